	.target	sm_100a

	.elftype	@"ET_EXEC"


//--------------------- .note.nv.tkinfo           --------------------------
	.section	.note.nv.tkinfo,"",@"SHT_NOTE"
	.sectionflags	@"SHF_NOTE_NV_TKINFO"
	.tkinfo
        /*0018*/ 	.word	0x00000081
        /*0030*/ 	.string	""
        /*0030*/ 	.string	"ptxas-blackwell"
        /*0030*/ 	.string	"Cuda compilation tools, release 12.9, V12.9.86"
        /*0030*/ 	.string	"Build cuda_12.9.r12.9/compiler.36037853_0"
        /*0030*/ 	.string	"-v  -suppress-debug-info  -lineinfo  -arch sm_100a "



//--------------------- .note.nv.cuver            --------------------------
	.section	.note.nv.cuver,"",@"SHT_NOTE"
	.sectionflags	@"SHF_NOTE_NV_CUVER"
        /*0018*/ 	.short	0x0001
        /*001a*/ 	.short	0x0064
        /*001c*/ 	.short	0x0001
        /*001e*/ 	.short	0x0000
        /*0020*/ 	.short	0x0001
        /*0022*/ 	.short	0x0000


//--------------------- .nv.info                  --------------------------
	.section	.nv.info,"",@"SHT_CUDA_INFO"
	.align	4


	//----- nvinfo : EIATTR_REGCOUNT
	.align		4
        /*0000*/ 	.byte	0x04, 0x2f
        /*0002*/ 	.short	(.L_4 - .L_3)
	.align		4
.L_3:
        /*0004*/ 	.word	index@(matmul_kernel)
        /*0008*/ 	.word	0x000000ff


	//----- nvinfo : EIATTR_FRAME_SIZE
	.align		4
.L_4:
        /*000c*/ 	.byte	0x04, 0x11
        /*000e*/ 	.short	(.L_6 - .L_5)
	.align		4
.L_5:
        /*0010*/ 	.word	index@($__internal_2_$__cuda_sm10x_tcgen05_guardrail_trap_unallocated_columns_being_dealloced)
        /*0014*/ 	.word	0x00000340


	//----- nvinfo : EIATTR_FRAME_SIZE
	.align		4
.L_6:
        /*0018*/ 	.byte	0x04, 0x11
        /*001a*/ 	.short	(.L_8 - .L_7)
	.align		4
.L_7:
        /*001c*/ 	.word	index@($__internal_1_$__cuda_sm10x_tcgen05_guardrail_trap_phase_invalid_during_alloc)
        /*0020*/ 	.word	0x00000340


	//----- nvinfo : EIATTR_FRAME_SIZE
	.align		4
.L_8:
        /*0024*/ 	.byte	0x04, 0x11
        /*0026*/ 	.short	(.L_10 - .L_9)
	.align		4
.L_9:
        /*0028*/ 	.word	index@($__internal_0_$__cuda_sm10x_tcgen05_guardrail_trap_col_being_dealloced_not_returned_by_alloc)
        /*002c*/ 	.word	0x00000340


	//----- nvinfo : EIATTR_FRAME_SIZE
	.align		4
.L_10:
        /*0030*/ 	.byte	0x04, 0x11
        /*0032*/ 	.short	(.L_12 - .L_11)
	.align		4
.L_11:
        /*0034*/ 	.word	index@(matmul_kernel)
        /*0038*/ 	.word	0x00000340


	//----- nvinfo : EIATTR_MIN_STACK_SIZE
	.align		4
.L_12:
        /*003c*/ 	.byte	0x04, 0x12
        /*003e*/ 	.short	(.L_14 - .L_13)
	.align		4
.L_13:
        /*0040*/ 	.word	index@(matmul_kernel)
        /*0044*/ 	.word	0x00000340
.L_14:


//--------------------- .nv.info.matmul_kernel    --------------------------
	.section	.nv.info.matmul_kernel,"",@"SHT_CUDA_INFO"
	.sectionflags	@""
	.align	4


	//----- nvinfo : EIATTR_CUDA_API_VERSION
	.align		4
        /*0000*/ 	.byte	0x04, 0x37
        /*0002*/ 	.short	(.L_16 - .L_15)
.L_15:
        /*0004*/ 	.word	0x00000081


	//----- nvinfo : EIATTR_KPARAM_INFO
	.align		4
.L_16:
        /*0008*/ 	.byte	0x04, 0x17
        /*000a*/ 	.short	(.L_18 - .L_17)
.L_17:
        /*000c*/ 	.word	0x00000000
        /*0010*/ 	.short	0x000d
        /*0012*/ 	.short	0x0048
        /*0014*/ 	.byte	0x00, 0xf4, 0x21, 0x00


	//----- nvinfo : EIATTR_KPARAM_INFO
	.align		4
.L_18:
        /*0018*/ 	.byte	0x04, 0x17
        /*001a*/ 	.short	(.L_20 - .L_19)
.L_19:
        /*001c*/ 	.word	0x00000000
        /*0020*/ 	.short	0x000c
        /*0022*/ 	.short	0x0040
        /*0024*/ 	.byte	0x00, 0xf4, 0x21, 0x00


	//----- nvinfo : EIATTR_KPARAM_INFO
	.align		4
.L_20:
        /*0028*/ 	.byte	0x04, 0x17
        /*002a*/ 	.short	(.L_22 - .L_21)
.L_21:
        /*002c*/ 	.word	0x00000000
        /*0030*/ 	.short	0x000b
        /*0032*/ 	.short	0x0038
        /*0034*/ 	.byte	0x00, 0xf0, 0x11, 0x00


	//----- nvinfo : EIATTR_KPARAM_INFO
	.align		4
.L_22:
        /*0038*/ 	.byte	0x04, 0x17
        /*003a*/ 	.short	(.L_24 - .L_23)
.L_23:
        /*003c*/ 	.word	0x00000000
        /*0040*/ 	.short	0x000a
        /*0042*/ 	.short	0x0034
        /*0044*/ 	.byte	0x00, 0xf0, 0x11, 0x00


	//----- nvinfo : EIATTR_KPARAM_INFO
	.align		4
.L_24:
        /*0048*/ 	.byte	0x04, 0x17
        /*004a*/ 	.short	(.L_26 - .L_25)
.L_25:
        /*004c*/ 	.word	0x00000000
        /*0050*/ 	.short	0x0009
        /*0052*/ 	.short	0x0030
        /*0054*/ 	.byte	0x00, 0xf0, 0x11, 0x00


	//----- nvinfo : EIATTR_KPARAM_INFO
	.align		4
.L_26:
        /*0058*/ 	.byte	0x04, 0x17
        /*005a*/ 	.short	(.L_28 - .L_27)
.L_27:
        /*005c*/ 	.word	0x00000000
        /*0060*/ 	.short	0x0008
        /*0062*/ 	.short	0x002c
        /*0064*/ 	.byte	0x00, 0xf0, 0x11, 0x00


	//----- nvinfo : EIATTR_KPARAM_INFO
	.align		4
.L_28:
        /*0068*/ 	.byte	0x04, 0x17
        /*006a*/ 	.short	(.L_30 - .L_29)
.L_29:
        /*006c*/ 	.word	0x00000000
        /*0070*/ 	.short	0x0007
        /*0072*/ 	.short	0x0028
        /*0074*/ 	.byte	0x00, 0xf0, 0x11, 0x00


	//----- nvinfo : EIATTR_KPARAM_INFO
	.align		4
.L_30:
        /*0078*/ 	.byte	0x04, 0x17
        /*007a*/ 	.short	(.L_32 - .L_31)
.L_31:
        /*007c*/ 	.word	0x00000000
        /*0080*/ 	.short	0x0006
        /*0082*/ 	.short	0x0024
        /*0084*/ 	.byte	0x00, 0xf0, 0x11, 0x00


	//----- nvinfo : EIATTR_KPARAM_INFO
	.align		4
.L_32:
        /*0088*/ 	.byte	0x04, 0x17
        /*008a*/ 	.short	(.L_34 - .L_33)
.L_33:
        /*008c*/ 	.word	0x00000000
        /*0090*/ 	.short	0x0005
        /*0092*/ 	.short	0x0020
        /*0094*/ 	.byte	0x00, 0xf0, 0x11, 0x00


	//----- nvinfo : EIATTR_KPARAM_INFO
	.align		4
.L_34:
        /*0098*/ 	.byte	0x04, 0x17
        /*009a*/ 	.short	(.L_36 - .L_35)
.L_35:
        /*009c*/ 	.word	0x00000000
        /*00a0*/ 	.short	0x0004
        /*00a2*/ 	.short	0x001c
        /*00a4*/ 	.byte	0x00, 0xf0, 0x11, 0x00


	//----- nvinfo : EIATTR_KPARAM_INFO
	.align		4
.L_36:
        /*00a8*/ 	.byte	0x04, 0x17
        /*00aa*/ 	.short	(.L_38 - .L_37)
.L_37:
        /*00ac*/ 	.word	0x00000000
        /*00b0*/ 	.short	0x0003
        /*00b2*/ 	.short	0x0018
        /*00b4*/ 	.byte	0x00, 0xf0, 0x11, 0x00


	//----- nvinfo : EIATTR_KPARAM_INFO
	.align		4
.L_38:
        /*00b8*/ 	.byte	0x04, 0x17
        /*00ba*/ 	.short	(.L_40 - .L_39)
.L_39:
        /*00bc*/ 	.word	0x00000000
        /*00c0*/ 	.short	0x0002
        /*00c2*/ 	.short	0x0010
        /*00c4*/ 	.byte	0x00, 0xf4, 0x21, 0x00


	//----- nvinfo : EIATTR_KPARAM_INFO
	.align		4
.L_40:
        /*00c8*/ 	.byte	0x04, 0x17
        /*00ca*/ 	.short	(.L_42 - .L_41)
.L_41:
        /*00cc*/ 	.word	0x00000000
        /*00d0*/ 	.short	0x0001
        /*00d2*/ 	.short	0x0008
        /*00d4*/ 	.byte	0x00, 0xf4, 0x21, 0x00


	//----- nvinfo : EIATTR_KPARAM_INFO
	.align		4
.L_42:
        /*00d8*/ 	.byte	0x04, 0x17
        /*00da*/ 	.short	(.L_44 - .L_43)
.L_43:
        /*00dc*/ 	.word	0x00000000
        /*00e0*/ 	.short	0x0000
        /*00e2*/ 	.short	0x0000
        /*00e4*/ 	.byte	0x00, 0xf4, 0x21, 0x00


	//----- nvinfo : EIATTR_AT_ENTRY_FRAGMENTS
	.align		4
.L_44:
        /*00e8*/ 	.byte	0x04, 0x4f
        /*00ea*/ 	.short	(.L_46 - .L_45)


	//   ....[0]....
.L_45:
        /*00ec*/ 	.word	0x00000004


	//----- nvinfo : EIATTR_RESERVED_SMEM_USED
	.align		4
.L_46:
        /*00f0*/ 	.byte	0x01, 0x41
	.zero		2


	//----- nvinfo : EIATTR_SPARSE_MMA_MASK
	.align		4
        /*00f4*/ 	.byte	0x03, 0x50
        /*00f6*/ 	.short	0x0000


	//----- nvinfo : EIATTR_TCGEN05_1CTA_USED
	.align		4
        /*00f8*/ 	.byte	0x01, 0x51
	.zero		2


	//----- nvinfo : EIATTR_MAXREG_COUNT
	.align		4
        /*00fc*/ 	.byte	0x03, 0x1b
        /*00fe*/ 	.short	0x00ff


	//----- nvinfo : EIATTR_NUM_BARRIERS
	.align		4
        /*0100*/ 	.byte	0x02, 0x4c
        /*0102*/ 	.byte	0x01
	.zero		1


	//----- nvinfo : EIATTR_ANNOTATIONS
	.align		4
        /*0104*/ 	.byte	0x04, 0x55
        /*0106*/ 	.short	(.L_48 - .L_47)


	//   ....[0]....
.L_47:
        /*0108*/ 	.word	0x00000001
        /*010c*/ 	.byte	0xb0, 0x09, 0x00, 0x00, 0x01, 0x00, 0x00, 0x00, 0xa0, 0x3d, 0x00, 0x00, 0x01, 0x00, 0x00, 0x00
        /* <DEDUP_REMOVED lines=214> */
        /*0e7c*/ 	.byte	0xb0, 0x05, 0x01, 0x00, 0x01, 0x00, 0x00, 0x00, 0x60, 0x11, 0x01, 0x00


	//----- nvinfo : EIATTR_INT_WARP_WIDE_INSTR_OFFSETS
	.align		4
.L_48:
        /*0e88*/ 	.byte	0x04, 0x31
        /*0e8a*/ 	.short	(.L_50 - .L_49)


	//   ....[0]....
.L_49:
        /*0e8c*/ 	.word	0x00004a00


	//   ....[1]....
        /*0e90*/ 	.word	0x00004a40


	//   ....[2]....
        /*0e94*/ 	.word	0x00004ac0


	//   ....[3]....
        /*0e98*/ 	.word	0x00014b10


	//   ....[4]....
        /*0e9c*/ 	.word	0x00014b60


	//----- nvinfo : EIATTR_COOP_GROUP_MASK_REGIDS
	.align		4
.L_50:
        /*0ea0*/ 	.byte	0x04, 0x29
        /*0ea2*/ 	.short	(.L_52 - .L_51)


	//   ....[0]....
.L_51:
        /*0ea4*/ 	.word	0xffffffff


	//   ....[1]....
        /*0ea8*/ 	.word	0xffffffff


	//   ....[2]....
        /*0eac*/ 	.word	0xffffffff


	//   ....[3]....
        /*0eb0*/ 	.word	0xffffffff


	//----- nvinfo : EIATTR_COOP_GROUP_INSTR_OFFSETS
	.align		4
.L_52:
        /*0eb4*/ 	.byte	0x04, 0x28
        /*0eb6*/ 	.short	(.L_54 - .L_53)


	//   ....[0]....
.L_53:
        /*0eb8*/ 	.word	0x00000070


	//   ....[1]....
        /*0ebc*/ 	.word	0x00000330


	//   ....[2]....
        /*0ec0*/ 	.word	0x000149a0


	//   ....[3]....
        /*0ec4*/ 	.word	0x00014c10


	//----- nvinfo : EIATTR_VRC_CTA_INIT_COUNT
	.align		4
.L_54:
        /*0ec8*/ 	.byte	0x02, 0x4a
        /*0eca*/ 	.byte	0x80
	.zero		1


	//----- nvinfo : EIATTR_MBARRIER_INSTR_OFFSETS
	.align		4
        /*0ecc*/ 	.byte	0x04, 0x39
        /*0ece*/ 	.short	(.L_56 - .L_55)


	//   ....[0]....
.L_55:
        /*0ed0*/ 	.word	0x00004c50
        /*0ed4*/ 	.word	0x000000ff
        /*0ed8*/ 	.word	0x00000000
        /*0edc*/ 	.short	0x0100
        /*0ede*/ 	.byte	0x0b
	.zero		1


	//   ....[1]....
        /*0ee0*/ 	.word	0x00004df0
        /*0ee4*/ 	.word	0x000000ff
        /*0ee8*/ 	.word	0x00018008
        /*0eec*/ 	.short	0x0100
        /*0eee*/ 	.byte	0x09
	.zero		1


	//   ....[2]....
        /*0ef0*/ 	.word	0x0000d4a0
        /*0ef4*/ 	.word	0x000000ff
        /*0ef8*/ 	.word	0x00000000
        /*0efc*/ 	.short	0x010a
        /*0efe*/ 	.byte	0x0b
	.zero		1


	//   ....[3]....
        /*0f00*/ 	.word	0x00011300
        /*0f04*/ 	.word	0x000000ff
        /*0f08*/ 	.word	0x00000000
        /*0f0c*/ 	.short	0x010a
        /*0f0e*/ 	.byte	0x0b
	.zero		1


	//   ....[4]....
        /*0f10*/ 	.word	0x00011490
        /*0f14*/ 	.word	0x000000ff
        /*0f18*/ 	.word	0x00018000
        /*0f1c*/ 	.short	0x0108
        /*0f1e*/ 	.byte	0x09
	.zero		1


	//   ....[5]....
        /*0f20*/ 	.word	0x00011570
        /*0f24*/ 	.word	0x000000ff
        /*0f28*/ 	.word	0x00018008
        /*0f2c*/ 	.short	0x0108
        /*0f2e*/ 	.byte	0x09
	.zero		1


	//   ....[6]....
        /*0f30*/ 	.word	0x00014c30
        /*0f34*/ 	.word	0x000000ff
        /*0f38*/ 	.word	0x00000000
        /*0f3c*/ 	.short	0x010a
        /*0f3e*/ 	.byte	0x0b
	.zero		1


	//   ....[7]....
        /*0f40*/ 	.word	0x00014c60
        /*0f44*/ 	.word	0x000000ff
        /*0f48*/ 	.word	0x00000000
        /*0f4c*/ 	.short	0x010a
        /*0f4e*/ 	.byte	0x0b
	.zero		1


	//----- nvinfo : EIATTR_NUM_MBARRIERS
	.align		4
.L_56:
        /*0f50*/ 	.byte	0x03, 0x38
        /*0f52*/ 	.short	0x0002


	//----- nvinfo : EIATTR_EXIT_INSTR_OFFSETS
	.align		4
        /*0f54*/ 	.byte	0x04, 0x1c
        /*0f56*/ 	.short	(.L_58 - .L_57)


	//   ....[0]....
.L_57:
        /*0f58*/ 	.word	0x00014c20


	//----- nvinfo : EIATTR_REQNTID
	.align		4
.L_58:
        /*0f5c*/ 	.byte	0x04, 0x10
        /*0f5e*/ 	.short	(.L_60 - .L_59)
.L_59:
        /*0f60*/ 	.word	0x00000080
        /*0f64*/ 	.word	0x00000001
        /*0f68*/ 	.word	0x00000001


	//----- nvinfo : EIATTR_CRS_STACK_SIZE
	.align		4
.L_60:
        /*0f6c*/ 	.byte	0x04, 0x1e
        /*0f6e*/ 	.short	(.L_62 - .L_61)
.L_61:
        /*0f70*/ 	.word	0x00000000


	//----- nvinfo : EIATTR_CBANK_PARAM_SIZE
	.align		4
.L_62:
        /*0f74*/ 	.byte	0x03, 0x19
        /*0f76*/ 	.short	0x0050


	//----- nvinfo : EIATTR_PARAM_CBANK
	.align		4
        /*0f78*/ 	.byte	0x04, 0x0a
        /*0f7a*/ 	.short	(.L_64 - .L_63)
	.align		4
.L_63:
        /*0f7c*/ 	.word	index@(.nv.constant0.matmul_kernel)
        /*0f80*/ 	.short	0x0380
        /*0f82*/ 	.short	0x0050


	//----- nvinfo : EIATTR_SW_WAR
	.align		4
.L_64:
        /*0f84*/ 	.byte	0x04, 0x36
        /*0f86*/ 	.short	(.L_66 - .L_65)
.L_65:
        /*0f88*/ 	.word	0x00000008
.L_66:


//--------------------- .nv.compat                --------------------------
	.section	.nv.compat,"",@"SHT_CUDA_COMPAT_INFO"
	.align	4
        /*0000*/ 	.byte	0x02, 0x02, 0x02, 0x00, 0x02, 0x05, 0x05, 0x00, 0x02, 0x03, 0x00, 0x00, 0x02, 0x06, 0x01, 0x00


//--------------------- .nv.callgraph             --------------------------
	.section	.nv.callgraph,"",@"SHT_CUDA_CALLGRAPH"
	.align	4
	.sectionentsize	8
	.align		4
        /*0000*/ 	.word	0x00000000
	.align		4
        /*0004*/ 	.word	0xffffffff
	.align		4
        /*0008*/ 	.word	0x00000000
	.align		4
        /*000c*/ 	.word	0xfffffffe
	.align		4
        /*0010*/ 	.word	0x00000000
	.align		4
        /*0014*/ 	.word	0xfffffffd
	.align		4
        /*0018*/ 	.word	0x00000000
	.align		4
        /*001c*/ 	.word	0xfffffffc


//--------------------- .text.matmul_kernel       --------------------------
	.section	.text.matmul_kernel,"ax",@progbits
	.align	128
        .global         matmul_kernel
        .type           matmul_kernel,@function
        .size           matmul_kernel,(.L_x_21 - matmul_kernel)
        .other          matmul_kernel,@"STO_CUDA_ENTRY STV_DEFAULT"
matmul_kernel:
.text.matmul_kernel:
[----:B------:R-:W1:Y:S01]  /*0000*/  LDC R1, c[0x0][0x37c] ;  /* 0x0000df00ff017b82 */ /* 0x000e620000000800 */
[----:B------:R-:W2:Y:S01]  /*0010*/  S2R R3, SR_TID.X ;  /* 0x0000000000037919 */ /* 0x000ea20000002100 */
[----:B-1----:R-:W-:Y:S01]  /*0020*/  VIADD R1, R1, 0xfffffcc0 ;  /* 0xfffffcc001017836 */ /* 0x002fe20000000000 */
[----:B--2---:R-:W-:-:S13]  /*0030*/  ISETP.GE.U32.AND P0, PT, R3, 0x20, PT ;  /* 0x000000200300780c */ /* 0x004fda0003f06070 */
[----:B------:R-:W-:Y:S02]  /*0040*/  VOTEU.ANY UP0, P0 ;  /* 0x0000000000ff7886 */ /* 0x000fe40000000100 */
[----:B------:R-:W-:Y:S05]  /*0050*/  BRA.U UP0, `(.L_x_0) ;  /* 0x0000000100b87547 */ /* 0x000fea000b800000 */
[----:B------:R-:W1:Y:S01]  /*0060*/  S2UR UR6, SR_CgaCtaId ;  /* 0x00000000000679c3 */ /* 0x000e620000008800 */
[----:B------:R-:W-:Y:S01]  /*0070*/  NOP ;  /* 0x0000000000007918 */ /* 0x000fe20000000000 */
[----:B------:R-:W-:Y:S02]  /*0080*/  UMOV UR4, 0x40 ;  /* 0x0000004000047882 */ /* 0x000fe40000000000 */
[----:B-1----:R-:W-:-:S09]  /*0090*/  ULEA UR4, UR6, UR4, 0x18 ;  /* 0x0000000406047291 */ /* 0x002fd2000f8ec0ff */
[----:B------:R-:W1:Y:S01]  /*00a0*/  LDS.U8 R0, [UR4] ;  /* 0x00000004ff007984 */ /* 0x000e620008000000 */
[----:B------:R-:W-:Y:S02]  /*00b0*/  UMOV UR4, 0x400 ;  /* 0x0000040000047882 */ /* 0x000fe40000000000 */
[----:B------:R-:W-:Y:S01]  /*00c0*/  ULEA UR4, UR6, UR4, 0x18 ;  /* 0x0000000406047291 */ /* 0x000fe2000f8ec0ff */
[----:B-1----:R-:W-:-:S13]  /*00d0*/  ISETP.NE.AND P0, PT, R0, RZ, PT ;  /* 0x000000ff0000720c */ /* 0x002fda0003f05270 */
[----:B------:R-:W-:Y:S05]  /*00e0*/  @P0 BRA `(.L_x_1) ;  /* 0x00000000007c0947 */ /* 0x000fea0003800000 */
[----:B------:R-:W-:-:S13]  /*00f0*/  ELECT P0, URZ, PT ;  /* 0x0000000000ff782f */ /* 0x000fda0003800000 */
[----:B------:R-:W-:Y:S05]  /*0100*/  @!P0 BRA `(.L_x_2) ;  /* 0x0000000000848947 */ /* 0x000fea0003800000 */
[----:B------:R-:W-:Y:S01]  /*0110*/  UMOV UR5, 0x8 ;  /* 0x0000000800057882 */ /* 0x000fe20000000000 */
[----:B------:R-:W-:Y:S02]  /*0120*/  IMAD.MOV.U32 R7, RZ, RZ, 0x1 ;  /* 0x00000001ff077424 */ /* 0x000fe400078e00ff */
[----:B------:R-:W-:Y:S02]  /*0130*/  IMAD.MOV.U32 R5, RZ, RZ, 0xff ;  /* 0x000000ffff057424 */ /* 0x000fe400078e00ff */
[----:B------:R-:W-:Y:S04]  /*0140*/  DEPBAR.LE SB1, 0x36 ;  /* 0x00009d800000791a */ /* 0x000fe80000000000 */
[----:B------:R-:W1:Y:S02]  /*0150*/  UTCATOMSWS.FIND_AND_SET.ALIGN UP1, UR5, UR5 ;  /* 0x00000005000575e3 */ /* 0x000e640008020800 */
[----:B-1----:R-:W-:-:S04]  /*0160*/  PLOP3.LUT P0, PT, PT, PT, UP1, 0x80, 0x8 ;  /* 0x000000000008781c */ /* 0x002fc80003f0f018 */
[----:B------:R-:W-:-:S04]  /*0170*/  SEL R0, RZ, 0xffffffff, !P0 ;  /* 0xffffffffff007807 */ /* 0x000fc80004000000 */
[----:B------:R-:W-:Y:S01]  /*0180*/  ISETP.NE.AND P0, PT, R0, RZ, PT ;  /* 0x000000ff0000720c */ /* 0x000fe20003f05270 */
[----:B------:R-:W-:-:S12]  /*0190*/  IMAD.U32 R0, RZ, RZ, UR5 ;  /* 0x00000005ff007e24 */ /* 0x000fd8000f8e00ff */
[----:B------:R-:W-:Y:S05]  /*01a0*/  @P0 BRA `(.L_x_3) ;  /* 0x0000000000240947 */ /* 0x000fea0003800000 */
.L_x_4:
[----:B------:R-:W-:Y:S05]  /*01b0*/  NANOSLEEP 0x64 ;  /* 0x000000640000795d */ /* 0x000fea0003800000 */
[----:B------:R-:W-:-:S05]  /*01c0*/  UMOV UR5, 0x8 ;  /* 0x0000000800057882 */ /* 0x000fca0000000000 */
[----:B------:R-:W-:Y:S04]  /*01d0*/  DEPBAR.LE SB1, 0x36 ;  /* 0x00009d800000791a */ /* 0x000fe80000000000 */
[----:B------:R-:W1:Y:S02]  /*01e0*/  UTCATOMSWS.FIND_AND_SET.ALIGN UP1, UR5, UR5 ;  /* 0x00000005000575e3 */ /* 0x000e640008020800 */
[----:B-1----:R-:W-:-:S04]  /*01f0*/  PLOP3.LUT P0, PT, PT, PT, UP1, 0x80, 0x8 ;  /* 0x000000000008781c */ /* 0x002fc80003f0f018 */
[----:B------:R-:W-:-:S04]  /*0200*/  SEL R0, RZ, 0xffffffff, !P0 ;  /* 0xffffffffff007807 */ /* 0x000fc80004000000 */
[----:B------:R-:W-:Y:S01]  /*0210*/  ISETP.NE.AND P0, PT, R0, RZ, PT ;  /* 0x000000ff0000720c */ /* 0x000fe20003f05270 */
[----:B------:R-:W-:-:S12]  /*0220*/  IMAD.U32 R0, RZ, RZ, UR5 ;  /* 0x00000005ff007e24 */ /* 0x000fd8000f8e00ff */
[----:B------:R-:W-:Y:S05]  /*0230*/  @!P0 BRA `(.L_x_4) ;  /* 0xfffffffc00dc8947 */ /* 0x000fea000383ffff */
.L_x_3:
[C---:B------:R-:W-:Y:S01]  /*0240*/  VIADD R4, R0.reuse, 0x10 ;  /* 0x0000001000047836 */ /* 0x040fe20000000000 */
[----:B------:R-:W-:Y:S01]  /*0250*/  UMOV UR5, 0x50 ;  /* 0x0000005000057882 */ /* 0x000fe20000000000 */
[----:B------:R-:W-:Y:S01]  /*0260*/  SHF.L.U32 R2, R5, R0, RZ ;  /* 0x0000000005027219 */ /* 0x000fe200000006ff */
[----:B------:R-:W-:Y:S01]  /*0270*/  ULEA UR5, UR6, UR5, 0x18 ;  /* 0x0000000506057291 */ /* 0x000fe2000f8ec0ff */
[----:B------:R-:W-:Y:S01]  /*0280*/  IMAD.SHL.U32 R0, R0, 0x20, RZ ;  /* 0x0000002000007824 */ /* 0x000fe200078e00ff */
[----:B------:R-:W-:-:S04]  /*0290*/  SHF.L.U32 R5, R7, R4, RZ ;  /* 0x0000000407057219 */ /* 0x000fc800000006ff */
[----:B------:R-:W-:-:S05]  /*02a0*/  LOP3.LUT R2, R5, R2, RZ, 0xfc, !PT ;  /* 0x0000000205027212 */ /* 0x000fca00078efcff */
[----:B------:R1:W-:Y:S04]  /*02b0*/  ATOMS.OR RZ, [UR5], R2 ;  /* 0x00000002ffff798c */ /* 0x0003e8000b000005 */
[----:B------:R1:W-:Y:S01]  /*02c0*/  STS [UR4], R0 ;  /* 0x00000000ff007988 */ /* 0x0003e20008000804 */
[----:B------:R-:W-:Y:S05]  /*02d0*/  BRA `(.L_x_2) ;  /* 0x0000000000107947 */ /* 0x000fea0003800000 */
.L_x_1:
[----:B------:R-:W-:Y:S01]  /*02e0*/  IMAD.MOV.U32 R0, RZ, RZ, -0x1 ;  /* 0xffffffffff007424 */ /* 0x000fe200078e00ff */
[----:B------:R-:W-:-:S04]  /*02f0*/  MOV R4, 0x320 ;  /* 0x0000032000047802 */ /* 0x000fc80000000f00 */
[----:B------:R1:W-:Y:S03]  /*0300*/  STS [UR4], R0 ;  /* 0x00000000ff007988 */ /* 0x0003e60008000804 */
[----:B-1----:R-:W-:Y:S05]  /*0310*/  CALL.REL.NOINC `($__internal_1_$__cuda_sm10x_tcgen05_guardrail_trap_phase_invalid_during_alloc) ;  /* 0x0000014800687944 */ /* 0x002fea0003c00000 */
.L_x_2:
[----:B------:R-:W-:Y:S05]  /*0320*/  WARPSYNC.ALL ;  /* 0x0000000000007948 */ /* 0x000fea0003800000 */
[----:B------:R-:W-:Y:S01]  /*0330*/  NOP ;  /* 0x0000000000007918 */ /* 0x000fe20000000000 */
.L_x_0:
[----:B------:R-:W2:Y:S01]  /*0340*/  LDC.64 R56, c[0x0][0x398] ;  /* 0x0000e600ff387b82 */ /* 0x000ea20000000a00 */
[----:B------:R-:W3:Y:S01]  /*0350*/  S2R R7, SR_CTAID.X ;  /* 0x0000000000077919 */ /* 0x000ee20000002500 */
[----:B------:R-:W-:Y:S01]  /*0360*/  IMAD.SHL.U32 R203, R3, 0x200, RZ ;  /* 0x0000020003cb7824 */ /* 0x000fe200078e00ff */
[----:B------:R-:W-:Y:S01]  /*0370*/  UMOV UR9, 0x400 ;  /* 0x0000040000097882 */ /* 0x000fe20000000000 */
[----:B------:R-:W4:Y:S04]  /*0380*/  LDCU UR5, c[0x0][0x3a4] ;  /* 0x00007480ff0577ac */ /* 0x000f280008000800 */
[----:B------:R-:W5:Y:S01]  /*0390*/  S2UR UR4, SR_CgaCtaId ;  /* 0x00000000000479c3 */ /* 0x000f620000008800 */
[----:B------:R-:W1:Y:S01]  /*03a0*/  LDCU.128 UR16, c[0x0][0x380] ;  /* 0x00007000ff1077ac */ /* 0x000e620008000c00 */
[----:B------:R-:W-:Y:S01]  /*03b0*/  UMOV UR6, 0x1 ;  /* 0x0000000100067882 */ /* 0x000fe20000000000 */
[----:B------:R-:W1:Y:S05]  /*03c0*/  LDCU.64 UR26, c[0x0][0x358] ;  /* 0x00006b00ff1a77ac */ /* 0x000e6a0008000a00 */
[----:B------:R-:W1:Y:S02]  /*03d0*/  LDC R128, c[0x0][0x3a0] ;  /* 0x0000e800ff807b82 */ /* 0x000e640000000800 */
[----:B-12---:R-:W-:Y:S01]  /*03e0*/  VIADD R0, R57, 0x7f ;  /* 0x0000007f39007836 */ /* 0x006fe20000000000 */
[----:B------:R-:W-:-:S04]  /*03f0*/  IABS R12, R56 ;  /* 0x00000038000c7213 */ /* 0x000fc80000000000 */
[----:B------:R-:W-:Y:S01]  /*0400*/  SHF.R.S32.HI R5, RZ, 0x1f, R0 ;  /* 0x0000001fff057819 */ /* 0x000fe20000011400 */
[----:B-----5:R-:W-:-:S03]  /*0410*/  ULEA UR9, UR4, UR9, 0x18 ;  /* 0x0000000904097291 */ /* 0x020fc6000f8ec0ff */
[----:B------:R-:W-:Y:S02]  /*0420*/  LEA.HI R5, R5, R0, RZ, 0x7 ;  /* 0x0000000005057211 */ /* 0x000fe400078f38ff */
[----:B---3--:R-:W-:Y:S02]  /*0430*/  IABS R8, R7 ;  /* 0x0000000700087213 */ /* 0x008fe40000000000 */
[----:B------:R-:W-:-:S05]  /*0440*/  SHF.R.S32.HI R5, RZ, 0x7, R5 ;  /* 0x00000007ff057819 */ /* 0x000fca0000011405 */
[----:B------:R-:W-:-:S05]  /*0450*/  IMAD.SHL.U32 R2, R5, 0x8, RZ ;  /* 0x0000000805027824 */ /* 0x000fca00078e00ff */
[-C--:B------:R-:W-:Y:S02]  /*0460*/  IABS R9, R2.reuse ;  /* 0x0000000200097213 */ /* 0x080fe40000000000 */
[----:B------:R-:W-:Y:S02]  /*0470*/  IABS R10, R2 ;  /* 0x00000002000a7213 */ /* 0x000fe40000000000 */
[----:B------:R-:W1:Y:S08]  /*0480*/  I2F.RP R0, R9 ;  /* 0x0000000900007306 */ /* 0x000e700000209400 */
[----:B-1----:R-:W1:Y:S02]  /*0490*/  MUFU.RCP R0, R0 ;  /* 0x0000000000007308 */ /* 0x002e640000001000 */
[----:B-1----:R-:W-:-:S02]  /*04a0*/  VIADD R4, R0, 0xffffffe ;  /* 0x0ffffffe00047836 */ /* 0x002fc40000000000 */
[----:B------:R-:W-:-:S04]  /*04b0*/  IMAD.MOV R0, RZ, RZ, -R10 ;  /* 0x000000ffff007224 */ /* 0x000fc800078e0a0a */
[----:B------:R1:W2:Y:S02]  /*04c0*/  F2I.FTZ.U32.TRUNC.NTZ R5, R4 ;  /* 0x0000000400057305 */ /* 0x0002a4000021f000 */
[----:B-1----:R-:W-:Y:S02]  /*04d0*/  IMAD.MOV.U32 R4, RZ, RZ, RZ ;  /* 0x000000ffff047224 */ /* 0x002fe400078e00ff */
[----:B--2---:R-:W-:-:S04]  /*04e0*/  IMAD.MOV R6, RZ, RZ, -R5 ;  /* 0x000000ffff067224 */ /* 0x004fc800078e0a05 */
[----:B------:R-:W-:Y:S02]  /*04f0*/  IMAD R11, R6, R9, RZ ;  /* 0x00000009060b7224 */ /* 0x000fe400078e02ff */
[----:B------:R-:W-:Y:S02]  /*0500*/  IMAD.MOV.U32 R6, RZ, RZ, R8 ;  /* 0x000000ffff067224 */ /* 0x000fe400078e0008 */
[----:B------:R-:W-:-:S06]  /*0510*/  IMAD.HI.U32 R5, R5, R11, R4 ;  /* 0x0000000b05057227 */ /* 0x000fcc00078e0004 */
[----:B------:R-:W-:-:S04]  /*0520*/  IMAD.HI.U32 R5, R5, R6, RZ ;  /* 0x0000000605057227 */ /* 0x000fc800078e00ff */
[----:B------:R-:W-:Y:S01]  /*0530*/  IMAD R0, R5, R0, R6 ;  /* 0x0000000005007224 */ /* 0x000fe200078e0206 */
[----:B------:R-:W-:Y:S04]  /*0540*/  BAR.SYNC.DEFER_BLOCKING 0x0 ;  /* 0x0000000000007b1d */ /* 0x000fe80000010000 */
[----:B------:R-:W-:-:S13]  /*0550*/  ISETP.GT.U32.AND P1, PT, R9, R0, PT ;  /* 0x000000000900720c */ /* 0x000fda0003f24070 */
[----:B------:R-:W-:Y:S02]  /*0560*/  @!P1 IMAD.IADD R0, R0, 0x1, -R9 ;  /* 0x0000000100009824 */ /* 0x000fe400078e0a09 */
[----:B------:R-:W-:Y:S01]  /*0570*/  @!P1 VIADD R5, R5, 0x1 ;  /* 0x0000000105059836 */ /* 0x000fe20000000000 */
[----:B------:R-:W-:Y:S02]  /*0580*/  ISETP.NE.AND P1, PT, R2, RZ, PT ;  /* 0x000000ff0200720c */ /* 0x000fe40003f25270 */
[----:B------:R-:W-:Y:S02]  /*0590*/  ISETP.GE.U32.AND P0, PT, R0, R9, PT ;  /* 0x000000090000720c */ /* 0x000fe40003f06070 */
[----:B------:R-:W-:-:S04]  /*05a0*/  LOP3.LUT R0, R7, R2, RZ, 0x3c, !PT ;  /* 0x0000000207007212 */ /* 0x000fc800078e3cff */
[----:B------:R-:W-:Y:S01]  /*05b0*/  ISETP.GE.AND P2, PT, R0, RZ, PT ;  /* 0x000000ff0000720c */ /* 0x000fe20003f46270 */
[----:B------:R-:W-:-:S06]  /*05c0*/  VIADD R0, R56, 0x7f ;  /* 0x0000007f38007836 */ /* 0x000fcc0000000000 */
[----:B------:R-:W-:-:S04]  /*05d0*/  @P0 VIADD R5, R5, 0x1 ;  /* 0x0000000105050836 */ /* 0x000fc80000000000 */
[----:B------:R-:W-:Y:S01]  /*05e0*/  IMAD.MOV.U32 R4, RZ, RZ, R5 ;  /* 0x000000ffff047224 */ /* 0x000fe200078e0005 */
[----:B------:R-:W-:-:S03]  /*05f0*/  SHF.R.S32.HI R5, RZ, 0x1f, R0 ;  /* 0x0000001fff057819 */ /* 0x000fc60000011400 */
[----:B------:R-:W-:Y:S01]  /*0600*/  @!P2 IMAD.MOV R4, RZ, RZ, -R4 ;  /* 0x000000ffff04a224 */ /* 0x000fe200078e0a04 */
[----:B------:R-:W-:Y:S02]  /*0610*/  @!P1 LOP3.LUT R4, RZ, R2, RZ, 0x33, !PT ;  /* 0x00000002ff049212 */ /* 0x000fe400078e33ff */
[----:B------:R-:W-:-:S03]  /*0620*/  LEA.HI R5, R5, R0, RZ, 0x7 ;  /* 0x0000000005057211 */ /* 0x000fc600078f38ff */
[----:B------:R-:W-:Y:S02]  /*0630*/  IMAD.SHL.U32 R8, R4, 0x8, RZ ;  /* 0x0000000804087824 */ /* 0x000fe400078e00ff */
[----:B------:R-:W-:-:S03]  /*0640*/  IMAD.MOV R4, RZ, RZ, -R4 ;  /* 0x000000ffff047224 */ /* 0x000fc600078e0a04 */
[----:B------:R-:W-:Y:S01]  /*0650*/  LEA.HI.SX32 R5, R5, -R8, 0x19 ;  /* 0x8000000805057211 */ /* 0x000fe200078fcaff */
[----:B------:R-:W-:Y:S02]  /*0660*/  IMAD R14, R2, R4, R7 ;  /* 0x00000004020e7224 */ /* 0x000fe400078e0207 */
[----:B------:R-:W-:Y:S01]  /*0670*/  IMAD.MOV.U32 R4, RZ, RZ, RZ ;  /* 0x000000ffff047224 */ /* 0x000fe200078e00ff */
[----:B------:R-:W-:Y:S02]  /*0680*/  VIMNMX R11, PT, PT, R5, 0x8, PT ;  /* 0x00000008050b7848 */ /* 0x000fe40003fe0100 */
[----:B------:R-:W-:Y:S02]  /*0690*/  IABS R2, R14 ;  /* 0x0000000e00027213 */ /* 0x000fe40000000000 */
[----:B------:R-:W-:-:S04]  /*06a0*/  IABS R9, R11 ;  /* 0x0000000b00097213 */ /* 0x000fc80000000000 */
[----:B------:R-:W1:Y:S08]  /*06b0*/  I2F.RP R0, R9 ;  /* 0x0000000900007306 */ /* 0x000e700000209400 */
[----:B-1----:R-:W1:Y:S02]  /*06c0*/  MUFU.RCP R0, R0 ;  /* 0x0000000000007308 */ /* 0x002e640000001000 */
[----:B-1----:R-:W-:-:S06]  /*06d0*/  VIADD R5, R0, 0xffffffe ;  /* 0x0ffffffe00057836 */ /* 0x002fcc0000000000 */
[----:B------:R-:W1:Y:S02]  /*06e0*/  F2I.FTZ.U32.TRUNC.NTZ R5, R5 ;  /* 0x0000000500057305 */ /* 0x000e64000021f000 */
[----:B-1----:R-:W-:-:S04]  /*06f0*/  IMAD.MOV R6, RZ, RZ, -R5 ;  /* 0x000000ffff067224 */ /* 0x002fc800078e0a05 */
[----:B------:R-:W-:Y:S01]  /*0700*/  IMAD R7, R6, R9, RZ ;  /* 0x0000000906077224 */ /* 0x000fe200078e02ff */
[----:B------:R-:W-:-:S03]  /*0710*/  IABS R6, R11 ;  /* 0x0000000b00067213 */ /* 0x000fc60000000000 */
[----:B------:R-:W-:Y:S02]  /*0720*/  IMAD.HI.U32 R4, R5, R7, R4 ;  /* 0x0000000705047227 */ /* 0x000fe400078e0004 */
[----:B------:R-:W1:Y:S02]  /*0730*/  I2F.RP R5, R12 ;  /* 0x0000000c00057306 */ /* 0x000e640000209400 */
[----:B------:R-:W-:Y:S02]  /*0740*/  IMAD.MOV.U32 R7, RZ, RZ, R2 ;  /* 0x000000ffff077224 */ /* 0x000fe400078e0002 */
[----:B------:R-:W-:Y:S02]  /*0750*/  IMAD.MOV R2, RZ, RZ, -R6 ;  /* 0x000000ffff027224 */ /* 0x000fe400078e0a06 */
[----:B------:R-:W-:Y:S01]  /*0760*/  IMAD.HI.U32 R0, R4, R7, RZ ;  /* 0x0000000704007227 */ /* 0x000fe200078e00ff */
[----:B------:R-:W-:-:S03]  /*0770*/  IABS R4, R57 ;  /* 0x0000003900047213 */ /* 0x000fc60000000000 */
[----:B------:R-:W-:Y:S01]  /*0780*/  IMAD R2, R0, R2, R7 ;  /* 0x0000000200027224 */ /* 0x000fe200078e0207 */
[----:B------:R-:W2:Y:S04]  /*0790*/  I2F.RP R10, R4 ;  /* 0x00000004000a7306 */ /* 0x000ea80000209400 */
[----:B------:R-:W-:-:S04]  /*07a0*/  ISETP.GT.U32.AND P1, PT, R9, R2, PT ;  /* 0x000000020900720c */ /* 0x000fc80003f24070 */
[----:B-1----:R-:W1:Y:S08]  /*07b0*/  MUFU.RCP R5, R5 ;  /* 0x0000000500057308 */ /* 0x002e700000001000 */
[----:B--2---:R-:W2:Y:S01]  /*07c0*/  MUFU.RCP R10, R10 ;  /* 0x0000000a000a7308 */ /* 0x004ea20000001000 */
[----:B------:R-:W-:Y:S02]  /*07d0*/  @!P1 IMAD.IADD R2, R2, 0x1, -R9 ;  /* 0x0000000102029824 */ /* 0x000fe400078e0a09 */
[----:B------:R-:W-:Y:S01]  /*07e0*/  @!P1 VIADD R0, R0, 0x1 ;  /* 0x0000000100009836 */ /* 0x000fe20000000000 */
[----:B------:R-:W-:-:S02]  /*07f0*/  ISETP.NE.AND P1, PT, R11, RZ, PT ;  /* 0x000000ff0b00720c */ /* 0x000fc40003f25270 */
[----:B------:R-:W-:Y:S02]  /*0800*/  ISETP.GE.U32.AND P0, PT, R2, R9, PT ;  /* 0x000000090200720c */ /* 0x000fe40003f06070 */
[----:B------:R-:W-:Y:S01]  /*0810*/  LOP3.LUT R2, R14, R11, RZ, 0x3c, !PT ;  /* 0x0000000b0e027212 */ /* 0x000fe200078e3cff */
[----:B-1----:R-:W-:-:S03]  /*0820*/  VIADD R6, R5, 0xffffffe ;  /* 0x0ffffffe05067836 */ /* 0x002fc60000000000 */
[----:B------:R-:W-:Y:S01]  /*0830*/  ISETP.GE.AND P2, PT, R2, RZ, PT ;  /* 0x000000ff0200720c */ /* 0x000fe20003f46270 */
[----:B------:R1:W3:Y:S01]  /*0840*/  F2I.FTZ.U32.TRUNC.NTZ R7, R6 ;  /* 0x0000000600077305 */ /* 0x0002e2000021f000 */
[----:B------:R-:W-:Y:S01]  /*0850*/  LOP3.LUT R2, R3, 0x7f, RZ, 0xc0, !PT ;  /* 0x0000007f03027812 */ /* 0x000fe200078ec0ff */
[----:B--2---:R-:W-:-:S04]  /*0860*/  VIADD R9, R10, 0xffffffe ;  /* 0x0ffffffe0a097836 */ /* 0x004fc80000000000 */
[----:B------:R-:W-:Y:S02]  /*0870*/  @P0 VIADD R0, R0, 0x1 ;  /* 0x0000000100000836 */ /* 0x000fe40000000000 */
[----:B------:R-:W-:Y:S02]  /*0880*/  IMAD.SHL.U32 R10, R3, 0x4, RZ ;  /* 0x00000004030a7824 */ /* 0x000fe400078e00ff */
[----:B------:R-:W-:Y:S01]  /*0890*/  IMAD.MOV.U32 R13, RZ, RZ, R0 ;  /* 0x000000ffff0d7224 */ /* 0x000fe200078e0000 */
[----:B------:R-:W2:Y:S01]  /*08a0*/  F2I.FTZ.U32.TRUNC.NTZ R9, R9 ;  /* 0x0000000900097305 */ /* 0x000ea2000021f000 */
[----:B-1----:R-:W-:Y:S02]  /*08b0*/  IMAD.MOV.U32 R6, RZ, RZ, RZ ;  /* 0x000000ffff067224 */ /* 0x002fe400078e00ff */
[----:B------:R-:W-:Y:S01]  /*08c0*/  @!P2 IMAD.MOV R13, RZ, RZ, -R13 ;  /* 0x000000ffff0da224 */ /* 0x000fe200078e0a0d */
[----:B------:R-:W-:Y:S01]  /*08d0*/  @!P1 LOP3.LUT R13, RZ, R11, RZ, 0x33, !PT ;  /* 0x0000000bff0d9212 */ /* 0x000fe200078e33ff */
[----:B---3--:R-:W-:-:S04]  /*08e0*/  IMAD.MOV R5, RZ, RZ, -R7 ;  /* 0x000000ffff057224 */ /* 0x008fc800078e0a07 */
[----:B------:R-:W-:-:S04]  /*08f0*/  IMAD.MOV R0, RZ, RZ, -R13 ;  /* 0x000000ffff007224 */ /* 0x000fc800078e0a0d */
[----:B------:R-:W-:Y:S02]  /*0900*/  IMAD R0, R11, R0, R14 ;  /* 0x000000000b007224 */ /* 0x000fe400078e020e */
[----:B------:R-:W-:Y:S02]  /*0910*/  IMAD R11, R5, R12, RZ ;  /* 0x0000000c050b7224 */ /* 0x000fe400078e02ff */
[----:B------:R-:W-:Y:S01]  /*0920*/  IMAD.IADD R5, R8, 0x1, R0 ;  /* 0x0000000108057824 */ /* 0x000fe200078e0200 */
[----:B------:R-:W-:Y:S01]  /*0930*/  SHF.R.U32.HI R0, RZ, 0x6, R3 ;  /* 0x00000006ff007819 */ /* 0x000fe20000011603 */
[----:B------:R-:W-:-:S03]  /*0940*/  IMAD.HI.U32 R8, R7, R11, R6 ;  /* 0x0000000b07087227 */ /* 0x000fc600078e0006 */
[----:B------:R-:W-:Y:S01]  /*0950*/  SGXT.U32 R7, R0, 0x1 ;  /* 0x000000010007781a */ /* 0x000fe20000000000 */
[----:B------:R-:W-:Y:S01]  /*0960*/  IMAD R80, R5, 0x80, R2 ;  /* 0x0000008005507824 */ /* 0x000fe200078e0202 */
[----:B------:R-:W-:Y:S01]  /*0970*/  SHF.R.S32.HI R5, RZ, 0x6, R3 ;  /* 0x00000006ff057819 */ /* 0x000fe20000011403 */
[----:B------:R-:W-:Y:S02]  /*0980*/  IMAD.SHL.U32 R0, R13, 0x80, RZ ;  /* 0x000000800d007824 */ /* 0x000fe400078e00ff */
[----:B--2---:R-:W-:Y:S01]  /*0990*/  IMAD.MOV R11, RZ, RZ, -R9 ;  /* 0x000000ffff0b7224 */ /* 0x004fe200078e0a09 */
[----:B------:R-:W-:Y:S01]  /*09a0*/  IABS R13, R80 ;  /* 0x00000050000d7213 */ /* 0x000fe20000000000 */
[----:B------:R-:W-:Y:S01]  /*09b0*/  STL [R1+0x334], R80 ;  /* 0x0003345001007387 */ /* 0x000fe20000100800 */
[----:B------:R-:W-:Y:S02]  /*09c0*/  SGXT R5, R5, 0x1 ;  /* 0x000000010505781a */ /* 0x000fe40000000200 */
[----:B------:R-:W-:Y:S01]  /*09d0*/  LOP3.LUT R6, R0, R7, RZ, 0xfc, !PT ;  /* 0x0000000700067212 */ /* 0x000fe200078efcff */
[----:B------:R-:W-:Y:S01]  /*09e0*/  IMAD.MOV.U32 R7, RZ, RZ, R11 ;  /* 0x000000ffff077224 */ /* 0x000fe200078e000b */
[----:B------:R-:W-:Y:S01]  /*09f0*/  LOP3.LUT R11, R5, 0x90, RZ, 0xc0, !PT ;  /* 0x00000090050b7812 */ /* 0x000fe200078ec0ff */
[----:B------:R-:W-:Y:S01]  /*0a00*/  IMAD.HI.U32 R5, R8, R13, RZ ;  /* 0x0000000d08057227 */ /* 0x000fe200078e00ff */
[----:B------:R-:W-:-:S02]  /*0a10*/  LOP3.LUT R14, R6, 0x7e, RZ, 0xfc, !PT ;  /* 0x0000007e060e7812 */ /* 0x000fc400078efcff */
[----:B------:R-:W-:Y:S01]  /*0a20*/  IABS R55, R6 ;  /* 0x0000000600377213 */ /* 0x000fe20000000000 */
[----:B------:R-:W-:Y:S01]  /*0a30*/  IMAD.MOV.U32 R8, RZ, RZ, RZ ;  /* 0x000000ffff087224 */ /* 0x000fe200078e00ff */
[----:B------:R-:W-:Y:S01]  /*0a40*/  IABS R243, R14 ;  /* 0x0000000e00f37213 */ /* 0x000fe20000000000 */
[----:B------:R-:W-:Y:S01]  /*0a50*/  IMAD R7, R7, R4, RZ ;  /* 0x0000000407077224 */ /* 0x000fe200078e02ff */
[----:B------:R-:W-:Y:S01]  /*0a60*/  LOP3.LUT R10, R11, 0x7c, R10, 0x78, !PT ;  /* 0x0000007c0b0a7812 */ /* 0x000fe200078e780a */
[----:B------:R-:W-:Y:S01]  /*0a70*/  IMAD.MOV R5, RZ, RZ, -R5 ;  /* 0x000000ffff057224 */ /* 0x000fe200078e0a05 */
[----:B------:R-:W-:Y:S01]  /*0a80*/  LOP3.LUT R11, R6, 0x2, RZ, 0xfc, !PT ;  /* 0x00000002060b7812 */ /* 0x000fe200078efcff */
[----:B------:R-:W-:Y:S01]  /*0a90*/  IMAD.HI.U32 R7, R9, R7, R8 ;  /* 0x0000000709077227 */ /* 0x000fe200078e0008 */
[----:B------:R-:W-:Y:S02]  /*0aa0*/  LOP3.LUT R203, R10, 0x4000, R203, 0xf8, !PT ;  /* 0x000040000acb7812 */ /* 0x000fe400078ef8cb */
[----:B------:R-:W-:Y:S01]  /*0ab0*/  IABS R54, R11 ;  /* 0x0000000b00367213 */ /* 0x000fe20000000000 */
[----:B------:R-:W-:Y:S01]  /*0ac0*/  IMAD R5, R12, R5, R13 ;  /* 0x000000050c057224 */ /* 0x000fe200078e020d */
[----:B------:R-:W-:Y:S01]  /*0ad0*/  SHF.R.U32.HI R13, RZ, 0x5, R3 ;  /* 0x00000005ff0d7819 */ /* 0x000fe20000011603 */
[----:B------:R-:W-:Y:S01]  /*0ae0*/  IMAD.HI.U32 R9, R7, R243, RZ ;  /* 0x000000f307097227 */ /* 0x000fe200078e00ff */
[----:B------:R-:W-:-:S02]  /*0af0*/  LOP3.LUT R10, R6, 0x4, RZ, 0xfc, !PT ;  /* 0x00000004060a7812 */ /* 0x000fc400078efcff */
[----:B------:R-:W-:Y:S01]  /*0b00*/  ISETP.GT.U32.AND P0, PT, R12, R5, PT ;  /* 0x000000050c00720c */ /* 0x000fe20003f04070 */
[----:B------:R-:W-:Y:S01]  /*0b10*/  IMAD.HI.U32 R8, R7, R55, RZ ;  /* 0x0000003707087227 */ /* 0x000fe200078e00ff */
[----:B------:R-:W-:Y:S02]  /*0b20*/  R2UR UR7, R13 ;  /* 0x000000000d0772ca */ /* 0x000fe400000e0000 */
[----:B------:R-:W-:Y:S01]  /*0b30*/  IABS R53, R10 ;  /* 0x0000000a00357213 */ /* 0x000fe20000000000 */
[----:B------:R-:W-:Y:S01]  /*0b40*/  IMAD.MOV R9, RZ, RZ, -R9 ;  /* 0x000000ffff097224 */ /* 0x000fe200078e0a09 */
[----:B------:R-:W-:Y:S01]  /*0b50*/  LOP3.LUT R13, R6, 0x6, RZ, 0xfc, !PT ;  /* 0x00000006060d7812 */ /* 0x000fe200078efcff */
[----:B------:R-:W-:Y:S01]  /*0b60*/  IMAD.MOV R8, RZ, RZ, -R8 ;  /* 0x000000ffff087224 */ /* 0x000fe200078e0a08 */
[----:B------:R-:W-:Y:S01]  /*0b70*/  ISETP.GE.AND P5, PT, R10, RZ, PT ;  /* 0x000000ff0a00720c */ /* 0x000fe20003fa6270 */
[C---:B------:R-:W-:Y:S01]  /*0b80*/  IMAD R243, R4.reuse, R9, R243 ;  /* 0x0000000904f37224 */ /* 0x040fe200078e02f3 */
[----:B------:R-:W-:Y:S01]  /*0b90*/  IABS R52, R13 ;  /* 0x0000000d00347213 */ /* 0x000fe20000000000 */
[----:B------:R-:W-:Y:S01]  /*0ba0*/  IMAD R55, R4, R8, R55 ;  /* 0x0000000804377224 */ /* 0x000fe200078e0237 */
[----:B------:R-:W-:Y:S01]  /*0bb0*/  LOP3.LUT R10, R6, 0x8, RZ, 0xfc, !PT ;  /* 0x00000008060a7812 */ /* 0x000fe200078efcff */
[----:B------:R-:W-:Y:S01]  /*0bc0*/  @!P0 IMAD.IADD R5, R5, 0x1, -R12 ;  /* 0x0000000105058824 */ /* 0x000fe200078e0a0c */
[C---:B------:R-:W-:Y:S01]  /*0bd0*/  ISETP.GT.U32.AND P2, PT, R4.reuse, R243, PT ;  /* 0x000000f30400720c */ /* 0x040fe20003f44070 */
[----:B------:R-:W-:Y:S01]  /*0be0*/  IMAD.HI.U32 R8, R7, R54, RZ ;  /* 0x0000003607087227 */ /* 0x000fe200078e00ff */
[----:B------:R-:W-:-:S02]  /*0bf0*/  ISETP.GT.U32.AND P6, PT, R4, R55, PT ;  /* 0x000000370400720c */ /* 0x000fc40003fc4070 */
[----:B------:R-:W-:Y:S01]  /*0c00*/  ISETP.GT.U32.AND P1, PT, R12, R5, PT ;  /* 0x000000050c00720c */ /* 0x000fe20003f24070 */
[----:B------:R-:W-:Y:S01]  /*0c10*/  IMAD.MOV R9, RZ, RZ, -R8 ;  /* 0x000000ffff097224 */ /* 0x000fe200078e0a08 */
[----:B------:R-:W-:Y:S01]  /*0c20*/  IABS R51, R10 ;  /* 0x0000000a00337213 */ /* 0x000fe20000000000 */
[----:B------:R-:W-:Y:S01]  /*0c30*/  IMAD.HI.U32 R8, R7, R53, RZ ;  /* 0x0000003507087227 */ /* 0x000fe200078e00ff */
[----:B------:R-:W-:Y:S02]  /*0c40*/  ISETP.GE.AND P0, PT, R11, RZ, PT ;  /* 0x000000ff0b00720c */ /* 0x000fe40003f06270 */
[----:B------:R-:W-:Y:S01]  /*0c50*/  LOP3.LUT R11, R6, 0xe, RZ, 0xfc, !PT ;  /* 0x0000000e060b7812 */ /* 0x000fe200078efcff */
[----:B------:R-:W-:Y:S01]  /*0c60*/  IMAD R54, R4, R9, R54 ;  /* 0x0000000904367224 */ /* 0x000fe200078e0236 */
[----:B------:R-:W-:Y:S01]  /*0c70*/  ISETP.GE.AND P3, PT, R13, RZ, PT ;  /* 0x000000ff0d00720c */ /* 0x000fe20003f66270 */
[--C-:B------:R-:W-:Y:S01]  /*0c80*/  @!P2 IMAD.IADD R243, R243, 0x1, -R4.reuse ;  /* 0x00000001f3f3a824 */ /* 0x100fe200078e0a04 */
[----:B------:R-:W-:Y:S01]  /*0c90*/  IABS R48, R11 ;  /* 0x0000000b00307213 */ /* 0x000fe20000000000 */
[----:B------:R-:W-:Y:S01]  /*0ca0*/  @!P6 IMAD.IADD R55, R55, 0x1, -R4 ;  /* 0x000000013737e824 */ /* 0x000fe200078e0a04 */
[----:B------:R-:W-:Y:S01]  /*0cb0*/  ISETP.GE.AND P6, PT, R14, RZ, PT ;  /* 0x000000ff0e00720c */ /* 0x000fe20003fc6270 */
[----:B------:R-:W-:Y:S01]  /*0cc0*/  @!P1 IMAD.IADD R5, R5, 0x1, -R12 ;  /* 0x0000000105059824 */ /* 0x000fe200078e0a0c */
[C---:B------:R-:W-:Y:S01]  /*0cd0*/  ISETP.GT.U32.AND P4, PT, R4.reuse, R243, PT ;  /* 0x000000f30400720c */ /* 0x040fe20003f84070 */
[----:B------:R-:W-:Y:S01]  /*0ce0*/  IMAD.MOV R9, RZ, RZ, -R8 ;  /* 0x000000ffff097224 */ /* 0x000fe200078e0a08 */
[C---:B------:R-:W-:Y:S01]  /*0cf0*/  ISETP.GT.U32.AND P1, PT, R4.reuse, R55, PT ;  /* 0x000000370400720c */ /* 0x040fe20003f24070 */
[----:B------:R-:W-:Y:S01]  /*0d00*/  IMAD.HI.U32 R8, R7, R52, RZ ;  /* 0x0000003407087227 */ /* 0x000fe200078e00ff */
[----:B------:R-:W-:-:S02]  /*0d10*/  ISETP.GT.U32.AND P2, PT, R4, R54, PT ;  /* 0x000000360400720c */ /* 0x000fc40003f44070 */
[----:B------:R-:W-:Y:S01]  /*0d20*/  LOP3.LUT R12, R6, 0x10, RZ, 0xfc, !PT ;  /* 0x00000010060c7812 */ /* 0x000fe200078efcff */
[----:B------:R-:W-:Y:S01]  /*0d30*/  IMAD R53, R4, R9, R53 ;  /* 0x0000000904357224 */ /* 0x000fe200078e0235 */
[C---:B------:R-:W-:Y:S01]  /*0d40*/  LOP3.LUT R14, R6.reuse, 0x14, RZ, 0xfc, !PT ;  /* 0x00000014060e7812 */ /* 0x040fe200078efcff */
[----:B------:R-:W-:Y:S01]  /*0d50*/  IMAD.MOV R9, RZ, RZ, -R8 ;  /* 0x000000ffff097224 */ /* 0x000fe200078e0a08 */
[----:B------:R-:W-:Y:S01]  /*0d60*/  IABS R47, R12 ;  /* 0x0000000c002f7213 */ /* 0x000fe20000000000 */
[----:B------:R-:W-:Y:S01]  /*0d70*/  IMAD.HI.U32 R8, R7, R51, RZ ;  /* 0x0000003307087227 */ /* 0x000fe200078e00ff */
[----:B------:R-:W-:Y:S02]  /*0d80*/  IABS R45, R14 ;  /* 0x0000000e002d7213 */ /* 0x000fe40000000000 */
[C---:B------:R-:W-:Y:S01]  /*0d90*/  LOP3.LUT R13, R6.reuse, 0x12, RZ, 0xfc, !PT ;  /* 0x00000012060d7812 */ /* 0x040fe200078efcff */
[----:B------:R-:W-:Y:S01]  /*0da0*/  @!P4 IMAD.IADD R243, R243, 0x1, -R4 ;  /* 0x00000001f3f3c824 */ /* 0x000fe200078e0a04 */
[----:B------:R-:W-:Y:S01]  /*0db0*/  LOP3.LUT R15, R6, 0x16, RZ, 0xfc, !PT ;  /* 0x00000016060f7812 */ /* 0x000fe200078efcff */
[----:B------:R-:W-:Y:S01]  /*0dc0*/  IMAD R52, R4, R9, R52 ;  /* 0x0000000904347224 */ /* 0x000fe200078e0234 */
[----:B------:R-:W-:Y:S01]  /*0dd0*/  LOP3.LUT R9, R6, 0xa, RZ, 0xfc, !PT ;  /* 0x0000000a06097812 */ /* 0x000fe200078efcff */
[--C-:B------:R-:W-:Y:S01]  /*0de0*/  @!P1 IMAD.IADD R55, R55, 0x1, -R4.reuse ;  /* 0x0000000137379824 */ /* 0x100fe200078e0a04 */
[C---:B------:R-:W-:Y:S01]  /*0df0*/  ISETP.GT.U32.AND P1, PT, R4.reuse, R53, PT ;  /* 0x000000350400720c */ /* 0x040fe20003f24070 */
[----:B------:R-:W-:Y:S01]  /*0e00*/  @!P6 IMAD.MOV R243, RZ, RZ, -R243 ;  /* 0x000000fffff3e224 */ /* 0x000fe200078e0af3 */
[----:B------:R-:W-:Y:S01]  /*0e10*/  ISETP.GT.U32.AND P6, PT, R4, R52, PT ;  /* 0x000000340400720c */ /* 0x000fe20003fc4070 */
[----:B------:R-:W-:Y:S01]  /*0e20*/  @!P2 IMAD.IADD R54, R54, 0x1, -R4 ;  /* 0x000000013636a824 */ /* 0x000fe200078e0a04 */
[----:B------:R-:W-:Y:S01]  /*0e30*/  ISETP.GE.AND P2, PT, R6, RZ, PT ;  /* 0x000000ff0600720c */ /* 0x000fe20003f46270 */
[----:B------:R-:W-:Y:S01]  /*0e40*/  IMAD.MOV R8, RZ, RZ, -R8 ;  /* 0x000000ffff087224 */ /* 0x000fe200078e0a08 */
[----:B------:R-:W-:-:S02]  /*0e50*/  IABS R50, R9 ;  /* 0x0000000900327213 */ /* 0x000fc40000000000 */
[C---:B------:R-:W-:Y:S01]  /*0e60*/  ISETP.GT.U32.AND P4, PT, R4.reuse, R54, PT ;  /* 0x000000360400720c */ /* 0x040fe20003f84070 */
[----:B------:R-:W-:Y:S01]  /*0e70*/  IMAD R51, R4, R8, R51 ;  /* 0x0000000804337224 */ /* 0x000fe200078e0233 */
[----:B------:R-:W-:Y:S01]  /*0e80*/  IABS R46, R13 ;  /* 0x0000000d002e7213 */ /* 0x000fe20000000000 */
[----:B------:R-:W-:Y:S01]  /*0e90*/  IMAD.HI.U32 R8, R7, R50, RZ ;  /* 0x0000003207087227 */ /* 0x000fe200078e00ff */
[----:B------:R-:W-:Y:S02]  /*0ea0*/  IABS R44, R15 ;  /* 0x0000000f002c7213 */ /* 0x000fe40000000000 */
[C---:B------:R-:W-:Y:S01]  /*0eb0*/  LOP3.LUT R16, R6.reuse, 0x22, RZ, 0xfc, !PT ;  /* 0x0000002206107812 */ /* 0x040fe200078efcff */
[--C-:B------:R-:W-:Y:S01]  /*0ec0*/  @!P1 IMAD.IADD R53, R53, 0x1, -R4.reuse ;  /* 0x0000000135359824 */ /* 0x100fe200078e0a04 */
[----:B------:R-:W-:Y:S01]  /*0ed0*/  LOP3.LUT R17, R6, 0x24, RZ, 0xfc, !PT ;  /* 0x0000002406117812 */ /* 0x000fe200078efcff */
[--C-:B------:R-:W-:Y:S01]  /*0ee0*/  @!P6 IMAD.IADD R52, R52, 0x1, -R4.reuse ;  /* 0x000000013434e824 */ /* 0x100fe200078e0a04 */
[----:B------:R-:W-:Y:S01]  /*0ef0*/  IABS R38, R16 ;  /* 0x0000001000267213 */ /* 0x000fe20000000000 */
[----:B------:R-:W-:Y:S01]  /*0f00*/  @!P2 IMAD.MOV R55, RZ, RZ, -R55 ;  /* 0x000000ffff37a224 */ /* 0x000fe200078e0a37 */
[----:B------:R-:W-:Y:S01]  /*0f10*/  ISETP.GT.U32.AND P1, PT, R4, R53, PT ;  /* 0x000000350400720c */ /* 0x000fe20003f24070 */
[----:B------:R-:W-:Y:S01]  /*0f20*/  @!P4 IMAD.IADD R54, R54, 0x1, -R4 ;  /* 0x000000013636c824 */ /* 0x000fe200078e0a04 */
[----:B------:R-:W-:-:S02]  /*0f30*/  ISETP.GT.U32.AND P6, PT, R4, R52, PT ;  /* 0x000000340400720c */ /* 0x000fc40003fc4070 */
[----:B------:R-:W-:Y:S01]  /*0f40*/  ISETP.GE.AND P2, PT, R10, RZ, PT ;  /* 0x000000ff0a00720c */ /* 0x000fe20003f46270 */
[----:B------:R-:W-:Y:S01]  /*0f50*/  @!P0 IMAD.MOV R54, RZ, RZ, -R54 ;  /* 0x000000ffff368224 */ /* 0x000fe200078e0a36 */
[----:B------:R-:W-:Y:S02]  /*0f60*/  LOP3.LUT R10, R6, 0xc, RZ, 0xfc, !PT ;  /* 0x0000000c060a7812 */ /* 0x000fe400078efcff */
[----:B------:R-:W-:Y:S01]  /*0f70*/  ISETP.GE.AND P4, PT, R9, RZ, PT ;  /* 0x000000ff0900720c */ /* 0x000fe20003f86270 */
[----:B------:R-:W-:Y:S01]  /*0f80*/  IMAD.MOV R9, RZ, RZ, -R8 ;  /* 0x000000ffff097224 */ /* 0x000fe200078e0a08 */
[----:B------:R-:W-:Y:S02]  /*0f90*/  IABS R49, R10 ;  /* 0x0000000a00317213 */ /* 0x000fe40000000000 */
[----:B------:R-:W-:Y:S01]  /*0fa0*/  IABS R37, R17 ;  /* 0x0000001100257213 */ /* 0x000fe20000000000 */
[----:B------:R-:W-:Y:S01]  /*0fb0*/  IMAD R50, R4, R9, R50 ;  /* 0x0000000904327224 */ /* 0x000fe200078e0232 */
[----:B------:R-:W-:Y:S01]  /*0fc0*/  LOP3.LUT R19, R6, 0x48, RZ, 0xfc, !PT ;  /* 0x0000004806137812 */ /* 0x000fe200078efcff */
[----:B------:R-:W-:Y:S01]  /*0fd0*/  @!P1 IMAD.IADD R53, R53, 0x1, -R4 ;  /* 0x0000000135359824 */ /* 0x000fe200078e0a04 */
[----:B------:R-:W-:Y:S01]  /*0fe0*/  ISETP.GT.U32.AND P1, PT, R4, R51, PT ;  /* 0x000000330400720c */ /* 0x000fe20003f24070 */
[----:B------:R-:W-:Y:S01]  /*0ff0*/  IMAD.HI.U32 R8, R7, R49, RZ ;  /* 0x0000003107087227 */ /* 0x000fe200078e00ff */
[----:B------:R-:W-:-:S02]  /*1000*/  LOP3.LUT R20, R6, 0x4a, RZ, 0xfc, !PT ;  /* 0x0000004a06147812 */ /* 0x000fc400078efcff */
[----:B------:R-:W-:Y:S01]  /*1010*/  LOP3.LUT R22, R6, 0x50, RZ, 0xfc, !PT ;  /* 0x0000005006167812 */ /* 0x000fe200078efcff */
[----:B------:R-:W-:Y:S01]  /*1020*/  @!P6 IMAD.IADD R52, R52, 0x1, -R4 ;  /* 0x000000013434e824 */ /* 0x000fe200078e0a04 */
[----:B------:R-:W-:Y:S01]  /*1030*/  ISETP.GT.U32.AND P6, PT, R4, R50, PT ;  /* 0x000000320400720c */ /* 0x000fe20003fc4070 */
[----:B------:R-:W-:Y:S01]  /*1040*/  IMAD.HI.U32 R9, R7, R48, RZ ;  /* 0x0000003007097227 */ /* 0x000fe200078e00ff */
[----:B------:R-:W-:Y:S02]  /*1050*/  IABS R21, R22 ;  /* 0x0000001600157213 */ /* 0x000fe40000000000 */
[C---:B------:R-:W-:Y:S01]  /*1060*/  LOP3.LUT R24, R6.reuse, 0x52, RZ, 0xfc, !PT ;  /* 0x0000005206187812 */ /* 0x040fe200078efcff */
[----:B------:R-:W-:Y:S01]  /*1070*/  IMAD.MOV R8, RZ, RZ, -R8 ;  /* 0x000000ffff087224 */ /* 0x000fe200078e0a08 */
[----:B------:R-:W-:Y:S01]  /*1080*/  LOP3.LUT R58, R6, 0x60, RZ, 0xfc, !PT ;  /* 0x00000060063a7812 */ /* 0x000fe200078efcff */
[----:B------:R-:W-:Y:S01]  /*1090*/  IMAD.MOV R9, RZ, RZ, -R9 ;  /* 0x000000ffff097224 */ /* 0x000fe200078e0a09 */
[----:B------:R-:W-:Y:S01]  /*10a0*/  IABS R25, R24 ;  /* 0x0000001800197213 */ /* 0x000fe20000000000 */
[C---:B------:R-:W-:Y:S01]  /*10b0*/  IMAD R49, R4.reuse, R8, R49 ;  /* 0x0000000804317224 */ /* 0x040fe200078e0231 */
[----:B------:R-:W-:Y:S01]  /*10c0*/  IABS R69, R58 ;  /* 0x0000003a00457213 */ /* 0x000fe20000000000 */
[----:B------:R-:W-:Y:S01]  /*10d0*/  IMAD R48, R4, R9, R48 ;  /* 0x0000000904307224 */ /* 0x000fe200078e0230 */
[----:B------:R-:W-:Y:S01]  /*10e0*/  LOP3.LUT R64, R6, 0x6a, RZ, 0xfc, !PT ;  /* 0x0000006a06407812 */ /* 0x000fe200078efcff */
[--C-:B------:R-:W-:Y:S01]  /*10f0*/  @!P1 IMAD.IADD R51, R51, 0x1, -R4.reuse ;  /* 0x0000000133339824 */ /* 0x100fe200078e0a04 */
[----:B------:R-:W-:Y:S01]  /*1100*/  ISETP.GT.U32.AND P1, PT, R4, R49, PT ;  /* 0x000000310400720c */ /* 0x000fe20003f24070 */
[----:B------:R-:W-:Y:S01]  /*1110*/  @!P6 IMAD.IADD R50, R50, 0x1, -R4 ;  /* 0x000000013232e824 */ /* 0x000fe200078e0a04 */
[----:B------:R-:W-:Y:S01]  /*1120*/  ISETP.GT.U32.AND P6, PT, R4, R48, PT ;  /* 0x000000300400720c */ /* 0x000fe20003fc4070 */
[----:B------:R-:W-:Y:S01]  /*1130*/  IMAD.HI.U32 R8, R7, R47, RZ ;  /* 0x0000002f07087227 */ /* 0x000fe200078e00ff */
[----:B------:R-:W-:-:S02]  /*1140*/  IABS R79, R64 ;  /* 0x00000040004f7213 */ /* 0x000fc40000000000 */
[----:B------:R-:W-:Y:S01]  /*1150*/  ISETP.GT.U32.AND P0, PT, R4, R50, PT ;  /* 0x000000320400720c */ /* 0x000fe20003f04070 */
[----:B------:R-:W-:Y:S01]  /*1160*/  IMAD.MOV R8, RZ, RZ, -R8 ;  /* 0x000000ffff087224 */ /* 0x000fe200078e0a08 */
[C---:B------:R-:W-:Y:S01]  /*1170*/  LOP3.LUT R62, R6.reuse, 0x68, RZ, 0xfc, !PT ;  /* 0x00000068063e7812 */ /* 0x040fe200078efcff */
[----:B------:R-:W-:Y:S01]  /*1180*/  @!P5 IMAD.MOV R53, RZ, RZ, -R53 ;  /* 0x000000ffff35d224 */ /* 0x000fe200078e0a35 */
[----:B------:R-:W-:Y:S01]  /*1190*/  LOP3.LUT R60, R6, 0x66, RZ, 0xfc, !PT ;  /* 0x00000066063c7812 */ /* 0x000fe200078efcff */
[C---:B------:R-:W-:Y:S01]  /*11a0*/  IMAD R47, R4.reuse, R8, R47 ;  /* 0x00000008042f7224 */ /* 0x040fe200078e022f */
[----:B------:R-:W-:Y:S01]  /*11b0*/  IABS R77, R62 ;  /* 0x0000003e004d7213 */ /* 0x000fe20000000000 */
[--C-:B------:R-:W-:Y:S01]  /*11c0*/  @!P1 IMAD.IADD R49, R49, 0x1, -R4.reuse ;  /* 0x0000000131319824 */ /* 0x100fe200078e0a04 */
[----:B------:R-:W-:Y:S01]  /*11d0*/  ISETP.GT.U32.AND P1, PT, R4, R51, PT ;  /* 0x000000330400720c */ /* 0x000fe20003f24070 */
[----:B------:R-:W-:Y:S01]  /*11e0*/  @!P6 IMAD.IADD R48, R48, 0x1, -R4 ;  /* 0x000000013030e824 */ /* 0x000fe200078e0a04 */
[----:B------:R-:W-:Y:S01]  /*11f0*/  LOP3.LUT R66, R6, 0x6e, RZ, 0xfc, !PT ;  /* 0x0000006e06427812 */ /* 0x000fe200078efcff */
[----:B------:R-:W-:Y:S01]  /*1200*/  IMAD.HI.U32 R8, R7, R45, RZ ;  /* 0x0000002d07087227 */ /* 0x000fe200078e00ff */
[----:B------:R-:W-:-:S02]  /*1210*/  ISETP.GT.U32.AND P6, PT, R4, R49, PT ;  /* 0x000000310400720c */ /* 0x000fc40003fc4070 */
[----:B------:R-:W-:Y:S01]  /*1220*/  ISETP.GT.U32.AND P5, PT, R4, R48, PT ;  /* 0x000000300400720c */ /* 0x000fe20003fa4070 */
[----:B------:R-:W-:Y:S01]  /*1230*/  IMAD.MOV R8, RZ, RZ, -R8 ;  /* 0x000000ffff087224 */ /* 0x000fe200078e0a08 */
[----:B------:R-:W-:Y:S01]  /*1240*/  IABS R75, R60 ;  /* 0x0000003c004b7213 */ /* 0x000fe20000000000 */
[--C-:B------:R-:W-:Y:S01]  /*1250*/  @!P0 IMAD.IADD R50, R50, 0x1, -R4.reuse ;  /* 0x0000000132328824 */ /* 0x100fe200078e0a04 */
[----:B------:R-:W-:Y:S01]  /*1260*/  ISETP.GE.AND P0, PT, R10, RZ, PT ;  /* 0x000000ff0a00720c */ /* 0x000fe20003f06270 */
[----:B------:R-:W-:Y:S01]  /*1270*/  IMAD R45, R4, R8, R45 ;  /* 0x00000008042d7224 */ /* 0x000fe200078e022d */
[----:B------:R-:W-:Y:S01]  /*1280*/  LOP3.LUT R10, R6, 0x18, RZ, 0xfc, !PT ;  /* 0x00000018060a7812 */ /* 0x000fe200078efcff */
[----:B------:R-:W-:Y:S01]  /*1290*/  IMAD.HI.U32 R9, R7, R46, RZ ;  /* 0x0000002e07097227 */ /* 0x000fe200078e00ff */
[----:B------:R-:W-:Y:S02]  /*12a0*/  IABS R83, R66 ;  /* 0x0000004200537213 */ /* 0x000fe40000000000 */
[----:B------:R-:W-:Y:S01]  /*12b0*/  IABS R43, R10 ;  /* 0x0000000a002b7213 */ /* 0x000fe20000000000 */
[----:B------:R-:W-:Y:S01]  /*12c0*/  @!P6 IMAD.IADD R49, R49, 0x1, -R4 ;  /* 0x000000013131e824 */ /* 0x000fe200078e0a04 */
[C---:B------:R-:W-:Y:S01]  /*12d0*/  ISETP.GT.U32.AND P6, PT, R4.reuse, R45, PT ;  /* 0x0000002d0400720c */ /* 0x040fe20003fc4070 */
[----:B------:R-:W-:Y:S01]  /*12e0*/  @!P3 IMAD.MOV R52, RZ, RZ, -R52 ;  /* 0x000000ffff34b224 */ /* 0x000fe200078e0a34 */
[----:B------:R-:W-:Y:S01]  /*12f0*/  ISETP.GT.U32.AND P3, PT, R4, R47, PT ;  /* 0x0000002f0400720c */ /* 0x000fe20003f64070 */
[----:B------:R-:W-:Y:S01]  /*1300*/  IMAD.MOV R9, RZ, RZ, -R9 ;  /* 0x000000ffff097224 */ /* 0x000fe200078e0a09 */
[----:B------:R-:W-:Y:S01]  /*1310*/  LOP3.LUT R68, R6, 0x70, RZ, 0xfc, !PT ;  /* 0x0000007006447812 */ /* 0x000fe200078efcff */
[----:B------:R-:W-:Y:S01]  /*1320*/  @!P5 IMAD.IADD R48, R48, 0x1, -R4 ;  /* 0x000000013030d824 */ /* 0x000fe200078e0a04 */
[----:B------:R-:W-:Y:S01]  /*1330*/  ISETP.GE.AND P5, PT, R11, RZ, PT ;  /* 0x000000ff0b00720c */ /* 0x000fe20003fa6270 */
[----:B------:R-:W-:Y:S01]  /*1340*/  IMAD.HI.U32 R8, R7, R44, RZ ;  /* 0x0000002c07087227 */ /* 0x000fe200078e00ff */
[----:B------:R-:W-:-:S02]  /*1350*/  LOP3.LUT R11, R6, 0x1a, RZ, 0xfc, !PT ;  /* 0x0000001a060b7812 */ /* 0x000fc400078efcff */
[----:B------:R-:W-:Y:S01]  /*1360*/  IABS R85, R68 ;  /* 0x0000004400557213 */ /* 0x000fe20000000000 */
[----:B------:R-:W-:Y:S01]  /*1370*/  IMAD R46, R4, R9, R46 ;  /* 0x00000009042e7224 */ /* 0x000fe200078e022e */
[----:B------:R-:W-:Y:S01]  /*1380*/  IABS R42, R11 ;  /* 0x0000000b002a7213 */ /* 0x000fe20000000000 */
[----:B------:R-:W-:Y:S01]  /*1390*/  @!P6 IMAD.IADD R45, R45, 0x1, -R4 ;  /* 0x000000012d2de824 */ /* 0x000fe200078e0a04 */
[C---:B------:R-:W-:Y:S01]  /*13a0*/  LOP3.LUT R70, R6.reuse, 0x72, RZ, 0xfc, !PT ;  /* 0x0000007206467812 */ /* 0x040fe200078efcff */
[----:B------:R-:W-:Y:S01]  /*13b0*/  IMAD.MOV R9, RZ, RZ, -R8 ;  /* 0x000000ffff097224 */ /* 0x000fe200078e0a08 */
[----:B------:R-:W-:Y:S01]  /*13c0*/  LOP3.LUT R72, R6, 0x74, RZ, 0xfc, !PT ;  /* 0x0000007406487812 */ /* 0x000fe200078efcff */
[----:B------:R-:W-:Y:S01]  /*13d0*/  IMAD.HI.U32 R8, R7, R43, RZ ;  /* 0x0000002b07087227 */ /* 0x000fe200078e00ff */
[C---:B------:R-:W-:Y:S02]  /*13e0*/  ISETP.GT.U32.AND P6, PT, R4.reuse, R45, PT ;  /* 0x0000002d0400720c */ /* 0x040fe40003fc4070 */
[----:B------:R-:W-:Y:S01]  /*13f0*/  IABS R87, R70 ;  /* 0x0000004600577213 */ /* 0x000fe20000000000 */
[--C-:B------:R-:W-:Y:S01]  /*1400*/  @!P1 IMAD.IADD R51, R51, 0x1, -R4.reuse ;  /* 0x0000000133339824 */ /* 0x100fe200078e0a04 */
[----:B------:R-:W-:Y:S01]  /*1410*/  ISETP.GT.U32.AND P1, PT, R4, R46, PT ;  /* 0x0000002e0400720c */ /* 0x000fe20003f24070 */
[----:B------:R-:W-:Y:S01]  /*1420*/  @!P3 IMAD.IADD R47, R47, 0x1, -R4 ;  /* 0x000000012f2fb824 */ /* 0x000fe200078e0a04 */
[----:B------:R-:W-:Y:S01]  /*1430*/  ISETP.GE.AND P3, PT, R12, RZ, PT ;  /* 0x000000ff0c00720c */ /* 0x000fe20003f66270 */
[----:B------:R-:W-:Y:S01]  /*1440*/  IMAD R44, R4, R9, R44 ;  /* 0x00000009042c7224 */ /* 0x000fe200078e022c */
[C---:B------:R-:W-:Y:S01]  /*1450*/  LOP3.LUT R12, R6.reuse, 0x1c, RZ, 0xfc, !PT ;  /* 0x0000001c060c7812 */ /* 0x040fe200078efcff */
[----:B------:R-:W-:Y:S01]  /*1460*/  IMAD.MOV R8, RZ, RZ, -R8 ;  /* 0x000000ffff087224 */ /* 0x000fe200078e0a08 */
[----:B------:R-:W-:Y:S01]  /*1470*/  LOP3.LUT R74, R6, 0x76, RZ, 0xfc, !PT ;  /* 0x00000076064a7812 */ /* 0x000fe200078efcff */
[----:B------:R-:W-:Y:S01]  /*1480*/  @!P2 IMAD.MOV R51, RZ, RZ, -R51 ;  /* 0x000000ffff33a224 */ /* 0x000fe200078e0a33 */
[C---:B------:R-:W-:Y:S01]  /*1490*/  ISETP.GT.U32.AND P2, PT, R4.reuse, R47, PT ;  /* 0x0000002f0400720c */ /* 0x040fe20003f44070 */
[----:B------:R-:W-:Y:S01]  /*14a0*/  @!P5 IMAD.MOV R48, RZ, RZ, -R48 ;  /* 0x000000ffff30d224 */ /* 0x000fe200078e0a30 */
[C---:B------:R-:W-:Y:S01]  /*14b0*/  ISETP.GT.U32.AND P5, PT, R4.reuse, R44, PT ;  /* 0x0000002c0400720c */ /* 0x040fe20003fa4070 */
[----:B------:R-:W-:Y:S01]  /*14c0*/  IMAD R43, R4, R8, R43 ;  /* 0x00000008042b7224 */ /* 0x000fe200078e022b */
[----:B------:R-:W-:Y:S01]  /*14d0*/  IABS R41, R12 ;  /* 0x0000000c00297213 */ /* 0x000fe20000000000 */
[----:B------:R-:W-:Y:S01]  /*14e0*/  @!P6 IMAD.IADD R45, R45, 0x1, -R4 ;  /* 0x000000012d2de824 */ /* 0x000fe200078e0a04 */
[----:B------:R-:W-:Y:S01]  /*14f0*/  LOP3.LUT R76, R6, 0x78, RZ, 0xfc, !PT ;  /* 0x00000078064c7812 */ /* 0x000fe200078efcff */
[----:B------:R-:W-:Y:S01]  /*1500*/  IMAD.HI.U32 R8, R7, R42, RZ ;  /* 0x0000002a07087227 */ /* 0x000fe200078e00ff */
[----:B------:R-:W-:-:S02]  /*1510*/  ISETP.GT.U32.AND P6, PT, R4, R43, PT ;  /* 0x0000002b0400720c */ /* 0x000fc40003fc4070 */
[----:B------:R-:W-:Y:S01]  /*1520*/  LOP3.LUT R78, R6, 0x7a, RZ, 0xfc, !PT ;  /* 0x0000007a064e7812 */ /* 0x000fe200078efcff */
[----:B------:R-:W-:Y:S01]  /*1530*/  IMAD.MOV R9, RZ, RZ, -R8 ;  /* 0x000000ffff097224 */ /* 0x000fe200078e0a08 */
[----:B------:R-:W-:Y:S01]  /*1540*/  IABS R91, R74 ;  /* 0x0000004a005b7213 */ /* 0x000fe20000000000 */
[--C-:B------:R-:W-:Y:S01]  /*1550*/  @!P2 IMAD.IADD R47, R47, 0x1, -R4.reuse ;  /* 0x000000012f2fa824 */ /* 0x100fe200078e0a04 */
[----:B------:R-:W-:Y:S01]  /*1560*/  ISETP.GE.AND P2, PT, R15, RZ, PT ;  /* 0x000000ff0f00720c */ /* 0x000fe20003f46270 */
[----:B------:R-:W-:Y:S01]  /*1570*/  @!P5 IMAD.IADD R44, R44, 0x1, -R4 ;  /* 0x000000012c2cd824 */ /* 0x000fe200078e0a04 */
[----:B------:R-:W-:Y:S01]  /*1580*/  LOP3.LUT R15, R6, 0x20, RZ, 0xfc, !PT ;  /* 0x00000020060f7812 */ /* 0x000fe200078efcff */
[----:B------:R-:W-:Y:S01]  /*1590*/  @!P3 IMAD.MOV R47, RZ, RZ, -R47 ;  /* 0x000000ffff2fb224 */ /* 0x000fe200078e0a2f */
[----:B------:R-:W-:Y:S01]  /*15a0*/  ISETP.GE.AND P5, PT, R11, RZ, PT ;  /* 0x000000ff0b00720c */ /* 0x000fe20003fa6270 */
[----:B------:R-:W-:Y:S01]  /*15b0*/  IMAD.HI.U32 R8, R7, R41, RZ ;  /* 0x0000002907087227 */ /* 0x000fe200078e00ff */
[----:B------:R-:W-:-:S02]  /*15c0*/  ISETP.GT.U32.AND P3, PT, R4, R44, PT ;  /* 0x0000002c0400720c */ /* 0x000fc40003f64070 */
[----:B------:R-:W-:Y:S01]  /*15d0*/  IABS R39, R15 ;  /* 0x0000000f00277213 */ /* 0x000fe20000000000 */
[----:B------:R-:W-:Y:S01]  /*15e0*/  @!P6 IMAD.IADD R43, R43, 0x1, -R4 ;  /* 0x000000012b2be824 */ /* 0x000fe200078e0a04 */
[----:B------:R-:W-:Y:S01]  /*15f0*/  IABS R93, R76 ;  /* 0x0000004c005d7213 */ /* 0x000fe20000000000 */
[C---:B------:R-:W-:Y:S01]  /*1600*/  IMAD R42, R4.reuse, R9, R42 ;  /* 0x00000009042a7224 */ /* 0x040fe200078e022a */
[----:B------:R-:W-:Y:S01]  /*1610*/  IABS R95, R78 ;  /* 0x0000004e005f7213 */ /* 0x000fe20000000000 */
[----:B------:R-:W-:Y:S01]  /*1620*/  IMAD.MOV R8, RZ, RZ, -R8 ;  /* 0x000000ffff087224 */ /* 0x000fe200078e0a08 */
[----:B------:R-:W-:Y:S01]  /*1630*/  ISETP.GT.U32.AND P6, PT, R4, R43, PT ;  /* 0x0000002b0400720c */ /* 0x000fe20003fc4070 */
[--C-:B------:R-:W-:Y:S01]  /*1640*/  @!P1 IMAD.IADD R46, R46, 0x1, -R4.reuse ;  /* 0x000000012e2e9824 */ /* 0x100fe200078e0a04 */
[----:B------:R-:W-:Y:S01]  /*1650*/  ISETP.GE.AND P1, PT, R13, RZ, PT ;  /* 0x000000ff0d00720c */ /* 0x000fe20003f26270 */
[----:B------:R-:W-:Y:S02]  /*1660*/  IMAD R41, R4, R8, R41 ;  /* 0x0000000804297224 */ /* 0x000fe400078e0229 */
[----:B------:R-:W-:Y:S01]  /*1670*/  @!P3 IMAD.IADD R44, R44, 0x1, -R4 ;  /* 0x000000012c2cb824 */ /* 0x000fe200078e0a04 */
[C---:B------:R-:W-:Y:S01]  /*1680*/  ISETP.GT.U32.AND P3, PT, R4.reuse, R42, PT ;  /* 0x0000002a0400720c */ /* 0x040fe20003f64070 */
[----:B------:R-:W-:Y:S01]  /*1690*/  @!P4 IMAD.MOV R50, RZ, RZ, -R50 ;  /* 0x000000ffff32c224 */ /* 0x000fe200078e0a32 */
[----:B------:R-:W-:Y:S01]  /*16a0*/  ISETP.GT.U32.AND P4, PT, R4, R46, PT ;  /* 0x0000002e0400720c */ /* 0x000fe20003f84070 */
[----:B------:R-:W-:Y:S01]  /*16b0*/  @!P0 IMAD.MOV R49, RZ, RZ, -R49 ;  /* 0x000000ffff318224 */ /* 0x000fe200078e0a31 */
[----:B------:R-:W-:Y:S01]  /*16c0*/  ISETP.GE.AND P0, PT, R14, RZ, PT ;  /* 0x000000ff0e00720c */ /* 0x000fe20003f06270 */
[----:B------:R-:W-:Y:S01]  /*16d0*/  IMAD.HI.U32 R9, R7, R39, RZ ;  /* 0x0000002707097227 */ /* 0x000fe200078e00ff */
[----:B------:R-:W-:-:S03]  /*16e0*/  LOP3.LUT R14, R6, 0x1e, RZ, 0xfc, !PT ;  /* 0x0000001e060e7812 */ /* 0x000fc600078efcff */
[--C-:B------:R-:W-:Y:S01]  /*16f0*/  @!P6 IMAD.IADD R43, R43, 0x1, -R4.reuse ;  /* 0x000000012b2be824 */ /* 0x100fe200078e0a04 */
[----:B------:R-:W-:Y:S01]  /*1700*/  ISETP.GT.U32.AND P6, PT, R4, R41, PT ;  /* 0x000000290400720c */ /* 0x000fe20003fc4070 */
[----:B------:R-:W-:Y:S01]  /*1710*/  IMAD.MOV R9, RZ, RZ, -R9 ;  /* 0x000000ffff097224 */ /* 0x000fe200078e0a09 */
[----:B------:R-:W-:Y:S01]  /*1720*/  IABS R40, R14 ;  /* 0x0000000e00287213 */ /* 0x000fe20000000000 */
[--C-:B------:R-:W-:Y:S01]  /*1730*/  @!P3 IMAD.IADD R42, R42, 0x1, -R4.reuse ;  /* 0x000000012a2ab824 */ /* 0x100fe200078e0a04 */
[----:B------:R-:W-:Y:S01]  /*1740*/  ISETP.GE.AND P3, PT, R12, RZ, PT ;  /* 0x000000ff0c00720c */ /* 0x000fe20003f66270 */
[----:B------:R-:W-:Y:S01]  /*1750*/  @!P4 IMAD.IADD R46, R46, 0x1, -R4 ;  /* 0x000000012e2ec824 */ /* 0x000fe200078e0a04 */
[----:B------:R-:W-:Y:S01]  /*1760*/  ISETP.GE.AND P4, PT, R10, RZ, PT ;  /* 0x000000ff0a00720c */ /* 0x000fe20003f86270 */
[----:B------:R-:W-:Y:S01]  /*1770*/  IMAD.HI.U32 R10, R7, R38, RZ ;  /* 0x00000026070a7227 */ /* 0x000fe200078e00ff */
[----:B------:R-:W-:-:S03]  /*1780*/  LOP3.LUT R12, R6, 0x2a, RZ, 0xfc, !PT ;  /* 0x0000002a060c7812 */ /* 0x000fc600078efcff */
[----:B------:R-:W-:Y:S01]  /*1790*/  IMAD.MOV R13, RZ, RZ, -R10 ;  /* 0x000000ffff0d7224 */ /* 0x000fe200078e0a0a */
[----:B------:R-:W-:Y:S01]  /*17a0*/  LOP3.LUT R10, R6, 0x26, RZ, 0xfc, !PT ;  /* 0x00000026060a7812 */ /* 0x000fe200078efcff */
[----:B------:R-:W-:Y:S01]  /*17b0*/  @!P6 IMAD.IADD R41, R41, 0x1, -R4 ;  /* 0x000000012929e824 */ /* 0x000fe200078e0a04 */
[C---:B------:R-:W-:Y:S01]  /*17c0*/  ISETP.GT.U32.AND P6, PT, R4.reuse, R42, PT ;  /* 0x0000002a0400720c */ /* 0x040fe20003fc4070 */
[----:B------:R-:W-:Y:S01]  /*17d0*/  IMAD R38, R4, R13, R38 ;  /* 0x0000000d04267224 */ /* 0x000fe200078e0226 */
[----:B------:R-:W-:Y:S01]  /*17e0*/  IABS R36, R10 ;  /* 0x0000000a00247213 */ /* 0x000fe20000000000 */
[----:B------:R-:W-:Y:S01]  /*17f0*/  IMAD.HI.U32 R8, R7, R40, RZ ;  /* 0x0000002807087227 */ /* 0x000fe200078e00ff */
[----:B------:R-:W-:-:S03]  /*1800*/  IABS R34, R12 ;  /* 0x0000000c00227213 */ /* 0x000fc60000000000 */
[----:B------:R-:W-:Y:S02]  /*1810*/  IMAD.MOV R11, RZ, RZ, -R8 ;  /* 0x000000ffff0b7224 */ /* 0x000fe400078e0a08 */
[----:B------:R-:W-:Y:S01]  /*1820*/  @!P1 IMAD.MOV R46, RZ, RZ, -R46 ;  /* 0x000000ffff2e9224 */ /* 0x000fe200078e0a2e */
[----:B------:R-:W-:Y:S01]  /*1830*/  ISETP.GT.U32.AND P1, PT, R4, R41, PT ;  /* 0x000000290400720c */ /* 0x000fe20003f24070 */
[----:B------:R-:W-:-:S04]  /*1840*/  IMAD.HI.U32 R8, R7, R37, RZ ;  /* 0x0000002507087227 */ /* 0x000fc800078e00ff */
[----:B------:R-:W-:Y:S01]  /*1850*/  @!P6 IMAD.IADD R42, R42, 0x1, -R4 ;  /* 0x000000012a2ae824 */ /* 0x000fe200078e0a04 */
[C---:B------:R-:W-:Y:S01]  /*1860*/  ISETP.GT.U32.AND P6, PT, R4.reuse, R38, PT ;  /* 0x000000260400720c */ /* 0x040fe20003fc4070 */
[C---:B------:R-:W-:Y:S02]  /*1870*/  IMAD R39, R4.reuse, R9, R39 ;  /* 0x0000000904277224 */ /* 0x040fe400078e0227 */
[----:B------:R-:W-:Y:S02]  /*1880*/  IMAD.MOV R8, RZ, RZ, -R8 ;  /* 0x000000ffff087224 */ /* 0x000fe400078e0a08 */
[----:B------:R-:W-:Y:S01]  /*1890*/  IMAD R40, R4, R11, R40 ;  /* 0x0000000b04287224 */ /* 0x000fe200078e0228 */
[----:B------:R-:W-:Y:S01]  /*18a0*/  LOP3.LUT R11, R6, 0x28, RZ, 0xfc, !PT ;  /* 0x00000028060b7812 */ /* 0x000fe200078efcff */
[----:B------:R-:W-:Y:S01]  /*18b0*/  @!P2 IMAD.MOV R44, RZ, RZ, -R44 ;  /* 0x000000ffff2ca224 */ /* 0x000fe200078e0a2c */
[C---:B------:R-:W-:Y:S01]  /*18c0*/  ISETP.GT.U32.AND P2, PT, R4.reuse, R39, PT ;  /* 0x000000270400720c */ /* 0x040fe20003f44070 */
[----:B------:R-:W-:Y:S01]  /*18d0*/  @!P5 IMAD.MOV R42, RZ, RZ, -R42 ;  /* 0x000000ffff2ad224 */ /* 0x000fe200078e0a2a */
[----:B------:R-:W-:Y:S01]  /*18e0*/  IABS R35, R11 ;  /* 0x0000000b00237213 */ /* 0x000fe20000000000 */
[----:B------:R-:W-:-:S02]  /*18f0*/  IMAD R37, R4, R8, R37 ;  /* 0x0000000804257224 */ /* 0x000fc400078e0225 */
[----:B------:R-:W-:Y:S02]  /*1900*/  @!P6 IMAD.IADD R38, R38, 0x1, -R4 ;  /* 0x000000012626e824 */ /* 0x000fe400078e0a04 */
[----:B------:R-:W-:Y:S01]  /*1910*/  @!P0 IMAD.MOV R45, RZ, RZ, -R45 ;  /* 0x000000ffff2d8224 */ /* 0x000fe200078e0a2d */
[C---:B------:R-:W-:Y:S01]  /*1920*/  ISETP.GT.U32.AND P0, PT, R4.reuse, R40, PT ;  /* 0x000000280400720c */ /* 0x040fe20003f04070 */
[----:B------:R-:W-:Y:S01]  /*1930*/  IMAD.HI.U32 R8, R7, R36, RZ ;  /* 0x0000002407087227 */ /* 0x000fe200078e00ff */
[----:B------:R-:W-:-:S03]  /*1940*/  ISETP.GT.U32.AND P5, PT, R4, R38, PT ;  /* 0x000000260400720c */ /* 0x000fc60003fa4070 */
[----:B------:R-:W-:Y:S01]  /*1950*/  @!P1 IMAD.IADD R41, R41, 0x1, -R4 ;  /* 0x0000000129299824 */ /* 0x000fe200078e0a04 */
[----:B------:R-:W-:Y:S01]  /*1960*/  ISETP.GE.AND P1, PT, R15, RZ, PT ;  /* 0x000000ff0f00720c */ /* 0x000fe20003f26270 */
[----:B------:R-:W-:Y:S01]  /*1970*/  IMAD.MOV R9, RZ, RZ, -R8 ;  /* 0x000000ffff097224 */ /* 0x000fe200078e0a08 */
[----:B------:R-:W-:Y:S01]  /*1980*/  LOP3.LUT R15, R6, 0x36, RZ, 0xfc, !PT ;  /* 0x00000036060f7812 */ /* 0x000fe200078efcff */
[----:B------:R-:W-:Y:S01]  /*1990*/  @!P3 IMAD.MOV R41, RZ, RZ, -R41 ;  /* 0x000000ffff29b224 */ /* 0x000fe200078e0a29 */
[C---:B------:R-:W-:Y:S01]  /*19a0*/  ISETP.GT.U32.AND P3, PT, R4.reuse, R37, PT ;  /* 0x000000250400720c */ /* 0x040fe20003f64070 */
[----:B------:R-:W-:Y:S01]  /*19b0*/  IMAD R36, R4, R9, R36 ;  /* 0x0000000904247224 */ /* 0x000fe200078e0224 */
[----:B------:R-:W-:Y:S01]  /*19c0*/  IABS R28, R15 ;  /* 0x0000000f001c7213 */ /* 0x000fe20000000000 */
[--C-:B------:R-:W-:Y:S02]  /*19d0*/  @!P2 IMAD.IADD R39, R39, 0x1, -R4.reuse ;  /* 0x000000012727a824 */ /* 0x100fe400078e0a04 */
[--C-:B------:R-:W-:Y:S01]  /*19e0*/  @!P5 IMAD.IADD R38, R38, 0x1, -R4.reuse ;  /* 0x000000012626d824 */ /* 0x100fe200078e0a04 */
[----:B------:R-:W-:Y:S01]  /*19f0*/  ISETP.GT.U32.AND P5, PT, R4, R36, PT ;  /* 0x000000240400720c */ /* 0x000fe20003fa4070 */
[----:B------:R-:W-:Y:S01]  /*1a00*/  @!P0 IMAD.IADD R40, R40, 0x1, -R4 ;  /* 0x0000000128288824 */ /* 0x000fe200078e0a04 */
[----:B------:R-:W-:Y:S01]  /*1a10*/  ISETP.GT.U32.AND P6, PT, R4, R39, PT ;  /* 0x000000270400720c */ /* 0x000fe20003fc4070 */
[----:B------:R-:W-:Y:S01]  /*1a20*/  IMAD.HI.U32 R8, R7, R35, RZ ;  /* 0x0000002307087227 */ /* 0x000fe200078e00ff */
[----:B------:R-:W-:-:S02]  /*1a30*/  ISETP.GE.AND P0, PT, R16, RZ, PT ;  /* 0x000000ff1000720c */ /* 0x000fc40003f06270 */
[----:B------:R-:W-:Y:S01]  /*1a40*/  ISETP.GT.U32.AND P2, PT, R4, R40, PT ;  /* 0x000000280400720c */ /* 0x000fe20003f44070 */
[----:B------:R-:W-:Y:S01]  /*1a50*/  @!P4 IMAD.MOV R43, RZ, RZ, -R43 ;  /* 0x000000ffff2bc224 */ /* 0x000fe200078e0a2b */
[----:B------:R-:W-:Y:S01]  /*1a60*/  ISETP.GE.AND P4, PT, R14, RZ, PT ;  /* 0x000000ff0e00720c */ /* 0x000fe20003f86270 */
[----:B------:R-:W-:Y:S01]  /*1a70*/  @!P3 IMAD.IADD R37, R37, 0x1, -R4 ;  /* 0x000000012525b824 */ /* 0x000fe200078e0a04 */
[----:B------:R-:W-:Y:S01]  /*1a80*/  ISETP.GE.AND P3, PT, R11, RZ, PT ;  /* 0x000000ff0b00720c */ /* 0x000fe20003f66270 */
[----:B------:R-:W-:Y:S01]  /*1a90*/  IMAD.MOV R8, RZ, RZ, -R8 ;  /* 0x000000ffff087224 */ /* 0x000fe200078e0a08 */
[----:B------:R-:W-:Y:S01]  /*1aa0*/  LOP3.LUT R11, R6, 0x2e, RZ, 0xfc, !PT ;  /* 0x0000002e060b7812 */ /* 0x000fe200078efcff */
[--C-:B------:R-:W-:Y:S01]  /*1ab0*/  @!P5 IMAD.IADD R36, R36, 0x1, -R4.reuse ;  /* 0x000000012424d824 */ /* 0x100fe200078e0a04 */
[C---:B------:R-:W-:Y:S01]  /*1ac0*/  ISETP.GT.U32.AND P5, PT, R4.reuse, R37, PT ;  /* 0x000000250400720c */ /* 0x040fe20003fa4070 */
[----:B------:R-:W-:Y:S01]  /*1ad0*/  IMAD R35, R4, R8, R35 ;  /* 0x0000000804237224 */ /* 0x000fe200078e0223 */
[----:B------:R-:W-:Y:S01]  /*1ae0*/  IABS R32, R11 ;  /* 0x0000000b00207213 */ /* 0x000fe20000000000 */
[----:B------:R-:W-:Y:S01]  /*1af0*/  @!P6 IMAD.IADD R39, R39, 0x1, -R4 ;  /* 0x000000012727e824 */ /* 0x000fe200078e0a04 */
[----:B------:R-:W-:Y:S01]  /*1b00*/  ISETP.GE.AND P6, PT, R10, RZ, PT ;  /* 0x000000ff0a00720c */ /* 0x000fe20003fc6270 */
[----:B------:R-:W-:Y:S01]  /*1b10*/  IMAD.HI.U32 R8, R7, R34, RZ ;  /* 0x0000002207087227 */ /* 0x000fe200078e00ff */
[----:B------:R-:W-:-:S02]  /*1b20*/  LOP3.LUT R10, R6, 0x2c, RZ, 0xfc, !PT ;  /* 0x0000002c060a7812 */ /* 0x000fc400078efcff */
[----:B------:R-:W-:Y:S01]  /*1b30*/  LOP3.LUT R14, R6, 0x34, RZ, 0xfc, !PT ;  /* 0x00000034060e7812 */ /* 0x000fe200078efcff */
[----:B------:R-:W-:Y:S01]  /*1b40*/  @!P2 IMAD.IADD R40, R40, 0x1, -R4 ;  /* 0x000000012828a824 */ /* 0x000fe200078e0a04 */
[----:B------:R-:W-:Y:S01]  /*1b50*/  IABS R33, R10 ;  /* 0x0000000a00217213 */ /* 0x000fe20000000000 */
[----:B------:R-:W-:Y:S01]  /*1b60*/  IMAD.MOV R9, RZ, RZ, -R8 ;  /* 0x000000ffff097224 */ /* 0x000fe200078e0a08 */
[----:B------:R-:W-:Y:S01]  /*1b70*/  ISETP.GE.AND P2, PT, R17, RZ, PT ;  /* 0x000000ff1100720c */ /* 0x000fe20003f46270 */
        /* <DEDUP_REMOVED lines=10> */
[----:B------:R-:W-:Y:S01]  /*1c20*/  IABS R16, R20 ;  /* 0x0000001400107213 */ /* 0x000fe20000000000 */
[----:B------:R-:W-:Y:S02]  /*1c30*/  IMAD.MOV R8, RZ, RZ, -R8 ;  /* 0x000000ffff087224 */ /* 0x000fe400078e0a08 */
[--C-:B------:R-:W-:Y:S01]  /*1c40*/  @!P1 IMAD.IADD R36, R36, 0x1, -R4.reuse ;  /* 0x0000000124249824 */ /* 0x100fe200078e0a04 */
[----:B------:R-:W-:Y:S01]  /*1c50*/  ISETP.GE.AND P1, PT, R10, RZ, PT ;  /* 0x000000ff0a00720c */ /* 0x000fe20003f26270 */
[----:B------:R-:W-:Y:S01]  /*1c60*/  @!P4 IMAD.IADD R35, R35, 0x1, -R4 ;  /* 0x000000012323c824 */ /* 0x000fe200078e0a04 */
[----:B------:R-:W-:Y:S01]  /*1c70*/  LOP3.LUT R10, R6, 0x30, RZ, 0xfc, !PT ;  /* 0x00000030060a7812 */ /* 0x000fe200078efcff */
[----:B------:R-:W-:Y:S01]  /*1c80*/  IMAD R33, R4, R8, R33 ;  /* 0x0000000804217224 */ /* 0x000fe200078e0221 */
[----:B------:R-:W-:Y:S01]  /*1c90*/  ISETP.GE.AND P4, PT, R11, RZ, PT ;  /* 0x000000ff0b00720c */ /* 0x000fe20003f86270 */
[----:B------:R-:W-:Y:S01]  /*1ca0*/  @!P6 IMAD.MOV R36, RZ, RZ, -R36 ;  /* 0x000000ffff24e224 */ /* 0x000fe200078e0a24 */
[----:B------:R-:W-:Y:S01]  /*1cb0*/  IABS R31, R10 ;  /* 0x0000000a001f7213 */ /* 0x000fe20000000000 */
[----:B------:R-:W-:Y:S01]  /*1cc0*/  @!P5 IMAD.IADD R34, R34, 0x1, -R4 ;  /* 0x000000012222d824 */ /* 0x000fe200078e0a04 */
[C---:B------:R-:W-:Y:S01]  /*1cd0*/  ISETP.GT.U32.AND P5, PT, R4.reuse, R35, PT ;  /* 0x000000230400720c */ /* 0x040fe20003fa4070 */
[----:B------:R-:W-:Y:S01]  /*1ce0*/  IMAD.HI.U32 R9, R7, R32, RZ ;  /* 0x0000002007097227 */ /* 0x000fe200078e00ff */
[----:B------:R-:W-:-:S03]  /*1cf0*/  ISETP.GT.U32.AND P6, PT, R4, R33, PT ;  /* 0x000000210400720c */ /* 0x000fc60003fc4070 */
[----:B------:R-:W-:-:S04]  /*1d00*/  IMAD.HI.U32 R8, R7, R31, RZ ;  /* 0x0000001f07087227 */ /* 0x000fc800078e00ff */
[----:B------:R-:W-:Y:S02]  /*1d10*/  IMAD.MOV R8, RZ, RZ, -R8 ;  /* 0x000000ffff087224 */ /* 0x000fe400078e0a08 */
[----:B------:R-:W-:Y:S02]  /*1d20*/  IMAD.MOV R9, RZ, RZ, -R9 ;  /* 0x000000ffff097224 */ /* 0x000fe400078e0a09 */
[----:B------:R-:W-:Y:S01]  /*1d30*/  @!P0 IMAD.MOV R38, RZ, RZ, -R38 ;  /* 0x000000ffff268224 */ /* 0x000fe200078e0a26 */
[----:B------:R-:W-:Y:S01]  /*1d40*/  ISETP.GE.AND P0, PT, R12, RZ, PT ;  /* 0x000000ff0c00720c */ /* 0x000fe20003f06270 */
[----:B------:R-:W-:Y:S01]  /*1d50*/  @!P2 IMAD.MOV R37, RZ, RZ, -R37 ;  /* 0x000000ffff25a224 */ /* 0x000fe200078e0a25 */
[C---:B------:R-:W-:Y:S01]  /*1d60*/  ISETP.GT.U32.AND P2, PT, R4.reuse, R34, PT ;  /* 0x000000220400720c */ /* 0x040fe20003f44070 */
[----:B------:R-:W-:Y:S01]  /*1d70*/  IMAD R31, R4, R8, R31 ;  /* 0x00000008041f7224 */ /* 0x000fe200078e021f */
[----:B------:R-:W-:Y:S01]  /*1d80*/  LOP3.LUT R12, R6, 0x32, RZ, 0xfc, !PT ;  /* 0x00000032060c7812 */ /* 0x000fe200078efcff */
[----:B------:R-:W-:-:S02]  /*1d90*/  IMAD R32, R4, R9, R32 ;  /* 0x0000000904207224 */ /* 0x000fc400078e0220 */
[--C-:B------:R-:W-:Y:S01]  /*1da0*/  @!P5 IMAD.IADD R35, R35, 0x1, -R4.reuse ;  /* 0x000000012323d824 */ /* 0x100fe200078e0a04 */
[----:B------:R-:W-:Y:S01]  /*1db0*/  IABS R30, R12 ;  /* 0x0000000c001e7213 */ /* 0x000fe20000000000 */
[----:B------:R-:W-:Y:S01]  /*1dc0*/  @!P6 IMAD.IADD R33, R33, 0x1, -R4 ;  /* 0x000000012121e824 */ /* 0x000fe200078e0a04 */
[C---:B------:R-:W-:Y:S01]  /*1dd0*/  ISETP.GT.U32.AND P6, PT, R4.reuse, R31, PT ;  /* 0x0000001f0400720c */ /* 0x040fe20003fc4070 */
[----:B------:R-:W-:Y:S01]  /*1de0*/  @!P3 IMAD.MOV R35, RZ, RZ, -R35 ;  /* 0x000000ffff23b224 */ /* 0x000fe200078e0a23 */
[C---:B------:R-:W-:Y:S01]  /*1df0*/  ISETP.GT.U32.AND P5, PT, R4.reuse, R32, PT ;  /* 0x000000200400720c */ /* 0x040fe20003fa4070 */
[----:B------:R-:W-:Y:S01]  /*1e00*/  IMAD.HI.U32 R8, R7, R30, RZ ;  /* 0x0000001e07087227 */ /* 0x000fe200078e00ff */
[----:B------:R-:W-:-:S03]  /*1e10*/  ISETP.GT.U32.AND P3, PT, R4, R33, PT ;  /* 0x000000210400720c */ /* 0x000fc60003f64070 */
[----:B------:R-:W-:Y:S01]  /*1e20*/  @!P2 IMAD.IADD R34, R34, 0x1, -R4 ;  /* 0x000000012222a824 */ /* 0x000fe200078e0a04 */
[----:B------:R-:W-:Y:S01]  /*1e30*/  ISETP.GE.AND P2, PT, R10, RZ, PT ;  /* 0x000000ff0a00720c */ /* 0x000fe20003f46270 */
[----:B------:R-:W-:Y:S02]  /*1e40*/  IMAD.MOV R11, RZ, RZ, -R8 ;  /* 0x000000ffff0b7224 */ /* 0x000fe400078e0a08 */
[----:B------:R-:W-:-:S04]  /*1e50*/  IMAD.HI.U32 R10, R7, R28, RZ ;  /* 0x0000001c070a7227 */ /* 0x000fc800078e00ff */
[----:B------:R-:W-:Y:S01]  /*1e60*/  IMAD R30, R4, R11, R30 ;  /* 0x0000000b041e7224 */ /* 0x000fe200078e021e */
[C---:B------:R-:W-:Y:S01]  /*1e70*/  LOP3.LUT R11, R6.reuse, 0x3a, RZ, 0xfc, !PT ;  /* 0x0000003a060b7812 */ /* 0x040fe200078efcff */
[----:B------:R-:W-:Y:S01]  /*1e80*/  IMAD.MOV R13, RZ, RZ, -R10 ;  /* 0x000000ffff0d7224 */ /* 0x000fe200078e0a0a */
[----:B------:R-:W-:Y:S01]  /*1e90*/  LOP3.LUT R10, R6, 0x38, RZ, 0xfc, !PT ;  /* 0x00000038060a7812 */ /* 0x000fe200078efcff */
[--C-:B------:R-:W-:Y:S01]  /*1ea0*/  @!P6 IMAD.IADD R31, R31, 0x1, -R4.reuse ;  /* 0x000000011f1fe824 */ /* 0x100fe200078e0a04 */
[----:B------:R-:W-:Y:S01]  /*1eb0*/  IABS R23, R11 ;  /* 0x0000000b00177213 */ /* 0x000fe20000000000 */
[--C-:B------:R-:W-:Y:S01]  /*1ec0*/  @!P5 IMAD.IADD R32, R32, 0x1, -R4.reuse ;  /* 0x000000012020d824 */ /* 0x100fe200078e0a04 */
[----:B------:R-:W-:Y:S01]  /*1ed0*/  IABS R26, R10 ;  /* 0x0000000a001a7213 */ /* 0x000fe20000000000 */
[----:B------:R-:W-:Y:S01]  /*1ee0*/  @!P3 IMAD.IADD R33, R33, 0x1, -R4 ;  /* 0x000000012121b824 */ /* 0x000fe200078e0a04 */
[C---:B------:R-:W-:Y:S01]  /*1ef0*/  ISETP.GT.U32.AND P3, PT, R4.reuse, R30, PT ;  /* 0x0000001e0400720c */ /* 0x040fe20003f64070 */
[----:B------:R-:W-:Y:S01]  /*1f00*/  IMAD.HI.U32 R9, R7, R29, RZ ;  /* 0x0000001d07097227 */ /* 0x000fe200078e00ff */
[----:B------:R-:W-:-:S02]  /*1f10*/  ISETP.GT.U32.AND P6, PT, R4, R31, PT ;  /* 0x0000001f0400720c */ /* 0x000fc40003fc4070 */
[----:B------:R-:W-:Y:S01]  /*1f20*/  ISETP.GT.U32.AND P5, PT, R4, R32, PT ;  /* 0x000000200400720c */ /* 0x000fe20003fa4070 */
[----:B------:R-:W-:Y:S02]  /*1f30*/  IMAD.MOV R9, RZ, RZ, -R9 ;  /* 0x000000ffff097224 */ /* 0x000fe400078e0a09 */
[----:B------:R-:W-:-:S04]  /*1f40*/  IMAD.HI.U32 R8, R7, R26, RZ ;  /* 0x0000001a07087227 */ /* 0x000fc800078e00ff */
[----:B------:R-:W-:Y:S02]  /*1f50*/  IMAD R29, R4, R9, R29 ;  /* 0x00000009041d7224 */ /* 0x000fe400078e021d */
[----:B------:R-:W-:Y:S02]  /*1f60*/  IMAD.MOV R9, RZ, RZ, -R8 ;  /* 0x000000ffff097224 */ /* 0x000fe400078e0a08 */
[--C-:B------:R-:W-:Y:S02]  /*1f70*/  @!P3 IMAD.IADD R30, R30, 0x1, -R4.reuse ;  /* 0x000000011e1eb824 */ /* 0x100fe400078e0a04 */
[----:B------:R-:W-:Y:S01]  /*1f80*/  @!P6 IMAD.IADD R31, R31, 0x1, -R4 ;  /* 0x000000011f1fe824 */ /* 0x000fe200078e0a04 */
[----:B------:R-:W-:Y:S01]  /*1f90*/  ISETP.GE.AND P6, PT, R15, RZ, PT ;  /* 0x000000ff0f00720c */ /* 0x000fe20003fc6270 */
[C---:B------:R-:W-:Y:S01]  /*1fa0*/  IMAD R26, R4.reuse, R9, R26 ;  /* 0x00000009041a7224 */ /* 0x040fe200078e021a */
[C---:B------:R-:W-:Y:S01]  /*1fb0*/  ISETP.GT.U32.AND P3, PT, R4.reuse, R30, PT ;  /* 0x0000001e0400720c */ /* 0x040fe20003f64070 */
[----:B------:R-:W-:Y:S01]  /*1fc0*/  IMAD R28, R4, R13, R28 ;  /* 0x0000000d041c7224 */ /* 0x000fe200078e021c */
[----:B------:R-:W-:Y:S01]  /*1fd0*/  LOP3.LUT R15, R6, 0x44, RZ, 0xfc, !PT ;  /* 0x00000044060f7812 */ /* 0x000fe200078efcff */
[----:B------:R-:W-:Y:S01]  /*1fe0*/  @!P5 IMAD.IADD R32, R32, 0x1, -R4 ;  /* 0x000000012020d824 */ /* 0x000fe200078e0a04 */
[C---:B------:R-:W-:Y:S01]  /*1ff0*/  ISETP.GT.U32.AND P5, PT, R4.reuse, R29, PT ;  /* 0x0000001d0400720c */ /* 0x040fe20003fa4070 */
[----:B------:R-:W-:Y:S01]  /*2000*/  @!P2 IMAD.MOV R31, RZ, RZ, -R31 ;  /* 0x000000ffff1fa224 */ /* 0x000fe200078e0a1f */
[C---:B------:R-:W-:Y:S01]  /*2010*/  ISETP.GT.U32.AND P2, PT, R4.reuse, R26, PT ;  /* 0x0000001a0400720c */ /* 0x040fe20003f44070 */
[----:B------:R-:W-:Y:S01]  /*2020*/  @!P4 IMAD.MOV R32, RZ, RZ, -R32 ;  /* 0x000000ffff20c224 */ /* 0x000fe200078e0a20 */
[----:B------:R-:W-:Y:S01]  /*2030*/  ISETP.GT.U32.AND P4, PT, R4, R28, PT ;  /* 0x0000001c0400720c */ /* 0x000fe20003f84070 */
[----:B------:R-:W-:Y:S01]  /*2040*/  @!P0 IMAD.MOV R34, RZ, RZ, -R34 ;  /* 0x000000ffff228224 */ /* 0x000fe200078e0a22 */
[----:B------:R-:W-:Y:S01]  /*2050*/  ISETP.GE.AND P0, PT, R12, RZ, PT ;  /* 0x000000ff0c00720c */ /* 0x000fe20003f06270 */
[----:B------:R-:W-:Y:S01]  /*2060*/  IMAD.HI.U32 R8, R7, R23, RZ ;  /* 0x0000001707087227 */ /* 0x000fe200078e00ff */
[----:B------:R-:W-:-:S03]  /*2070*/  LOP3.LUT R12, R6, 0x3c, RZ, 0xfc, !PT ;  /* 0x0000003c060c7812 */ /* 0x000fc600078efcff */
[----:B------:R-:W-:Y:S01]  /*2080*/  @!P3 IMAD.IADD R30, R30, 0x1, -R4 ;  /* 0x000000011e1eb824 */ /* 0x000fe200078e0a04 */
[----:B------:R-:W-:Y:S01]  /*2090*/  IABS R18, R12 ;  /* 0x0000000c00127213 */ /* 0x000fe20000000000 */
[----:B------:R-:W-:Y:S01]  /*20a0*/  IMAD.MOV R9, RZ, RZ, -R8 ;  /* 0x000000ffff097224 */ /* 0x000fe200078e0a08 */
[----:B------:R-:W-:Y:S01]  /*20b0*/  ISETP.GE.AND P3, PT, R10, RZ, PT ;  /* 0x000000ff0a00720c */ /* 0x000fe20003f66270 */
[--C-:B------:R-:W-:Y:S01]  /*20c0*/  @!P2 IMAD.IADD R26, R26, 0x1, -R4.reuse ;  /* 0x000000011a1aa824 */ /* 0x100fe200078e0a04 */
[----:B------:R-:W-:Y:S01]  /*20d0*/  LOP3.LUT R10, R6, 0x3e, RZ, 0xfc, !PT ;  /* 0x0000003e060a7812 */ /* 0x000fe200078efcff */
[----:B------:R-:W-:Y:S01]  /*20e0*/  @!P4 IMAD.IADD R28, R28, 0x1, -R4 ;  /* 0x000000011c1cc824 */ /* 0x000fe200078e0a04 */
[----:B------:R-:W-:Y:S01]  /*20f0*/  ISETP.GE.AND P2, PT, R12, RZ, PT ;  /* 0x000000ff0c00720c */ /* 0x000fe20003f46270 */
[----:B------:R-:W-:Y:S01]  /*2100*/  @!P0 IMAD.MOV R30, RZ, RZ, -R30 ;  /* 0x000000ffff1e8224 */ /* 0x000fe200078e0a1e */
[----:B------:R-:W-:Y:S01]  /*2110*/  IABS R13, R10 ;  /* 0x0000000a000d7213 */ /* 0x000fe20000000000 */
[----:B------:R-:W-:Y:S01]  /*2120*/  IMAD.HI.U32 R8, R7, R18, RZ ;  /* 0x0000001207087227 */ /* 0x000fe200078e00ff */
[----:B------:R-:W-:-:S02]  /*2130*/  ISETP.GT.U32.AND P0, PT, R4, R26, PT ;  /* 0x0000001a0400720c */ /* 0x000fc40003f04070 */
[C---:B------:R-:W-:Y:S01]  /*2140*/  ISETP.GT.U32.AND P4, PT, R4.reuse, R28, PT ;  /* 0x0000001c0400720c */ /* 0x040fe20003f84070 */
[----:B------:R-:W-:Y:S01]  /*2150*/  IMAD R23, R4, R9, R23 ;  /* 0x0000000904177224 */ /* 0x000fe200078e0217 */
[----:B------:R-:W-:Y:S01]  /*2160*/  IABS R12, R15 ;  /* 0x0000000f000c7213 */ /* 0x000fe20000000000 */
[----:B------:R-:W-:Y:S02]  /*2170*/  IMAD.MOV R9, RZ, RZ, -R8 ;  /* 0x000000ffff097224 */ /* 0x000fe400078e0a08 */
[----:B------:R-:W-:-:S04]  /*2180*/  IMAD.HI.U32 R8, R7, R13, RZ ;  /* 0x0000000d07087227 */ /* 0x000fc800078e00ff */
[----:B------:R-:W-:Y:S02]  /*2190*/  @!P5 IMAD.IADD R29, R29, 0x1, -R4 ;  /* 0x000000011d1dd824 */ /* 0x000fe400078e0a04 */
[----:B------:R-:W-:Y:S02]  /*21a0*/  IMAD.MOV R8, RZ, RZ, -R8 ;  /* 0x000000ffff087224 */ /* 0x000fe400078e0a08 */
[--C-:B------:R-:W-:Y:S01]  /*21b0*/  @!P0 IMAD.IADD R26, R26, 0x1, -R4.reuse ;  /* 0x000000011a1a8824 */ /* 0x100fe200078e0a04 */
[C---:B------:R-:W-:Y:S01]  /*21c0*/  ISETP.GT.U32.AND P5, PT, R4.reuse, R29, PT ;  /* 0x0000001d0400720c */ /* 0x040fe20003fa4070 */
[----:B------:R-:W-:Y:S02]  /*21d0*/  IMAD R13, R4, R8, R13 ;  /* 0x00000008040d7224 */ /* 0x000fe400078e020d */
[----:B------:R-:W-:Y:S01]  /*21e0*/  @!P4 IMAD.IADD R28, R28, 0x1, -R4 ;  /* 0x000000011c1cc824 */ /* 0x000fe200078e0a04 */
[C---:B------:R-:W-:Y:S01]  /*21f0*/  ISETP.GT.U32.AND P4, PT, R4.reuse, R23, PT ;  /* 0x000000170400720c */ /* 0x040fe20003f84070 */
[----:B------:R-:W-:Y:S01]  /*2200*/  IMAD R18, R4, R9, R18 ;  /* 0x0000000904127224 */ /* 0x000fe200078e0212 */
[----:B------:R-:W-:Y:S01]  /*2210*/  LOP3.LUT R9, R6, 0x40, RZ, 0xfc, !PT ;  /* 0x0000004006097812 */ /* 0x000fe200078efcff */
[----:B------:R-:W-:Y:S01]  /*2220*/  @!P1 IMAD.MOV R33, RZ, RZ, -R33 ;  /* 0x000000ffff219224 */ /* 0x000fe200078e0a21 */
[----:B------:R-:W-:Y:S01]  /*2230*/  ISETP.GE.AND P1, PT, R14, RZ, PT ;  /* 0x000000ff0e00720c */ /* 0x000fe20003f26270 */
[----:B------:R-:W-:Y:S01]  /*2240*/  @!P3 IMAD.MOV R26, RZ, RZ, -R26 ;  /* 0x000000ffff1ab224 */ /* 0x000fe200078e0a1a */
[C---:B------:R-:W-:Y:S01]  /*2250*/  ISETP.GT.U32.AND P3, PT, R4.reuse, R13, PT ;  /* 0x0000000d0400720c */ /* 0x040fe20003f64070 */
[----:B------:R-:W-:Y:S01]  /*2260*/  @!P6 IMAD.MOV R28, RZ, RZ, -R28 ;  /* 0x000000ffff1ce224 */ /* 0x000fe200078e0a1c */
[----:B------:R-:W-:Y:S01]  /*2270*/  ISETP.GT.U32.AND P6, PT, R4, R18, PT ;  /* 0x000000120400720c */ /* 0x000fe20003fc4070 */
[----:B------:R-:W-:Y:S01]  /*2280*/  @!P5 IMAD.IADD R29, R29, 0x1, -R4 ;  /* 0x000000011d1dd824 */ /* 0x000fe200078e0a04 */
[----:B------:R-:W-:-:S02]  /*2290*/  ISETP.GE.AND P0, PT, R9, RZ, PT ;  /* 0x000000ff0900720c */ /* 0x000fc40003f06270 */
[----:B------:R-:W-:Y:S01]  /*22a0*/  IABS R9, R9 ;  /* 0x0000000900097213 */ /* 0x000fe20000000000 */
[----:B------:R-:W-:Y:S01]  /*22b0*/  @!P4 IMAD.IADD R23, R23, 0x1, -R4 ;  /* 0x000000011717c824 */ /* 0x000fe200078e0a04 */
[----:B------:R-:W-:Y:S02]  /*22c0*/  LOP3.LUT R14, R6, 0x42, RZ, 0xfc, !PT ;  /* 0x00000042060e7812 */ /* 0x000fe400078efcff */
[----:B------:R-:W-:Y:S01]  /*22d0*/  ISETP.GE.AND P5, PT, R11, RZ, PT ;  /* 0x000000ff0b00720c */ /* 0x000fe20003fa6270 */
[----:B------:R-:W-:Y:S01]  /*22e0*/  IMAD.HI.U32 R8, R7, R9, RZ ;  /* 0x0000000907087227 */ /* 0x000fe200078e00ff */
[----:B------:R-:W-:Y:S02]  /*22f0*/  IABS R11, R14 ;  /* 0x0000000e000b7213 */ /* 0x000fe40000000000 */
[----:B------:R-:W-:Y:S01]  /*2300*/  ISETP.GT.U32.AND P4, PT, R4, R23, PT ;  /* 0x000000170400720c */ /* 0x000fe20003f84070 */
[----:B------:R-:W-:Y:S01]  /*2310*/  @!P1 IMAD.MOV R29, RZ, RZ, -R29 ;  /* 0x000000ffff1d9224 */ /* 0x000fe200078e0a1d */
[----:B------:R-:W-:Y:S01]  /*2320*/  ISETP.GE.AND P1, PT, R10, RZ, PT ;  /* 0x000000ff0a00720c */ /* 0x000fe20003f26270 */
[----:B------:R-:W-:-:S02]  /*2330*/  IMAD.MOV R10, RZ, RZ, -R8 ;  /* 0x000000ffff0a7224 */ /* 0x000fc400078e0a08 */
[--C-:B------:R-:W-:Y:S02]  /*2340*/  @!P3 IMAD.IADD R13, R13, 0x1, -R4.reuse ;  /* 0x000000010d0db824 */ /* 0x100fe400078e0a04 */
[----:B------:R-:W-:Y:S02]  /*2350*/  @!P6 IMAD.IADD R18, R18, 0x1, -R4 ;  /* 0x000000011212e824 */ /* 0x000fe400078e0a04 */
[----:B------:R-:W-:Y:S01]  /*2360*/  IMAD.HI.U32 R8, R7, R11, RZ ;  /* 0x0000000b07087227 */ /* 0x000fe200078e00ff */
[C---:B------:R-:W-:Y:S02]  /*2370*/  ISETP.GT.U32.AND P3, PT, R4.reuse, R13, PT ;  /* 0x0000000d0400720c */ /* 0x040fe40003f64070 */
[C---:B------:R-:W-:Y:S01]  /*2380*/  ISETP.GT.U32.AND P6, PT, R4.reuse, R18, PT ;  /* 0x000000120400720c */ /* 0x040fe20003fc4070 */
[----:B------:R-:W-:Y:S02]  /*2390*/  IMAD R9, R4, R10, R9 ;  /* 0x0000000a04097224 */ /* 0x000fe400078e0209 */
[----:B------:R-:W-:-:S02]  /*23a0*/  IMAD.MOV R8, RZ, RZ, -R8 ;  /* 0x000000ffff087224 */ /* 0x000fc400078e0a08 */
[----:B------:R-:W-:-:S04]  /*23b0*/  IMAD.HI.U32 R10, R7, R12, RZ ;  /* 0x0000000c070a7227 */ /* 0x000fc800078e00ff */
[C---:B------:R-:W-:Y:S02]  /*23c0*/  IMAD R8, R4.reuse, R8, R11 ;  /* 0x0000000804087224 */ /* 0x040fe400078e020b */
[----:B------:R-:W-:Y:S02]  /*23d0*/  IMAD.MOV R11, RZ, RZ, -R10 ;  /* 0x000000ffff0b7224 */ /* 0x000fe400078e0a0a */
[----:B------:R-:W-:Y:S02]  /*23e0*/  @!P3 IMAD.IADD R13, R13, 0x1, -R4 ;  /* 0x000000010d0db824 */ /* 0x000fe400078e0a04 */
[----:B------:R-:W-:Y:S02]  /*23f0*/  IMAD R10, R4, R11, R12 ;  /* 0x0000000b040a7224 */ /* 0x000fe400078e020c */
[--C-:B------:R-:W-:Y:S01]  /*2400*/  @!P6 IMAD.IADD R18, R18, 0x1, -R4.reuse ;  /* 0x000000011212e824 */ /* 0x100fe200078e0a04 */
[C---:B------:R-:W-:Y:S01]  /*2410*/  ISETP.GT.U32.AND P6, PT, R4.reuse, R9, PT ;  /* 0x000000090400720c */ /* 0x040fe20003fc4070 */
[----:B------:R-:W-:Y:S01]  /*2420*/  @!P4 IMAD.IADD R23, R23, 0x1, -R4 ;  /* 0x000000011717c824 */ /* 0x000fe200078e0a04 */
[C---:B------:R-:W-:Y:S01]  /*2430*/  ISETP.GT.U32.AND P3, PT, R4.reuse, R10, PT ;  /* 0x0000000a0400720c */ /* 0x040fe20003f64070 */
[----:B------:R-:W-:Y:S01]  /*2440*/  @!P2 IMAD.MOV R18, RZ, RZ, -R18 ;  /* 0x000000ffff12a224 */ /* 0x000fe200078e0a12 */
[----:B------:R-:W-:Y:S01]  /*2450*/  ISETP.GT.U32.AND P2, PT, R4, R8, PT ;  /* 0x000000080400720c */ /* 0x000fe20003f44070 */
[----:B------:R-:W-:Y:S01]  /*2460*/  @!P5 IMAD.MOV R23, RZ, RZ, -R23 ;  /* 0x000000ffff17d224 */ /* 0x000fe200078e0a17 */
[----:B------:R-:W-:Y:S01]  /*2470*/  ISETP.GE.AND P4, PT, R14, RZ, PT ;  /* 0x000000ff0e00720c */ /* 0x000fe20003f86270 */
[----:B------:R-:W-:Y:S01]  /*2480*/  @!P1 IMAD.MOV R13, RZ, RZ, -R13 ;  /* 0x000000ffff0d9224 */ /* 0x000fe200078e0a0d */
[----:B------:R-:W-:-:S02]  /*2490*/  IABS R14, R17 ;  /* 0x00000011000e7213 */ /* 0x000fc40000000000 */
[----:B------:R-:W-:Y:S02]  /*24a0*/  ISETP.GE.AND P5, PT, R15, RZ, PT ;  /* 0x000000ff0f00720c */ /* 0x000fe40003fa6270 */
[----:B------:R-:W-:Y:S01]  /*24b0*/  IABS R15, R19 ;  /* 0x00000013000f7213 */ /* 0x000fe20000000000 */
[----:B------:R-:W-:Y:S01]  /*24c0*/  IMAD.HI.U32 R11, R7, R14, RZ ;  /* 0x0000000e070b7227 */ /* 0x000fe200078e00ff */
[----:B------:R-:W-:-:S03]  /*24d0*/  ISETP.GE.AND P1, PT, R17, RZ, PT ;  /* 0x000000ff1100720c */ /* 0x000fc60003f26270 */
[--C-:B------:R-:W-:Y:S02]  /*24e0*/  @!P3 IMAD.IADD R10, R10, 0x1, -R4.reuse ;  /* 0x000000010a0ab824 */ /* 0x100fe400078e0a04 */
[----:B------:R-:W-:Y:S02]  /*24f0*/  @!P2 IMAD.IADD R8, R8, 0x1, -R4 ;  /* 0x000000010808a824 */ /* 0x000fe400078e0a04 */
[----:B------:R-:W-:Y:S01]  /*2500*/  IMAD.HI.U32 R12, R7, R15, RZ ;  /* 0x0000000f070c7227 */ /* 0x000fe200078e00ff */
[C---:B------:R-:W-:Y:S02]  /*2510*/  ISETP.GT.U32.AND P3, PT, R4.reuse, R10, PT ;  /* 0x0000000a0400720c */ /* 0x040fe40003f64070 */
[----:B------:R-:W-:Y:S01]  /*2520*/  ISETP.GT.U32.AND P2, PT, R4, R8, PT ;  /* 0x000000080400720c */ /* 0x000fe20003f44070 */
[----:B------:R-:W-:Y:S02]  /*2530*/  IMAD.MOV R11, RZ, RZ, -R11 ;  /* 0x000000ffff0b7224 */ /* 0x000fe400078e0a0b */
[----:B------:R-:W-:-:S02]  /*2540*/  IMAD.MOV R12, RZ, RZ, -R12 ;  /* 0x000000ffff0c7224 */ /* 0x000fc400078e0a0c */
[----:B------:R-:W-:Y:S02]  /*2550*/  IMAD R11, R4, R11, R14 ;  /* 0x0000000b040b7224 */ /* 0x000fe400078e020e */
[----:B------:R-:W-:-:S04]  /*2560*/  IMAD.HI.U32 R14, R7, R16, RZ ;  /* 0x00000010070e7227 */ /* 0x000fc800078e00ff */
[----:B------:R-:W-:Y:S02]  /*2570*/  IMAD R12, R4, R12, R15 ;  /* 0x0000000c040c7224 */ /* 0x000fe400078e020f */
[----:B------:R-:W-:Y:S01]  /*2580*/  IMAD.MOV R15, RZ, RZ, -R14 ;  /* 0x000000ffff0f7224 */ /* 0x000fe200078e0a0e */
[----:B------:R-:W-:Y:S01]  /*2590*/  LOP3.LUT R14, R6, 0x4c, RZ, 0xfc, !PT ;  /* 0x0000004c060e7812 */ /* 0x000fe200078efcff */
[----:B------:R-:W-:Y:S02]  /*25a0*/  @!P3 IMAD.IADD R10, R10, 0x1, -R4 ;  /* 0x000000010a0ab824 */ /* 0x000fe400078e0a04 */
[----:B------:R-:W-:Y:S01]  /*25b0*/  IMAD R15, R4, R15, R16 ;  /* 0x0000000f040f7224 */ /* 0x000fe200078e0210 */
[----:B------:R-:W-:Y:S01]  /*25c0*/  IABS R17, R14 ;  /* 0x0000000e00117213 */ /* 0x000fe20000000000 */
[----:B------:R-:W-:Y:S01]  /*25d0*/  @!P5 IMAD.MOV R10, RZ, RZ, -R10 ;  /* 0x000000ffff0ad224 */ /* 0x000fe200078e0a0a */
[----:B------:R-:W-:Y:S01]  /*25e0*/  ISETP.GE.AND P3, PT, R14, RZ, PT ;  /* 0x000000ff0e00720c */ /* 0x000fe20003f66270 */
[--C-:B------:R-:W-:Y:S01]  /*25f0*/  @!P6 IMAD.IADD R9, R9, 0x1, -R4.reuse ;  /* 0x000000010909e824 */ /* 0x100fe200078e0a04 */
[----:B------:R-:W-:Y:S01]  /*2600*/  ISETP.GT.U32.AND P5, PT, R4, R15, PT ;  /* 0x0000000f0400720c */ /* 0x000fe20003fa4070 */
[----:B------:R-:W-:Y:S01]  /*2610*/  @!P2 IMAD.IADD R8, R8, 0x1, -R4 ;  /* 0x000000010808a824 */ /* 0x000fe200078e0a04 */
[C---:B------:R-:W-:Y:S01]  /*2620*/  ISETP.GT.U32.AND P2, PT, R4.reuse, R11, PT ;  /* 0x0000000b0400720c */ /* 0x040fe20003f44070 */
[----:B------:R-:W-:Y:S01]  /*2630*/  IMAD.HI.U32 R14, R7, R17, RZ ;  /* 0x00000011070e7227 */ /* 0x000fe200078e00ff */
[----:B------:R-:W-:-:S03]  /*2640*/  ISETP.GT.U32.AND P6, PT, R4, R9, PT ;  /* 0x000000090400720c */ /* 0x000fc60003fc4070 */
[----:B------:R-:W-:Y:S01]  /*2650*/  @!P4 IMAD.MOV R8, RZ, RZ, -R8 ;  /* 0x000000ffff08c224 */ /* 0x000fe200078e0a08 */
[----:B------:R-:W-:Y:S01]  /*2660*/  ISETP.GT.U32.AND P4, PT, R4, R12, PT ;  /* 0x0000000c0400720c */ /* 0x000fe20003f84070 */
[----:B------:R-:W-:-:S04]  /*2670*/  IMAD.MOV R14, RZ, RZ, -R14 ;  /* 0x000000ffff0e7224 */ /* 0x000fc800078e0a0e */
[--C-:B------:R-:W-:Y:S02]  /*2680*/  @!P5 IMAD.IADD R15, R15, 0x1, -R4.reuse ;  /* 0x000000010f0fd824 */ /* 0x100fe400078e0a04 */
[C---:B------:R-:W-:Y:S02]  /*2690*/  IMAD R17, R4.reuse, R14, R17 ;  /* 0x0000000e04117224 */ /* 0x040fe400078e0211 */
[----:B------:R-:W-:Y:S01]  /*26a0*/  @!P6 IMAD.IADD R9, R9, 0x1, -R4 ;  /* 0x000000010909e824 */ /* 0x000fe200078e0a04 */
[----:B------:R-:W-:Y:S01]  /*26b0*/  ISETP.GT.U32.AND P5, PT, R4, R15, PT ;  /* 0x0000000f0400720c */ /* 0x000fe20003fa4070 */
[----:B------:R-:W-:Y:S01]  /*26c0*/  IMAD.HI.U32 R14, R7, R21, RZ ;  /* 0x00000015070e7227 */ /* 0x000fe200078e00ff */
[----:B------:R-:W-:-:S03]  /*26d0*/  ISETP.GE.AND P6, PT, R19, RZ, PT ;  /* 0x000000ff1300720c */ /* 0x000fc60003fc6270 */
[--C-:B------:R-:W-:Y:S02]  /*26e0*/  @!P4 IMAD.IADD R12, R12, 0x1, -R4.reuse ;  /* 0x000000010c0cc824 */ /* 0x100fe400078e0a04 */
[----:B------:R-:W-:Y:S01]  /*26f0*/  @!P0 IMAD.MOV R9, RZ, RZ, -R9 ;  /* 0x000000ffff098224 */ /* 0x000fe200078e0a09 */
[----:B------:R-:W-:Y:S01]  /*2700*/  ISETP.GE.AND P0, PT, R20, RZ, PT ;  /* 0x000000ff1400720c */ /* 0x000fe20003f06270 */
[----:B------:R-:W-:Y:S01]  /*2710*/  @!P2 IMAD.IADD R11, R11, 0x1, -R4 ;  /* 0x000000010b0ba824 */ /* 0x000fe200078e0a04 */
[----:B------:R-:W-:Y:S01]  /*2720*/  ISETP.GT.U32.AND P4, PT, R4, R12, PT ;  /* 0x0000000c0400720c */ /* 0x000fe20003f84070 */
[----:B------:R-:W-:Y:S01]  /*2730*/  IMAD.MOV R14, RZ, RZ, -R14 ;  /* 0x000000ffff0e7224 */ /* 0x000fe200078e0a0e */
[----:B------:R-:W-:Y:S01]  /*2740*/  LOP3.LUT R20, R6, 0x4e, RZ, 0xfc, !PT ;  /* 0x0000004e06147812 */ /* 0x000fe200078efcff */
[----:B------:R-:W-:Y:S01]  /*2750*/  @!P5 IMAD.IADD R15, R15, 0x1, -R4 ;  /* 0x000000010f0fd824 */ /* 0x000fe200078e0a04 */
[C---:B------:R-:W-:Y:S01]  /*2760*/  ISETP.GT.U32.AND P2, PT, R4.reuse, R11, PT ;  /* 0x0000000b0400720c */ /* 0x040fe20003f44070 */
[----:B------:R-:W-:Y:S01]  /*2770*/  IMAD R21, R4, R14, R21 ;  /* 0x0000000e04157224 */ /* 0x000fe200078e0215 */
[----:B------:R-:W-:-:S04]  /*2780*/  IABS R19, R20 ;  /* 0x0000001400137213 */ /* 0x000fc80000000000 */
[----:B------:R-:W-:Y:S01]  /*2790*/  ISETP.GT.U32.AND P5, PT, R4, R21, PT ;  /* 0x000000150400720c */ /* 0x000fe20003fa4070 */
[----:B------:R-:W-:-:S04]  /*27a0*/  IMAD.HI.U32 R16, R7, R19, RZ ;  /* 0x0000001307107227 */ /* 0x000fc800078e00ff */
[----:B------:R-:W-:Y:S01]  /*27b0*/  @!P4 IMAD.IADD R12, R12, 0x1, -R4 ;  /* 0x000000010c0cc824 */ /* 0x000fe200078e0a04 */
[----:B------:R-:W-:Y:S01]  /*27c0*/  ISETP.GT.U32.AND P4, PT, R4, R17, PT ;  /* 0x000000110400720c */ /* 0x000fe20003f84070 */
[----:B------:R-:W-:Y:S02]  /*27d0*/  IMAD.MOV R16, RZ, RZ, -R16 ;  /* 0x000000ffff107224 */ /* 0x000fe400078e0a10 */
[--C-:B------:R-:W-:Y:S01]  /*27e0*/  @!P2 IMAD.IADD R11, R11, 0x1, -R4.reuse ;  /* 0x000000010b0ba824 */ /* 0x100fe200078e0a04 */
[----:B------:R-:W-:Y:S01]  /*27f0*/  ISETP.GE.AND P2, PT, R20, RZ, PT ;  /* 0x000000ff1400720c */ /* 0x000fe20003f46270 */
[----:B------:R-:W-:Y:S01]  /*2800*/  IMAD R19, R4, R16, R19 ;  /* 0x0000001004137224 */ /* 0x000fe200078e0213 */
[----:B------:R-:W-:Y:S01]  /*2810*/  LOP3.LUT R20, R6, 0x54, RZ, 0xfc, !PT ;  /* 0x0000005406147812 */ /* 0x000fe200078efcff */
[----:B------:R-:W-:Y:S02]  /*2820*/  @!P1 IMAD.MOV R11, RZ, RZ, -R11 ;  /* 0x000000ffff0b9224 */ /* 0x000fe400078e0a0b */
[----:B------:R-:W-:Y:S01]  /*2830*/  @!P5 IMAD.IADD R21, R21, 0x1, -R4 ;  /* 0x000000011515d824 */ /* 0x000fe200078e0a04 */
[----:B------:R-:W-:Y:S01]  /*2840*/  ISETP.GT.U32.AND P1, PT, R4, R19, PT ;  /* 0x000000130400720c */ /* 0x000fe20003f24070 */
[----:B------:R-:W-:Y:S01]  /*2850*/  IMAD.HI.U32 R16, R7, R25, RZ ;  /* 0x0000001907107227 */ /* 0x000fe200078e00ff */
[----:B------:R-:W-:-:S02]  /*2860*/  IABS R27, R20 ;  /* 0x00000014001b7213 */ /* 0x000fc40000000000 */
[----:B------:R-:W-:Y:S01]  /*2870*/  ISETP.GT.U32.AND P5, PT, R4, R21, PT ;  /* 0x000000150400720c */ /* 0x000fe20003fa4070 */
[----:B------:R-:W-:Y:S02]  /*2880*/  @!P4 IMAD.IADD R17, R17, 0x1, -R4 ;  /* 0x000000011111c824 */ /* 0x000fe400078e0a04 */
[----:B------:R-:W-:-:S03]  /*2890*/  IMAD.HI.U32 R14, R7, R27, RZ ;  /* 0x0000001b070e7227 */ /* 0x000fc600078e00ff */
[C---:B------:R-:W-:Y:S01]  /*28a0*/  ISETP.GT.U32.AND P4, PT, R4.reuse, R17, PT ;  /* 0x000000110400720c */ /* 0x040fe20003f84070 */
[----:B------:R-:W-:Y:S02]  /*28b0*/  IMAD.MOV R14, RZ, RZ, -R14 ;  /* 0x000000ffff0e7224 */ /* 0x000fe400078e0a0e */
[----:B------:R-:W-:Y:S02]  /*28c0*/  @!P1 IMAD.IADD R19, R19, 0x1, -R4 ;  /* 0x0000000113139824 */ /* 0x000fe400078e0a04 */
[----:B------:R-:W-:Y:S01]  /*28d0*/  IMAD R27, R4, R14, R27 ;  /* 0x0000000e041b7224 */ /* 0x000fe200078e021b */
[----:B------:R-:W-:Y:S01]  /*28e0*/  LOP3.LUT R14, R6, 0x58, RZ, 0xfc, !PT ;  /* 0x00000058060e7812 */ /* 0x000fe200078efcff */
[----:B------:R-:W-:Y:S01]  /*28f0*/  IMAD.MOV R16, RZ, RZ, -R16 ;  /* 0x000000ffff107224 */ /* 0x000fe200078e0a10 */
[C---:B------:R-:W-:Y:S01]  /*2900*/  ISETP.GT.U32.AND P1, PT, R4.reuse, R19, PT ;  /* 0x000000130400720c */ /* 0x040fe20003f24070 */
[--C-:B------:R-:W-:Y:S01]  /*2910*/  @!P5 IMAD.IADD R21, R21, 0x1, -R4.reuse ;  /* 0x000000011515d824 */ /* 0x100fe200078e0a04 */
[C---:B------:R-:W-:Y:S01]  /*2920*/  ISETP.GT.U32.AND P5, PT, R4.reuse, R27, PT ;  /* 0x0000001b0400720c */ /* 0x040fe20003fa4070 */
[----:B------:R-:W-:Y:S01]  /*2930*/  IMAD R25, R4, R16, R25 ;  /* 0x0000001004197224 */ /* 0x000fe200078e0219 */
[----:B------:R-:W-:Y:S01]  /*2940*/  IABS R61, R14 ;  /* 0x0000000e003d7213 */ /* 0x000fe20000000000 */
[----:B------:R-:W-:-:S02]  /*2950*/  @!P4 IMAD.IADD R17, R17, 0x1, -R4 ;  /* 0x000000011111c824 */ /* 0x000fc400078e0a04 */
[----:B------:R-:W-:Y:S01]  /*2960*/  @!P6 IMAD.MOV R12, RZ, RZ, -R12 ;  /* 0x000000ffff0ce224 */ /* 0x000fe200078e0a0c */
[----:B------:R-:W-:Y:S01]  /*2970*/  ISETP.GT.U32.AND P4, PT, R4, R25, PT ;  /* 0x000000190400720c */ /* 0x000fe20003f84070 */
[----:B------:R-:W-:Y:S01]  /*2980*/  @!P0 IMAD.MOV R15, RZ, RZ, -R15 ;  /* 0x000000ffff0f8224 */ /* 0x000fe200078e0a0f */
[----:B------:R-:W-:Y:S01]  /*2990*/  ISETP.GE.AND P6, PT, R22, RZ, PT ;  /* 0x000000ff1600720c */ /* 0x000fe20003fc6270 */
[----:B------:R-:W-:Y:S01]  /*29a0*/  @!P3 IMAD.MOV R17, RZ, RZ, -R17 ;  /* 0x000000ffff11b224 */ /* 0x000fe200078e0a11 */
[----:B------:R-:W-:Y:S01]  /*29b0*/  LOP3.LUT R22, R6, 0x56, RZ, 0xfc, !PT ;  /* 0x0000005606167812 */ /* 0x000fe200078efcff */
[--C-:B------:R-:W-:Y:S01]  /*29c0*/  @!P1 IMAD.IADD R19, R19, 0x1, -R4.reuse ;  /* 0x0000000113139824 */ /* 0x100fe200078e0a04 */
[----:B------:R-:W-:Y:S01]  /*29d0*/  ISETP.GE.AND P0, PT, R24, RZ, PT ;  /* 0x000000ff1800720c */ /* 0x000fe20003f06270 */
[----:B------:R-:W-:Y:S01]  /*29e0*/  @!P5 IMAD.IADD R27, R27, 0x1, -R4 ;  /* 0x000000011b1bd824 */ /* 0x000fe200078e0a04 */
[----:B------:R-:W-:Y:S01]  /*29f0*/  IABS R59, R22 ;  /* 0x00000016003b7213 */ /* 0x000fe20000000000 */
[----:B------:R-:W-:Y:S01]  /*2a00*/  @!P2 IMAD.MOV R19, RZ, RZ, -R19 ;  /* 0x000000ffff13a224 */ /* 0x000fe200078e0a13 */
[----:B------:R-:W-:Y:S01]  /*2a10*/  ISETP.GE.AND P2, PT, R14, RZ, PT ;  /* 0x000000ff0e00720c */ /* 0x000fe20003f46270 */
[----:B------:R-:W-:Y:S01]  /*2a20*/  IMAD.HI.U32 R14, R7, R61, RZ ;  /* 0x0000003d070e7227 */ /* 0x000fe200078e00ff */
[----:B------:R-:W-:-:S02]  /*2a30*/  ISETP.GT.U32.AND P5, PT, R4, R27, PT ;  /* 0x0000001b0400720c */ /* 0x000fc40003fa4070 */
[----:B------:R-:W-:Y:S01]  /*2a40*/  LOP3.LUT R24, R6, 0x5e, RZ, 0xfc, !PT ;  /* 0x0000005e06187812 */ /* 0x000fe200078efcff */
[----:B------:R-:W-:Y:S01]  /*2a50*/  @!P4 IMAD.IADD R25, R25, 0x1, -R4 ;  /* 0x000000011919c824 */ /* 0x000fe200078e0a04 */
[----:B------:R-:W-:Y:S01]  /*2a60*/  ISETP.GE.AND P3, PT, R20, RZ, PT ;  /* 0x000000ff1400720c */ /* 0x000fe20003f66270 */
[----:B------:R-:W-:Y:S01]  /*2a70*/  IMAD.MOV R14, RZ, RZ, -R14 ;  /* 0x000000ffff0e7224 */ /* 0x000fe200078e0a0e */
[----:B------:R-:W-:Y:S01]  /*2a80*/  LOP3.LUT R20, R6, 0x5c, RZ, 0xfc, !PT ;  /* 0x0000005c06147812 */ /* 0x000fe200078efcff */
[----:B------:R-:W-:Y:S01]  /*2a90*/  IMAD.HI.U32 R16, R7, R59, RZ ;  /* 0x0000003b07107227 */ /* 0x000fe200078e00ff */
[C---:B------:R-:W-:Y:S02]  /*2aa0*/  ISETP.GT.U32.AND P4, PT, R4.reuse, R25, PT ;  /* 0x000000190400720c */ /* 0x040fe40003f84070 */
[----:B------:R-:W-:Y:S01]  /*2ab0*/  IABS R67, R24 ;  /* 0x0000001800437213 */ /* 0x000fe20000000000 */
[----:B------:R-:W-:Y:S01]  /*2ac0*/  IMAD R61, R4, R14, R61 ;  /* 0x0000000e043d7224 */ /* 0x000fe200078e023d */
[----:B------:R-:W-:Y:S01]  /*2ad0*/  IABS R65, R20 ;  /* 0x0000001400417213 */ /* 0x000fe20000000000 */
[----:B------:R-:W-:Y:S01]  /*2ae0*/  @!P5 IMAD.IADD R27, R27, 0x1, -R4 ;  /* 0x000000011b1bd824 */ /* 0x000fe200078e0a04 */
[----:B------:R-:W-:Y:S01]  /*2af0*/  ISETP.GE.AND P1, PT, R22, RZ, PT ;  /* 0x000000ff1600720c */ /* 0x000fe20003f26270 */
[----:B------:R-:W-:Y:S01]  /*2b00*/  IMAD.MOV R16, RZ, RZ, -R16 ;  /* 0x000000ffff107224 */ /* 0x000fe200078e0a10 */
[----:B------:R-:W-:Y:S01]  /*2b10*/  ISETP.GT.U32.AND P5, PT, R4, R61, PT ;  /* 0x0000003d0400720c */ /* 0x000fe20003fa4070 */
[----:B------:R-:W-:-:S02]  /*2b20*/  @!P6 IMAD.MOV R21, RZ, RZ, -R21 ;  /* 0x000000ffff15e224 */ /* 0x000fc400078e0a15 */
[----:B------:R-:W-:Y:S01]  /*2b30*/  IMAD R59, R4, R16, R59 ;  /* 0x00000010043b7224 */ /* 0x000fe200078e023b */
[----:B------:R-:W-:Y:S01]  /*2b40*/  LOP3.LUT R16, R6, 0x5a, RZ, 0xfc, !PT ;  /* 0x0000005a06107812 */ /* 0x000fe200078efcff */
[--C-:B------:R-:W-:Y:S01]  /*2b50*/  @!P4 IMAD.IADD R25, R25, 0x1, -R4.reuse ;  /* 0x000000011919c824 */ /* 0x100fe200078e0a04 */
[----:B------:R-:W-:Y:S01]  /*2b60*/  ISETP.GE.AND P4, PT, R20, RZ, PT ;  /* 0x000000ff1400720c */ /* 0x000fe20003f86270 */
[----:B------:R-:W-:Y:S01]  /*2b70*/  IMAD.HI.U32 R20, R7, R67, RZ ;  /* 0x0000004307147227 */ /* 0x000fe200078e00ff */
[----:B------:R-:W-:Y:S02]  /*2b80*/  IABS R63, R16 ;  /* 0x00000010003f7213 */ /* 0x000fe40000000000 */
[----:B------:R-:W-:Y:S01]  /*2b90*/  ISETP.GE.AND P6, PT, R16, RZ, PT ;  /* 0x000000ff1000720c */ /* 0x000fe20003fc6270 */
[----:B------:R-:W-:Y:S01]  /*2ba0*/  @!P0 IMAD.MOV R25, RZ, RZ, -R25 ;  /* 0x000000ffff198224 */ /* 0x000fe200078e0a19 */
[----:B------:R-:W-:Y:S01]  /*2bb0*/  ISETP.GT.U32.AND P0, PT, R4, R59, PT ;  /* 0x0000003b0400720c */ /* 0x000fe20003f04070 */
[----:B------:R-:W-:-:S02]  /*2bc0*/  @!P5 IMAD.IADD R61, R61, 0x1, -R4 ;  /* 0x000000013d3dd824 */ /* 0x000fc400078e0a04 */
[----:B------:R-:W-:Y:S02]  /*2bd0*/  IMAD.MOV R20, RZ, RZ, -R20 ;  /* 0x000000ffff147224 */ /* 0x000fe400078e0a14 */
[----:B------:R-:W-:Y:S01]  /*2be0*/  IMAD.HI.U32 R14, R7, R63, RZ ;  /* 0x0000003f070e7227 */ /* 0x000fe200078e00ff */
[----:B------:R-:W-:-:S03]  /*2bf0*/  ISETP.GT.U32.AND P5, PT, R4, R61, PT ;  /* 0x0000003d0400720c */ /* 0x000fc60003fa4070 */
[C---:B------:R-:W-:Y:S02]  /*2c00*/  IMAD R67, R4.reuse, R20, R67 ;  /* 0x0000001404437224 */ /* 0x040fe400078e0243 */
[----:B------:R-:W-:Y:S02]  /*2c10*/  IMAD.MOV R14, RZ, RZ, -R14 ;  /* 0x000000ffff0e7224 */ /* 0x000fe400078e0a0e */
[--C-:B------:R-:W-:Y:S02]  /*2c20*/  @!P0 IMAD.IADD R59, R59, 0x1, -R4.reuse ;  /* 0x000000013b3b8824 */ /* 0x100fe400078e0a04 */
[C---:B------:R-:W-:Y:S02]  /*2c30*/  IMAD R63, R4.reuse, R14, R63 ;  /* 0x0000000e043f7224 */ /* 0x040fe400078e023f */
[----:B------:R-:W-:Y:S01]  /*2c40*/  @!P3 IMAD.MOV R27, RZ, RZ, -R27 ;  /* 0x000000ffff1bb224 */ /* 0x000fe200078e0a1b */
[C---:B------:R-:W-:Y:S01]  /*2c50*/  ISETP.GT.U32.AND P0, PT, R4.reuse, R59, PT ;  /* 0x0000003b0400720c */ /* 0x040fe20003f04070 */
[----:B------:R-:W-:Y:S01]  /*2c60*/  @!P5 IMAD.IADD R61, R61, 0x1, -R4 ;  /* 0x000000013d3dd824 */ /* 0x000fe200078e0a04 */
[----:B------:R-:W-:Y:S01]  /*2c70*/  ISETP.GT.U32.AND P5, PT, R4, R67, PT ;  /* 0x000000430400720c */ /* 0x000fe20003fa4070 */
[----:B------:R-:W-:Y:S01]  /*2c80*/  IMAD.HI.U32 R16, R7, R65, RZ ;  /* 0x0000004107107227 */ /* 0x000fe200078e00ff */
[----:B------:R-:W-:-:S02]  /*2c90*/  ISETP.GE.AND P3, PT, R24, RZ, PT ;  /* 0x000000ff1800720c */ /* 0x000fc40003f66270 */
[----:B------:R-:W-:Y:S01]  /*2ca0*/  LOP3.LUT R24, R6, 0x64, RZ, 0xfc, !PT ;  /* 0x0000006406187812 */ /* 0x000fe200078efcff */
[----:B------:R-:W-:Y:S02]  /*2cb0*/  IMAD.MOV R16, RZ, RZ, -R16 ;  /* 0x000000ffff107224 */ /* 0x000fe400078e0a10 */
[----:B------:R-:W-:Y:S01]  /*2cc0*/  IMAD.HI.U32 R22, R7, R69, RZ ;  /* 0x0000004507167227 */ /* 0x000fe200078e00ff */
[----:B------:R-:W-:-:S03]  /*2cd0*/  IABS R73, R24 ;  /* 0x0000001800497213 */ /* 0x000fc60000000000 */
[--C-:B------:R-:W-:Y:S01]  /*2ce0*/  @!P0 IMAD.IADD R59, R59, 0x1, -R4.reuse ;  /* 0x000000013b3b8824 */ /* 0x100fe200078e0a04 */
[C---:B------:R-:W-:Y:S01]  /*2cf0*/  ISETP.GT.U32.AND P0, PT, R4.reuse, R63, PT ;  /* 0x0000003f0400720c */ /* 0x040fe20003f04070 */
[----:B------:R-:W-:Y:S02]  /*2d00*/  @!P5 IMAD.IADD R67, R67, 0x1, -R4 ;  /* 0x000000014343d824 */ /* 0x000fe400078e0a04 */
[C---:B------:R-:W-:Y:S02]  /*2d10*/  IMAD R65, R4.reuse, R16, R65 ;  /* 0x0000001004417224 */ /* 0x040fe400078e0241 */
[----:B------:R-:W-:Y:S01]  /*2d20*/  IMAD.HI.U32 R16, R7, R73, RZ ;  /* 0x0000004907107227 */ /* 0x000fe200078e00ff */
[----:B------:R-:W-:-:S03]  /*2d30*/  ISETP.GT.U32.AND P5, PT, R4, R67, PT ;  /* 0x000000430400720c */ /* 0x000fc60003fa4070 */
[----:B------:R-:W-:Y:S02]  /*2d40*/  IMAD.MOV R16, RZ, RZ, -R16 ;  /* 0x000000ffff107224 */ /* 0x000fe400078e0a10 */
[----:B------:R-:W-:Y:S02]  /*2d50*/  IMAD.MOV R22, RZ, RZ, -R22 ;  /* 0x000000ffff167224 */ /* 0x000fe400078e0a16 */
[--C-:B------:R-:W-:Y:S02]  /*2d60*/  @!P0 IMAD.IADD R63, R63, 0x1, -R4.reuse ;  /* 0x000000013f3f8824 */ /* 0x100fe400078e0a04 */
[C---:B------:R-:W-:Y:S02]  /*2d70*/  IMAD R73, R4.reuse, R16, R73 ;  /* 0x0000001004497224 */ /* 0x040fe400078e0249 */
[----:B------:R-:W-:Y:S01]  /*2d80*/  @!P1 IMAD.MOV R59, RZ, RZ, -R59 ;  /* 0x000000ffff3b9224 */ /* 0x000fe200078e0a3b */
[C---:B------:R-:W-:Y:S01]  /*2d90*/  ISETP.GT.U32.AND P0, PT, R4.reuse, R63, PT ;  /* 0x0000003f0400720c */ /* 0x040fe20003f04070 */
[----:B------:R-:W-:Y:S01]  /*2da0*/  @!P5 IMAD.IADD R67, R67, 0x1, -R4 ;  /* 0x000000014343d824 */ /* 0x000fe200078e0a04 */
[C---:B------:R-:W-:Y:S01]  /*2db0*/  ISETP.GT.U32.AND P5, PT, R4.reuse, R73, PT ;  /* 0x000000490400720c */ /* 0x040fe20003fa4070 */
[C---:B------:R-:W-:Y:S01]  /*2dc0*/  IMAD R69, R4.reuse, R22, R69 ;  /* 0x0000001604457224 */ /* 0x040fe200078e0245 */
[----:B------:R-:W-:Y:S01]  /*2dd0*/  ISETP.GT.U32.AND P1, PT, R4, R65, PT ;  /* 0x000000410400720c */ /* 0x000fe20003f24070 */
[----:B------:R-:W-:Y:S01]  /*2de0*/  IMAD.HI.U32 R16, R7, R79, RZ ;  /* 0x0000004f07107227 */ /* 0x000fe200078e00ff */
[----:B------:R-:W-:-:S03]  /*2df0*/  LOP3.LUT R22, R6, 0x62, RZ, 0xfc, !PT ;  /* 0x0000006206167812 */ /* 0x000fc600078efcff */
[----:B------:R-:W-:Y:S01]  /*2e00*/  IMAD.MOV R16, RZ, RZ, -R16 ;  /* 0x000000ffff107224 */ /* 0x000fe200078e0a10 */
[----:B------:R-:W-:Y:S01]  /*2e10*/  IABS R71, R22 ;  /* 0x0000001600477213 */ /* 0x000fe20000000000 */
[----:B------:R-:W-:Y:S02]  /*2e20*/  @!P2 IMAD.MOV R61, RZ, RZ, -R61 ;  /* 0x000000ffff3da224 */ /* 0x000fe400078e0a3d */
[--C-:B------:R-:W-:Y:S01]  /*2e30*/  @!P0 IMAD.IADD R63, R63, 0x1, -R4.reuse ;  /* 0x000000013f3f8824 */ /* 0x100fe200078e0a04 */
[----:B------:R-:W-:Y:S01]  /*2e40*/  ISETP.GT.U32.AND P0, PT, R4, R69, PT ;  /* 0x000000450400720c */ /* 0x000fe20003f04070 */
[----:B------:R-:W-:Y:S02]  /*2e50*/  @!P5 IMAD.IADD R73, R73, 0x1, -R4 ;  /* 0x000000014949d824 */ /* 0x000fe400078e0a04 */
[----:B------:R-:W-:-:S03]  /*2e60*/  IMAD.HI.U32 R14, R7, R71, RZ ;  /* 0x00000047070e7227 */ /* 0x000fc600078e00ff */
[C---:B------:R-:W-:Y:S01]  /*2e70*/  ISETP.GT.U32.AND P5, PT, R4.reuse, R73, PT ;  /* 0x000000490400720c */ /* 0x040fe20003fa4070 */
[----:B------:R-:W-:Y:S02]  /*2e80*/  @!P1 IMAD.IADD R65, R65, 0x1, -R4 ;  /* 0x0000000141419824 */ /* 0x000fe400078e0a04 */
[----:B------:R-:W-:Y:S02]  /*2e90*/  IMAD.MOV R14, RZ, RZ, -R14 ;  /* 0x000000ffff0e7224 */ /* 0x000fe400078e0a0e */
[C---:B------:R-:W-:Y:S01]  /*2ea0*/  IMAD R79, R4.reuse, R16, R79 ;  /* 0x00000010044f7224 */ /* 0x040fe200078e024f */
[----:B------:R-:W-:Y:S01]  /*2eb0*/  ISETP.GT.U32.AND P1, PT, R4, R65, PT ;  /* 0x000000410400720c */ /* 0x000fe20003f24070 */
[----:B------:R-:W-:Y:S01]  /*2ec0*/  @!P0 IMAD.IADD R69, R69, 0x1, -R4 ;  /* 0x0000000145458824 */ /* 0x000fe200078e0a04 */
[----:B------:R-:W-:Y:S01]  /*2ed0*/  ISETP.GE.AND P0, PT, R58, RZ, PT ;  /* 0x000000ff3a00720c */ /* 0x000fe20003f06270 */
[----:B------:R-:W-:Y:S01]  /*2ee0*/  IMAD R71, R4, R14, R71 ;  /* 0x0000000e04477224 */ /* 0x000fe200078e0247 */
[----:B------:R-:W-:Y:S01]  /*2ef0*/  LOP3.LUT R58, R6, 0x6c, RZ, 0xfc, !PT ;  /* 0x0000006c063a7812 */ /* 0x000fe200078efcff */
[----:B------:R-:W-:Y:S01]  /*2f00*/  IMAD.HI.U32 R14, R7, R77, RZ ;  /* 0x0000004d070e7227 */ /* 0x000fe200078e00ff */
[----:B------:R-:W-:-:S02]  /*2f10*/  ISETP.GT.U32.AND P2, PT, R4, R69, PT ;  /* 0x000000450400720c */ /* 0x000fc40003f44070 */
[----:B------:R-:W-:Y:S01]  /*2f20*/  IABS R81, R58 ;  /* 0x0000003a00517213 */ /* 0x000fe20000000000 */
[----:B------:R-:W-:Y:S02]  /*2f30*/  IMAD.MOV R14, RZ, RZ, -R14 ;  /* 0x000000ffff0e7224 */ /* 0x000fe400078e0a0e */
[----:B------:R-:W-:Y:S01]  /*2f40*/  @!P5 IMAD.IADD R73, R73, 0x1, -R4 ;  /* 0x000000014949d824 */ /* 0x000fe200078e0a04 */
[C---:B------:R-:W-:Y:S01]  /*2f50*/  ISETP.GT.U32.AND P5, PT, R4.reuse, R79, PT ;  /* 0x0000004f0400720c */ /* 0x040fe20003fa4070 */
[----:B------:R-:W-:Y:S02]  /*2f60*/  IMAD R77, R4, R14, R77 ;  /* 0x0000000e044d7224 */ /* 0x000fe400078e024d */
[----:B------:R-:W-:-:S04]  /*2f70*/  IMAD.HI.U32 R14, R7, R81, RZ ;  /* 0x00000051070e7227 */ /* 0x000fc800078e00ff */
[----:B------:R-:W-:Y:S01]  /*2f80*/  @!P1 IMAD.IADD R65, R65, 0x1, -R4 ;  /* 0x0000000141419824 */ /* 0x000fe200078e0a04 */
[----:B------:R-:W-:Y:S01]  /*2f90*/  ISETP.GT.U32.AND P1, PT, R4, R71, PT ;  /* 0x000000470400720c */ /* 0x000fe20003f24070 */
[----:B------:R-:W-:Y:S02]  /*2fa0*/  IMAD.MOV R14, RZ, RZ, -R14 ;  /* 0x000000ffff0e7224 */ /* 0x000fe400078e0a0e */
[----:B------:R-:W-:-:S04]  /*2fb0*/  IMAD.HI.U32 R20, R7, R75, RZ ;  /* 0x0000004b07147227 */ /* 0x000fc800078e00ff */
[C---:B------:R-:W-:Y:S02]  /*2fc0*/  IMAD R81, R4.reuse, R14, R81 ;  /* 0x0000000e04517224 */ /* 0x040fe400078e0251 */
[----:B------:R-:W-:Y:S02]  /*2fd0*/  @!P5 IMAD.IADD R79, R79, 0x1, -R4 ;  /* 0x000000014f4fd824 */ /* 0x000fe400078e0a04 */
[----:B------:R-:W-:Y:S01]  /*2fe0*/  IMAD.HI.U32 R16, R7, R83, RZ ;  /* 0x0000005307107227 */ /* 0x000fe200078e00ff */
[----:B------:R-:W-:-:S03]  /*2ff0*/  ISETP.GT.U32.AND P5, PT, R4, R81, PT ;  /* 0x000000510400720c */ /* 0x000fc60003fa4070 */
[----:B------:R-:W-:Y:S02]  /*3000*/  @!P1 IMAD.IADD R71, R71, 0x1, -R4 ;  /* 0x0000000147479824 */ /* 0x000fe400078e0a04 */
[----:B------:R-:W-:Y:S02]  /*3010*/  IMAD.MOV R20, RZ, RZ, -R20 ;  /* 0x000000ffff147224 */ /* 0x000fe400078e0a14 */
[----:B------:R-:W-:Y:S01]  /*3020*/  IMAD.MOV R16, RZ, RZ, -R16 ;  /* 0x000000ffff107224 */ /* 0x000fe200078e0a10 */
[C---:B------:R-:W-:Y:S01]  /*3030*/  ISETP.GT.U32.AND P1, PT, R4.reuse, R71, PT ;  /* 0x000000470400720c */ /* 0x040fe20003f24070 */
[C---:B------:R-:W-:Y:S02]  /*3040*/  IMAD R75, R4.reuse, R20, R75 ;  /* 0x00000014044b7224 */ /* 0x040fe400078e024b */
[C---:B------:R-:W-:Y:S02]  /*3050*/  IMAD R83, R4.reuse, R16, R83 ;  /* 0x0000001004537224 */ /* 0x040fe400078e0253 */
[--C-:B------:R-:W-:Y:S01]  /*3060*/  @!P2 IMAD.IADD R69, R69, 0x1, -R4.reuse ;  /* 0x000000014545a824 */ /* 0x100fe200078e0a04 */
[C---:B------:R-:W-:Y:S01]  /*3070*/  ISETP.GT.U32.AND P2, PT, R4.reuse, R75, PT ;  /* 0x0000004b0400720c */ /* 0x040fe20003f44070 */
[----:B------:R-:W-:Y:S01]  /*3080*/  @!P5 IMAD.IADD R81, R81, 0x1, -R4 ;  /* 0x000000015151d824 */ /* 0x000fe200078e0a04 */
[----:B------:R-:W-:Y:S01]  /*3090*/  ISETP.GT.U32.AND P5, PT, R4, R83, PT ;  /* 0x000000530400720c */ /* 0x000fe20003fa4070 */
[----:B------:R-:W-:-:S04]  /*30a0*/  IMAD.HI.U32 R20, R7, R85, RZ ;  /* 0x0000005507147227 */ /* 0x000fc800078e00ff */
[----:B------:R-:W-:Y:S02]  /*30b0*/  IMAD.MOV R20, RZ, RZ, -R20 ;  /* 0x000000ffff147224 */ /* 0x000fe400078e0a14 */
[--C-:B------:R-:W-:Y:S01]  /*30c0*/  @!P1 IMAD.IADD R71, R71, 0x1, -R4.reuse ;  /* 0x0000000147479824 */ /* 0x100fe200078e0a04 */
[C---:B------:R-:W-:Y:S01]  /*30d0*/  ISETP.GT.U32.AND P1, PT, R4.reuse, R77, PT ;  /* 0x0000004d0400720c */ /* 0x040fe20003f24070 */
[----:B------:R-:W-:Y:S02]  /*30e0*/  IMAD R85, R4, R20, R85 ;  /* 0x0000001404557224 */ /* 0x000fe400078e0255 */
[--C-:B------:R-:W-:Y:S01]  /*30f0*/  @!P2 IMAD.IADD R75, R75, 0x1, -R4.reuse ;  /* 0x000000014b4ba824 */ /* 0x100fe200078e0a04 */
[----:B------:R-:W-:Y:S01]  /*3100*/  ISETP.GE.AND P2, PT, R22, RZ, PT ;  /* 0x000000ff1600720c */ /* 0x000fe20003f46270 */
[----:B------:R-:W-:Y:S01]  /*3110*/  @!P5 IMAD.IADD R83, R83, 0x1, -R4 ;  /* 0x000000015353d824 */ /* 0x000fe200078e0a04 */
[----:B------:R-:W-:Y:S01]  /*3120*/  ISETP.GT.U32.AND P5, PT, R4, R85, PT ;  /* 0x000000550400720c */ /* 0x000fe20003fa4070 */
[----:B------:R-:W-:-:S04]  /*3130*/  IMAD.HI.U32 R22, R7, R87, RZ ;  /* 0x0000005707167227 */ /* 0x000fc800078e00ff */
[----:B------:R-:W-:Y:S02]  /*3140*/  IMAD.MOV R22, RZ, RZ, -R22 ;  /* 0x000000ffff167224 */ /* 0x000fe400078e0a16 */
[--C-:B------:R-:W-:Y:S01]  /*3150*/  @!P1 IMAD.IADD R77, R77, 0x1, -R4.reuse ;  /* 0x000000014d4d9824 */ /* 0x100fe200078e0a04 */
[----:B------:R-:W-:Y:S01]  /*3160*/  ISETP.GE.AND P1, PT, R24, RZ, PT ;  /* 0x000000ff1800720c */ /* 0x000fe20003f26270 */
[----:B------:R-:W-:Y:S01]  /*3170*/  IMAD R87, R4, R22, R87 ;  /* 0x0000001604577224 */ /* 0x000fe200078e0257 */
[----:B------:R-:W-:Y:S01]  /*3180*/  LOP3.LUT R24, R6, 0x7c, RZ, 0xfc, !PT ;  /* 0x0000007c06187812 */ /* 0x000fe200078efcff */
[----:B------:R-:W-:Y:S01]  /*3190*/  @!P4 IMAD.MOV R65, RZ, RZ, -R65 ;  /* 0x000000ffff41c224 */ /* 0x000fe200078e0a41 */
[----:B------:R-:W-:Y:S01]  /*31a0*/  IABS R22, R72 ;  /* 0x0000004800167213 */ /* 0x000fe20000000000 */
[----:B------:R-:W-:Y:S01]  /*31b0*/  @!P5 IMAD.IADD R85, R85, 0x1, -R4 ;  /* 0x000000015555d824 */ /* 0x000fe200078e0a04 */
[----:B------:R-:W-:Y:S01]  /*31c0*/  IABS R97, R24 ;  /* 0x0000001800617213 */ /* 0x000fe20000000000 */
[----:B------:R-:W-:Y:S01]  /*31d0*/  IMAD.HI.U32 R14, R7, R91, RZ ;  /* 0x0000005b070e7227 */ /* 0x000fe200078e00ff */
[----:B------:R-:W-:-:S02]  /*31e0*/  ISETP.GT.U32.AND P5, PT, R4, R75, PT ;  /* 0x0000004b0400720c */ /* 0x000fc40003fa4070 */
[----:B------:R-:W-:Y:S01]  /*31f0*/  ISETP.GT.U32.AND P4, PT, R4, R77, PT ;  /* 0x0000004d0400720c */ /* 0x000fe20003f84070 */
[----:B------:R-:W-:-:S04]  /*3200*/  IMAD.HI.U32 R6, R7, R22, RZ ;  /* 0x0000001607067227 */ /* 0x000fc800078e00ff */
[----:B------:R-:W-:-:S04]  /*3210*/  IMAD.HI.U32 R16, R7, R93, RZ ;  /* 0x0000005d07107227 */ /* 0x000fc800078e00ff */
[----:B------:R-:W-:-:S04]  /*3220*/  IMAD.HI.U32 R20, R7, R95, RZ ;  /* 0x0000005f07147227 */ /* 0x000fc800078e00ff */
[----:B------:R-:W-:Y:S01]  /*3230*/  @!P3 IMAD.MOV R67, RZ, RZ, -R67 ;  /* 0x000000ffff43b224 */ /* 0x000fe200078e0a43 */
[----:B------:R-:W-:Y:S01]  /*3240*/  ISETP.GT.U32.AND P3, PT, R4, R79, PT ;  /* 0x0000004f0400720c */ /* 0x000fe20003f64070 */
[----:B------:R-:W-:-:S04]  /*3250*/  IMAD.HI.U32 R7, R7, R97, RZ ;  /* 0x0000006107077227 */ /* 0x000fc800078e00ff */
[----:B------:R-:W-:Y:S01]  /*3260*/  @!P0 IMAD.MOV R69, RZ, RZ, -R69 ;  /* 0x000000ffff458224 */ /* 0x000fe200078e0a45 */
[C---:B------:R-:W-:Y:S01]  /*3270*/  ISETP.GT.U32.AND P0, PT, R4.reuse, R81, PT ;  /* 0x000000510400720c */ /* 0x040fe20003f04070 */
[----:B------:R-:W-:Y:S02]  /*3280*/  IMAD.MOV R89, RZ, RZ, -R6 ;  /* 0x000000ffff597224 */ /* 0x000fe400078e0a06 */
[----:B------:R-:W-:Y:S02]  /*3290*/  IMAD.MOV R14, RZ, RZ, -R14 ;  /* 0x000000ffff0e7224 */ /* 0x000fe400078e0a0e */
[----:B------:R-:W-:Y:S02]  /*32a0*/  IMAD.MOV R6, RZ, RZ, -R7 ;  /* 0x000000ffff067224 */ /* 0x000fe400078e0a07 */
[----:B------:R-:W-:Y:S01]  /*32b0*/  @!P2 IMAD.MOV R71, RZ, RZ, -R71 ;  /* 0x000000ffff47a224 */ /* 0x000fe200078e0a47 */
[----:B------:R-:W-:Y:S01]  /*32c0*/  ISETP.GT.U32.AND P2, PT, R4, R83, PT ;  /* 0x000000530400720c */ /* 0x000fe20003f44070 */
[----:B------:R-:W-:-:S02]  /*32d0*/  IMAD.MOV R16, RZ, RZ, -R16 ;  /* 0x000000ffff107224 */ /* 0x000fc400078e0a10 */
[C---:B------:R-:W-:Y:S02]  /*32e0*/  IMAD R7, R4.reuse, R89, R22 ;  /* 0x0000005904077224 */ /* 0x040fe400078e0216 */
[C---:B------:R-:W-:Y:S02]  /*32f0*/  IMAD R91, R4.reuse, R14, R91 ;  /* 0x0000000e045b7224 */ /* 0x040fe400078e025b */
[----:B------:R-:W-:Y:S02]  /*3300*/  IMAD.MOV R20, RZ, RZ, -R20 ;  /* 0x000000ffff147224 */ /* 0x000fe400078e0a14 */
[C---:B------:R-:W-:Y:S02]  /*3310*/  IMAD R93, R4.reuse, R16, R93 ;  /* 0x00000010045d7224 */ /* 0x040fe400078e025d */
[----:B------:R-:W-:Y:S01]  /*3320*/  @!P6 IMAD.MOV R63, RZ, RZ, -R63 ;  /* 0x000000ffff3fe224 */ /* 0x000fe200078e0a3f */
[C---:B------:R-:W-:Y:S01]  /*3330*/  ISETP.GT.U32.AND P6, PT, R4.reuse, R85, PT ;  /* 0x000000550400720c */ /* 0x040fe20003fc4070 */
[----:B------:R-:W-:Y:S01]  /*3340*/  @!P1 IMAD.MOV R73, RZ, RZ, -R73 ;  /* 0x000000ffff499224 */ /* 0x000fe200078e0a49 */
[C---:B------:R-:W-:Y:S01]  /*3350*/  ISETP.GT.U32.AND P1, PT, R4.reuse, R87, PT ;  /* 0x000000570400720c */ /* 0x040fe20003f24070 */
[--C-:B------:R-:W-:Y:S01]  /*3360*/  @!P5 IMAD.IADD R75, R75, 0x1, -R4.reuse ;  /* 0x000000014b4bd824 */ /* 0x100fe200078e0a04 */
[C---:B------:R-:W-:Y:S01]  /*3370*/  ISETP.GT.U32.AND P5, PT, R4.reuse, R7, PT ;  /* 0x000000070400720c */ /* 0x040fe20003fa4070 */
[----:B------:R-:W-:Y:S01]  /*3380*/  @!P4 IMAD.IADD R77, R77, 0x1, -R4 ;  /* 0x000000014d4dc824 */ /* 0x000fe200078e0a04 */
[C---:B------:R-:W-:Y:S01]  /*3390*/  ISETP.GT.U32.AND P4, PT, R4.reuse, R91, PT ;  /* 0x0000005b0400720c */ /* 0x040fe20003f84070 */
[----:B------:R-:W-:-:S02]  /*33a0*/  IMAD R95, R4, R20, R95 ;  /* 0x00000014045f7224 */ /* 0x000fc400078e025f */
[--C-:B------:R-:W-:Y:S01]  /*33b0*/  @!P3 IMAD.IADD R79, R79, 0x1, -R4.reuse ;  /* 0x000000014f4fb824 */ /* 0x100fe200078e0a04 */
[C---:B------:R-:W-:Y:S01]  /*33c0*/  ISETP.GT.U32.AND P3, PT, R4.reuse, R93, PT ;  /* 0x0000005d0400720c */ /* 0x040fe20003f64070 */
[C---:B------:R-:W-:Y:S02]  /*33d0*/  IMAD R97, R4.reuse, R6, R97 ;  /* 0x0000000604617224 */ /* 0x040fe400078e0261 */
[--C-:B------:R-:W-:Y:S01]  /*33e0*/  @!P0 IMAD.IADD R81, R81, 0x1, -R4.reuse ;  /* 0x0000000151518824 */ /* 0x100fe200078e0a04 */
[C---:B------:R-:W-:Y:S01]  /*33f0*/  ISETP.GT.U32.AND P0, PT, R4.reuse, R95, PT ;  /* 0x0000005f0400720c */ /* 0x040fe20003f04070 */
[--C-:B------:R-:W-:Y:S01]  /*3400*/  @!P2 IMAD.IADD R83, R83, 0x1, -R4.reuse ;  /* 0x000000015353a824 */ /* 0x100fe200078e0a04 */
[----:B------:R-:W-:Y:S01]  /*3410*/  ISETP.GT.U32.AND P2, PT, R4, R97, PT ;  /* 0x000000610400720c */ /* 0x000fe20003f44070 */
[--C-:B------:R-:W-:Y:S01]  /*3420*/  @!P6 IMAD.IADD R85, R85, 0x1, -R4.reuse ;  /* 0x000000015555e824 */ /* 0x100fe200078e0a04 */
[----:B------:R-:W1:Y:S01]  /*3430*/  LDS R6, [UR9] ;  /* 0x00000009ff067984 */ /* 0x000e620008000800 */
[--C-:B------:R-:W-:Y:S01]  /*3440*/  @!P1 IMAD.IADD R87, R87, 0x1, -R4.reuse ;  /* 0x0000000157579824 */ /* 0x100fe200078e0a04 */
[----:B------:R-:W-:Y:S01]  /*3450*/  ISETP.GE.AND P6, PT, R60, RZ, PT ;  /* 0x000000ff3c00720c */ /* 0x000fe20003fc6270 */
        /* <DEDUP_REMOVED lines=10> */
[----:B------:R-:W-:Y:S01]  /*3500*/  VIADD R68, R128, 0xffffffcc ;  /* 0xffffffcc80447836 */ /* 0x000fe20000000000 */
[C---:B------:R-:W-:Y:S01]  /*3510*/  ISETP.GT.U32.AND P2, PT, R4.reuse, R87, PT ;  /* 0x000000570400720c */ /* 0x040fe20003f44070 */
[----:B------:R-:W-:Y:S01]  /*3520*/  @!P6 IMAD.MOV R75, RZ, RZ, -R75 ;  /* 0x000000ffff4be224 */ /* 0x000fe200078e0a4b */
        /* <DEDUP_REMOVED lines=8> */
[----:B------:R-:W-:Y:S01]  /*35b0*/  ISETP.GT.U32.AND P3, PT, R4, R97, PT ;  /* 0x000000610400720c */ /* 0x000fe20003f64070 */
[----:B------:R-:W-:Y:S01]  /*35c0*/  @!P0 IMAD.MOV R85, RZ, RZ, -R85 ;  /* 0x000000ffff558224 */ /* 0x000fe200078e0a55 */
[----:B------:R-:W-:Y:S01]  /*35d0*/  ISETP.GE.AND P0, PT, R70, RZ, PT ;  /* 0x000000ff4600720c */ /* 0x000fe20003f06270 */
[--C-:B------:R-:W-:Y:S01]  /*35e0*/  @!P2 IMAD.IADD R87, R87, 0x1, -R4.reuse ;  /* 0x000000015757a824 */ /* 0x100fe200078e0a04 */
[----:B------:R-:W-:Y:S01]  /*35f0*/  ISETP.GE.AND P2, PT, R72, RZ, PT ;  /* 0x000000ff4800720c */ /* 0x000fe20003f46270 */
[--C-:B------:R-:W-:Y:S01]  /*3600*/  @!P6 IMAD.IADD R95, R95, 0x1, -R4.reuse ;  /* 0x000000015f5fe824 */ /* 0x100fe200078e0a04 */
[----:B------:R-:W-:Y:S01]  /*3610*/  BAR.SYNC.DEFER_BLOCKING 0x0 ;  /* 0x0000000000007b1d */ /* 0x000fe20000010000 */
[--C-:B------:R-:W-:Y:S01]  /*3620*/  @!P1 IMAD.IADD R7, R7, 0x1, -R4.reuse ;  /* 0x0000000107079824 */ /* 0x100fe200078e0a04 */
[----:B------:R-:W-:Y:S01]  /*3630*/  ISETP.GE.AND P1, PT, R74, RZ, PT ;  /* 0x000000ff4a00720c */ /* 0x000fe20003f26270 */
[--C-:B------:R-:W-:Y:S01]  /*3640*/  @!P5 IMAD.IADD R91, R91, 0x1, -R4.reuse ;  /* 0x000000015b5bd824 */ /* 0x100fe200078e0a04 */
[----:B------:R-:W-:Y:S01]  /*3650*/  ISETP.GE.AND P5, PT, R76, RZ, PT ;  /* 0x000000ff4c00720c */ /* 0x000fe20003fa6270 */
[--C-:B------:R-:W-:Y:S01]  /*3660*/  @!P4 IMAD.IADD R93, R93, 0x1, -R4.reuse ;  /* 0x000000015d5dc824 */ /* 0x100fe200078e0a04 */
[----:B------:R-:W-:Y:S01]  /*3670*/  ISETP.GE.AND P4, PT, R78, RZ, PT ;  /* 0x000000ff4e00720c */ /* 0x000fe20003f86270 */
[----:B------:R-:W-:Y:S01]  /*3680*/  @!P3 IMAD.IADD R97, R97, 0x1, -R4 ;  /* 0x000000016161b824 */ /* 0x000fe200078e0a04 */
[----:B------:R-:W-:Y:S01]  /*3690*/  ISETP.GE.AND P6, PT, R24, RZ, PT ;  /* 0x000000ff1800720c */ /* 0x000fe20003fc6270 */
[----:B------:R-:W-:Y:S01]  /*36a0*/  IMAD.MOV.U32 R89, RZ, RZ, R7 ;  /* 0x000000ffff597224 */ /* 0x000fe200078e0007 */
[----:B------:R-:W-:Y:S01]  /*36b0*/  ISETP.GE.AND P3, PT, R80, RZ, PT ;  /* 0x000000ff5000720c */ /* 0x000fe20003f66270 */
[----:B------:R-:W-:Y:S01]  /*36c0*/  @!P0 IMAD.MOV R87, RZ, RZ, -R87 ;  /* 0x000000ffff578224 */ /* 0x000fe200078e0a57 */
[----:B------:R-:W-:Y:S01]  /*36d0*/  ISETP.NE.AND P0, PT, R56, RZ, PT ;  /* 0x000000ff3800720c */ /* 0x000fe20003f05270 */
[----:B------:R-:W-:Y:S01]  /*36e0*/  @!P2 IMAD.MOV R89, RZ, RZ, -R89 ;  /* 0x000000ffff59a224 */ /* 0x000fe200078e0a59 */
[----:B------:R-:W-:Y:S01]  /*36f0*/  ISETP.NE.AND P2, PT, R57, RZ, PT ;  /* 0x000000ff3900720c */ /* 0x000fe20003f45270 */
[----:B------:R-:W-:Y:S01]  /*3700*/  @!P1 IMAD.MOV R91, RZ, RZ, -R91 ;  /* 0x000000ffff5b9224 */ /* 0x000fe200078e0a5b */
[----:B------:R-:W-:Y:S01]  /*3710*/  LOP3.LUT R4, RZ, R57, RZ, 0x33, !PT ;  /* 0x00000039ff047212 */ /* 0x000fe200078e33ff */
[----:B------:R-:W-:Y:S01]  /*3720*/  @!P5 IMAD.MOV R93, RZ, RZ, -R93 ;  /* 0x000000ffff5dd224 */ /* 0x000fe200078e0a5d */
[----:B-1----:R-:W-:Y:S01]  /*3730*/  R2UR UR8, R6 ;  /* 0x00000000060872ca */ /* 0x002fe200000e0000 */
[----:B------:R-:W-:Y:S01]  /*3740*/  @!P4 IMAD.MOV R95, RZ, RZ, -R95 ;  /* 0x000000ffff5fc224 */ /* 0x000fe200078e0a5f */
[C---:B------:R-:W-:Y:S01]  /*3750*/  SEL R6, R4.reuse, R8, !P2 ;  /* 0x0000000804067207 */ /* 0x040fe20005000000 */
[----:B------:R-:W-:Y:S01]  /*3760*/  @!P6 IMAD.MOV R97, RZ, RZ, -R97 ;  /* 0x000000ffff61e224 */ /* 0x000fe200078e0a61 */
[C---:B------:R-:W-:Y:S01]  /*3770*/  SEL R7, R4.reuse, R10, !P2 ;  /* 0x0000000a04077207 */ /* 0x040fe20005000000 */
[----:B------:R-:W-:Y:S01]  /*3780*/  @!P3 IMAD.MOV R5, RZ, RZ, -R5 ;  /* 0x000000ffff05b224 */ /* 0x000fe200078e0a05 */
[----:B------:R-:W-:-:S02]  /*3790*/  SEL R8, R4, R11, !P2 ;  /* 0x0000000b04087207 */ /* 0x000fc40005000000 */
[C---:B------:R-:W-:Y:S02]  /*37a0*/  SEL R10, R4.reuse, R12, !P2 ;  /* 0x0000000c040a7207 */ /* 0x040fe40005000000 */
[C---:B------:R-:W-:Y:S02]  /*37b0*/  SEL R11, R4.reuse, R15, !P2 ;  /* 0x0000000f040b7207 */ /* 0x040fe40005000000 */
[C---:B------:R-:W-:Y:S02]  /*37c0*/  SEL R12, R4.reuse, R17, !P2 ;  /* 0x00000011040c7207 */ /* 0x040fe40005000000 */
[C---:B------:R-:W-:Y:S02]  /*37d0*/  SEL R14, R4.reuse, R19, !P2 ;  /* 0x00000013040e7207 */ /* 0x040fe40005000000 */
[C---:B------:R-:W-:Y:S02]  /*37e0*/  SEL R15, R4.reuse, R21, !P2 ;  /* 0x00000015040f7207 */ /* 0x040fe40005000000 */
[----:B------:R-:W-:-:S02]  /*37f0*/  SEL R16, R4, R25, !P2 ;  /* 0x0000001904107207 */ /* 0x000fc40005000000 */
[C---:B------:R-:W-:Y:S02]  /*3800*/  SEL R17, R4.reuse, R27, !P2 ;  /* 0x0000001b04117207 */ /* 0x040fe40005000000 */
[C---:B------:R-:W-:Y:S02]  /*3810*/  SEL R19, R4.reuse, R59, !P2 ;  /* 0x0000003b04137207 */ /* 0x040fe40005000000 */
[C---:B------:R-:W-:Y:S02]  /*3820*/  SEL R20, R4.reuse, R61, !P2 ;  /* 0x0000003d04147207 */ /* 0x040fe40005000000 */
[C---:B------:R-:W-:Y:S02]  /*3830*/  SEL R21, R4.reuse, R63, !P2 ;  /* 0x0000003f04157207 */ /* 0x040fe40005000000 */
[C---:B------:R-:W-:Y:S02]  /*3840*/  SEL R22, R4.reuse, R65, !P2 ;  /* 0x0000004104167207 */ /* 0x040fe40005000000 */
[----:B------:R-:W-:-:S02]  /*3850*/  SEL R24, R4, R67, !P2 ;  /* 0x0000004304187207 */ /* 0x000fc40005000000 */
[----:B------:R-:W-:Y:S01]  /*3860*/  ISETP.GE.U32.AND P4, PT, R68, 0x7fffff8d, PT ;  /* 0x7fffff8d4400780c */ /* 0x000fe20003f86070 */
[----:B------:R-:W-:Y:S01]  /*3870*/  VIADD R68, R128, 0xffffffcf ;  /* 0xffffffcf80447836 */ /* 0x000fe20000000000 */
        /* <DEDUP_REMOVED lines=33> */
[----:B------:R-:W-:Y:S01]  /*3a90*/  SEL R25, R4, R69, !P2 ;  /* 0x0000004504197207 */ /* 0x000fe20005000000 */
[----:B------:R-:W-:Y:S01]  /*3aa0*/  VIADD R69, R128, 0xffffffc6 ;  /* 0xffffffc680457836 */ /* 0x000fe20000000000 */
[----:B------:R-:W-:-:S02]  /*3ab0*/  SEL R27, R4, R71, !P2 ;  /* 0x00000047041b7207 */ /* 0x000fc40005000000 */
[C---:B------:R-:W-:Y:S01]  /*3ac0*/  SEL R57, R4.reuse, R73, !P2 ;  /* 0x0000004904397207 */ /* 0x040fe20005000000 */
[----:B------:R-:W1:Y:S01]  /*3ad0*/  LDC.64 R70, c[0x0][0x3a8] ;  /* 0x0000ea00ff467b82 */ /* 0x000e620000000a00 */
        /* <DEDUP_REMOVED lines=11> */
[----:B------:R-:W-:Y:S01]  /*3b90*/  SEL R205, R4, R97, !P2 ;  /* 0x0000006104cd7207 */ /* 0x000fe20005000000 */
[----:B-1----:R-:W-:Y:S01]  /*3ba0*/  IMAD.SHL.U32 R119, R70, 0x2, RZ ;  /* 0x0000000246777824 */ /* 0x002fe200078e00ff */
[----:B------:R-:W-:Y:S01]  /*3bb0*/  SEL R243, R4, R243, !P2 ;  /* 0x000000f304f37207 */ /* 0x000fe20005000000 */
[C---:B------:R-:W-:Y:S01]  /*3bc0*/  VIADD R4, R128.reuse, 0xffffffcd ;  /* 0xffffffcd80047836 */ /* 0x040fe20000000000 */
[----:B------:R-:W-:Y:S01]  /*3bd0*/  @!P0 LOP3.LUT R5, RZ, R56, RZ, 0x33, !PT ;  /* 0x00000038ff058212 */ /* 0x000fe200078e33ff */
[----:B------:R-:W-:Y:S01]  /*3be0*/  VIADD R56, R128, 0xffffffce ;  /* 0xffffffce80387836 */ /* 0x000fe20000000000 */
[----:B------:R-:W-:Y:S01]  /*3bf0*/  ISETP.GE.U32.AND P2, PT, R68, 0x7fffff90, PT ;  /* 0x7fffff904400780c */ /* 0x000fe20003f46070 */
        /* <DEDUP_REMOVED lines=11> */
[----:B------:R-:W-:Y:S01]  /*3cb0*/  SEL R72, RZ, 0x1, P4 ;  /* 0x00000001ff487807 */ /* 0x000fe20002000000 */
[----:B----4-:R-:W-:Y:S01]  /*3cc0*/  IMAD R132, R5, UR5, RZ ;  /* 0x0000000505847c24 */ /* 0x010fe2000f8e02ff */
[----:B------:R-:W-:Y:S01]  /*3cd0*/  SEL R76, RZ, 0x1, P6 ;  /* 0x00000001ff4c7807 */ /* 0x000fe20003000000 */
[----:B------:R-:W-:Y:S01]  /*3ce0*/  IMAD R129, R70, 0x3, RZ ;  /* 0x0000000346817824 */ /* 0x000fe200078e02ff */
[----:B------:R-:W-:Y:S01]  /*3cf0*/  ISETP.GE.U32.AND P6, PT, R68, 0x7fffff88, PT ;  /* 0x7fffff884400780c */ /* 0x000fe20003fc6070 */
[----:B------:R-:W-:Y:S01]  /*3d00*/  VIADD R68, R128, 0xffffffc2 ;  /* 0xffffffc280447836 */ /* 0x000fe20000000000 */
[----:B------:R-:W-:Y:S01]  /*3d10*/  ISETP.GE.U32.AND P4, PT, R4, 0x7fffff8c, PT ;  /* 0x7fffff8c0400780c */ /* 0x000fe20003f86070 */
[----:B------:R-:W-:Y:S01]  /*3d20*/  VIADD R4, R128, 0xffffffc5 ;  /* 0xffffffc580047836 */ /* 0x000fe20000000000 */
[----:B------:R-:W-:Y:S01]  /*3d30*/  SEL R75, RZ, 0x1fffe, P1 ;  /* 0x0001fffeff4b7807 */ /* 0x000fe20000800000 */
[----:B------:R-:W-:Y:S01]  /*3d40*/  IMAD.SHL.U32 R116, R132, 0x4, RZ ;  /* 0x0000000484747824 */ /* 0x000fe200078e00ff */
[----:B------:R-:W-:Y:S01]  /*3d50*/  ISETP.GE.U32.AND P1, PT, R56, 0x7fffff85, PT ;  /* 0x7fffff853800780c */ /* 0x000fe20003f26070 */
[C---:B------:R-:W-:Y:S01]  /*3d60*/  IMAD.SHL.U32 R204, R70.reuse, 0x4, RZ ;  /* 0x0000000446cc7824 */ /* 0x040fe200078e00ff */
[----:B------:R-:W-:Y:S01]  /*3d70*/  SEL R74, RZ, 0x4, P3 ;  /* 0x00000004ff4a7807 */ /* 0x000fe20001800000 */
[----:B------:R-:W-:Y:S01]  /*3d80*/  IMAD R124, R70, 0xc, RZ ;  /* 0x0000000c467c7824 */ /* 0x000fe200078e02ff */
[----:B------:R-:W-:Y:S01]  /*3d90*/  SEL R56, RZ, 0x4, P0 ;  /* 0x00000004ff387807 */ /* 0x000fe20000000000 */
[----:B------:R-:W-:Y:S01]  /*3da0*/  STL [R1+0x330], R132 ;  /* 0x0003308401007387 */ /* 0x000fe20000100800 */
[----:B------:R-:W-:Y:S01]  /*3db0*/  ISETP.GE.U32.AND P3, PT, R68, 0x7fffff83, PT ;  /* 0x7fffff834400780c */ /* 0x000fe20003f66070 */
[----:B------:R-:W-:Y:S01]  /*3dc0*/  VIADD R68, R128, 0xffffffdc ;  /* 0xffffffdc80447836 */ /* 0x000fe20000000000 */
[----:B------:R-:W-:Y:S01]  /*3dd0*/  ISETP.GE.U32.AND P0, PT, R4, 0x7fffff86, PT ;  /* 0x7fffff860400780c */ /* 0x000fe20003f06070 */
[----:B------:R-:W-:Y:S01]  /*3de0*/  VIADD R4, R128, 0xffffffc1 ;  /* 0xffffffc180047836 */ /* 0x000fe20000000000 */
[----:B------:R-:W-:Y:S01]  /*3df0*/  SEL R80, RZ, 0x1, P1 ;  /* 0x00000001ff507807 */ /* 0x000fe20000800000 */
[C---:B------:R-:W-:Y:S01]  /*3e00*/  IMAD R127, R70.reuse, 0x5, RZ ;  /* 0x00000005467f7824 */ /* 0x040fe200078e02ff */
[----:B------:R-:W-:Y:S01]  /*3e10*/  SEL R73, RZ, 0x7fff8, P2 ;  /* 0x0007fff8ff497807 */ /* 0x000fe20001000000 */
[----:B------:R-:W-:Y:S01]  /*3e20*/  STL [R1+0x22c], R119 ;  /* 0x00022c7701007387 */ /* 0x000fe20000100800 */
[----:B------:R-:W-:Y:S01]  /*3e30*/  SEL R79, RZ, 0x1fffe, P5 ;  /* 0x0001fffeff4f7807 */ /* 0x000fe20002800000 */
[----:B------:R-:W-:Y:S01]  /*3e40*/  IMAD R123, R70, 0x14, RZ ;  /* 0x00000014467b7824 */ /* 0x000fe200078e02ff */
[----:B------:R-:W-:Y:S01]  /*3e50*/  ISETP.GE.U32.AND P1, PT, R68, 0x7fffff9d, PT ;  /* 0x7fffff9d4400780c */ /* 0x000fe20003f26070 */
[C---:B------:R-:W-:Y:S01]  /*3e60*/  VIADD R68, R128.reuse, 0xffffffde ;  /* 0xffffffde80447836 */ /* 0x040fe20000000000 */
[----:B------:R-:W-:Y:S01]  /*3e70*/  ISETP.GE.U32.AND P2, PT, R69, 0x7fffff87, PT ;  /* 0x7fffff874500780c */ /* 0x000fe20003f46070 */
[----:B------:R-:W-:Y:S01]  /*3e80*/  VIADD R69, R128, 0xffffffe6 ;  /* 0xffffffe680457836 */ /* 0x000fe20000000000 */
[----:B------:R-:W-:Y:S01]  /*3e90*/  ISETP.GE.U32.AND P5, PT, R4, 0x7fffff82, PT ;  /* 0x7fffff820400780c */ /* 0x000fe20003fa6070 */
[----:B------:R-:W-:Y:S01]  /*3ea0*/  VIADD R4, R128, 0xffffffc3 ;  /* 0xffffffc380047836 */ /* 0x000fe20000000000 */
[----:B------:R-:W-:Y:S01]  /*3eb0*/  SEL R78, RZ, 0x4, P2 ;  /* 0x00000004ff4e7807 */ /* 0x000fe20001000000 */
[----:B------:R-:W-:Y:S01]  /*3ec0*/  STL [R1+0x228], R129 ;  /* 0x0002288101007387 */ /* 0x000fe20000100800 */
[----:B------:R-:W-:Y:S01]  /*3ed0*/  SEL R77, RZ, 0x7fff8, P4 ;  /* 0x0007fff8ff4d7807 */ /* 0x000fe20002000000 */
[----:B------:R-:W-:Y:S01]  /*3ee0*/  IMAD R118, R70, 0x6, RZ ;  /* 0x0000000646767824 */ /* 0x000fe200078e02ff */
[----:B------:R-:W-:Y:S01]  /*3ef0*/  ISETP.GE.U32.AND P2, PT, R68, 0x7fffff9f, PT ;  /* 0x7fffff9f4400780c */ /* 0x000fe20003f46070 */
[----:B------:R-:W-:Y:S01]  /*3f00*/  VIADD R68, R128, 0xffffffd8 ;  /* 0xffffffd880447836 */ /* 0x000fe20000000000 */
[----:B------:R-:W-:Y:S01]  /*3f10*/  ISETP.GE.U32.AND P4, PT, R4, 0x7fffff84, PT ;  /* 0x7fffff840400780c */ /* 0x000fe20003f86070 */
[----:B------:R-:W-:Y:S01]  /*3f20*/  VIADD R4, R128, 0xffffffdd ;  /* 0xffffffdd80047836 */ /* 0x000fe20000000000 */
[----:B------:R-:W-:Y:S01]  /*3f30*/  SEL R87, RZ, 0x1fffe, P5 ;  /* 0x0001fffeff577807 */ /* 0x000fe20002800000 */
[----:B------:R1:W-:Y:S01]  /*3f40*/  STL [R1+0x33c], R116 ;  /* 0x00033c7401007387 */ /* 0x0003e20000100800 */
        /* <DEDUP_REMOVED lines=40> */
[----:B------:R-:W-:-:S02]  /*41d0*/  SEL R90, RZ, 0x1, P5 ;  /* 0x00000001ff5a7807 */ /* 0x000fc40002800000 */
[----:B------:R-:W-:Y:S01]  /*41e0*/  ISETP.GE.U32.AND P1, PT, R68, 0x7fffff93, PT ;  /* 0x7fffff934400780c */ /* 0x000fe20003f26070 */
[----:B------:R-:W-:Y:S01]  /*41f0*/  VIADD R68, R128, 0xffffffec ;  /* 0xffffffec80447836 */ /* 0x000fe20000000000 */
[----:B------:R-:W-:Y:S01]  /*4200*/  ISETP.GE.U32.AND P5, PT, R4, 0x7fffff98, PT ;  /* 0x7fffff980400780c */ /* 0x000fe20003fa6070 */
[----:B------:R-:W-:Y:S01]  /*4210*/  VIADD R4, R128, 0xffffffd1 ;  /* 0xffffffd180047836 */ /* 0x000fe20000000000 */
[----:B------:R-:W-:Y:S02]  /*4220*/  SEL R99, RZ, 0x1fffe, P2 ;  /* 0x0001fffeff637807 */ /* 0x000fe40001000000 */
[----:B------:R-:W-:Y:S02]  /*4230*/  SEL R88, RZ, 0x4, P4 ;  /* 0x00000004ff587807 */ /* 0x000fe40002000000 */
[----:B------:R-:W-:Y:S01]  /*4240*/  ISETP.GE.U32.AND P2, PT, R68, 0x7fffffad, PT ;  /* 0x7fffffad4400780c */ /* 0x000fe20003f46070 */
[----:B------:R-:W-:Y:S01]  /*4250*/  VIADD R68, R128, 0xffffffee ;  /* 0xffffffee80447836 */ /* 0x000fe20000000000 */
[----:B------:R-:W-:Y:S01]  /*4260*/  ISETP.GE.U32.AND P4, PT, R4, 0x7fffff92, PT ;  /* 0x7fffff920400780c */ /* 0x000fe20003f86070 */
[----:B------:R-:W-:Y:S01]  /*4270*/  VIADD R4, R128, 0xffffffd3 ;  /* 0xffffffd380047836 */ /* 0x000fe20000000000 */
[----:B------:R-:W-:-:S02]  /*4280*/  SEL R97, RZ, 0x7fff8, P5 ;  /* 0x0007fff8ff617807 */ /* 0x000fc40002800000 */
[----:B------:R-:W-:Y:S02]  /*4290*/  SEL R94, RZ, 0x1, P0 ;  /* 0x00000001ff5e7807 */ /* 0x000fe40000000000 */
        /* <DEDUP_REMOVED lines=38> */
[----:B------:R-:W-:Y:S02]  /*4500*/  ISETP.GE.U32.AND P3, PT, R69, 0x7fffffa7, PT ;  /* 0x7fffffa74500780c */ /* 0x000fe40003f66070 */
[----:B------:R-:W-:Y:S02]  /*4510*/  SEL R111, RZ, 0x1fffe, P1 ;  /* 0x0001fffeff6f7807 */ /* 0x000fe40000800000 */
[----:B------:R-:W-:-:S02]  /*4520*/  SEL R108, RZ, 0x4, P3 ;  /* 0x00000004ff6c7807 */ /* 0x000fc40001800000 */
[----:B------:R-:W-:Y:S01]  /*4530*/  ISETP.GE.U32.AND P3, PT, R68, 0x7fffffbf, PT ;  /* 0x7fffffbf4400780c */ /* 0x000fe20003f66070 */
[----:B------:R-:W-:Y:S01]  /*4540*/  VIADD R68, R128, 0xfffffffc ;  /* 0xfffffffc80447836 */ /* 0x000fe20000000000 */
[----:B------:R-:W-:Y:S01]  /*4550*/  ISETP.GE.U32.AND P1, PT, R4, 0x7fffffa2, PT ;  /* 0x7fffffa20400780c */ /* 0x000fe20003f26070 */
[----:B------:R-:W-:Y:S01]  /*4560*/  VIADD R4, R128, 0xffffffe0 ;  /* 0xffffffe080047836 */ /* 0x000fe20000000000 */
[----:B------:R-:W-:Y:S02]  /*4570*/  SEL R112, RZ, 0x4, P2 ;  /* 0x00000004ff707807 */ /* 0x000fe40001000000 */
[----:B------:R-:W-:Y:S02]  /*4580*/  SEL R114, RZ, 0x1fffe, P1 ;  /* 0x0001fffeff727807 */ /* 0x000fe40000800000 */
[----:B------:R-:W-:Y:S02]  /*4590*/  ISETP.GE.U32.AND P1, PT, R68, 0x7fffffbd, PT ;  /* 0x7fffffbd4400780c */ /* 0x000fe40003f26070 */
[----:B------:R-:W-:Y:S01]  /*45a0*/  IADD3 R68, P2, PT, R116, UR16, RZ ;  /* 0x0000001074447c10 */ /* 0x000fe2000ff5e0ff */
[----:B-1----:R-:W-:Y:S01]  /*45b0*/  IMAD.SHL.U32 R116, R70, 0x8, RZ ;  /* 0x0000000846747824 */ /* 0x002fe200078e00ff */
[----:B------:R-:W-:-:S02]  /*45c0*/  SEL R117, RZ, 0x7fff8, P6 ;  /* 0x0007fff8ff757807 */ /* 0x000fc40003000000 */
[----:B------:R-:W-:Y:S02]  /*45d0*/  IADD3 R130, P6, PT, R204, R68, RZ ;  /* 0x00000044cc827210 */ /* 0x000fe40007fde0ff */
[----:B------:R-:W-:Y:S02]  /*45e0*/  SEL R104, RZ, 0x4, P0 ;  /* 0x00000004ff687807 */ /* 0x000fe40000000000 */
[----:B------:R-:W-:Y:S01]  /*45f0*/  ISETP.GE.U32.AND P0, PT, R4, 0x7fffffa1, PT ;  /* 0x7fffffa10400780c */ /* 0x000fe20003f06070 */
[----:B------:R2:W-:Y:S01]  /*4600*/  STL [R1+0xb8], R130 ;  /* 0x0000b88201007387 */ /* 0x0005e20000100800 */
[----:B------:R-:W-:Y:S01]  /*4610*/  VIADD R4, R128, 0xffffffff ;  /* 0xffffffff80047836 */ /* 0x000fe20000000000 */
[----:B------:R-:W-:Y:S02]  /*4620*/  SEL R115, RZ, 0x1fffe, P5 ;  /* 0x0001fffeff737807 */ /* 0x000fe40002800000 */
[----:B------:R2:W-:Y:S01]  /*4630*/  STL [R1+0x21c], R126 ;  /* 0x00021c7e01007387 */ /* 0x0005e20000100800 */
[----:B------:R-:W-:-:S02]  /*4640*/  SEL R113, RZ, 0x7fff8, P4 ;  /* 0x0007fff8ff717807 */ /* 0x000fc40002000000 */
[----:B------:R-:W-:Y:S01]  /*4650*/  ISETP.GE.U32.AND P5, PT, R4, 0x7fffffc0, PT ;  /* 0x7fffffc00400780c */ /* 0x000fe20003fa6070 */
[----:B------:R2:W-:Y:S01]  /*4660*/  STL [R1+0xe0], R121 ;  /* 0x0000e07901007387 */ /* 0x0005e20000100800 */
[----:B------:R-:W-:Y:S01]  /*4670*/  VIADD R4, R128, 0xfffffffd ;  /* 0xfffffffd80047836 */ /* 0x000fe20000000000 */
[----:B------:R-:W-:Y:S02]  /*4680*/  LEA.HI.X.SX32 R69, R132, UR17, 0x2, P2 ;  /* 0x0000001184457c11 */ /* 0x000fe400090f16ff */
[----:B------:R2:W-:Y:S02]  /*4690*/  STL [R1+0x218], R116 ;  /* 0x0002187401007387 */ /* 0x0005e40000100800 */
[----:B------:R-:W-:Y:S02]  /*46a0*/  ISETP.GE.U32.AND P4, PT, R4, 0x7fffffbe, PT ;  /* 0x7fffffbe0400780c */ /* 0x000fe40003f86070 */
[----:B------:R2:W-:Y:S04]  /*46b0*/  STL [R1+0x214], R125 ;  /* 0x0002147d01007387 */ /* 0x0005e80000100800 */
[----:B------:R2:W-:Y:S01]  /*46c0*/  STL [R1+0xdc], R120 ;  /* 0x0000dc7801007387 */ /* 0x0005e20000100800 */
[----:B------:R-:W-:Y:S06]  /*46d0*/  BRA.U UP0, `(.L_x_5) ;  /* 0x0000000100187547 */ /* 0x000fec000b800000 */
[----:B------:R-:W-:Y:S01]  /*46e0*/  ELECT P2, URZ, PT ;  /* 0x0000000000ff782f */ /* 0x000fe20003840000 */
[----:B------:R-:W-:Y:S01]  /*46f0*/  IMAD.MOV.U32 R4, RZ, RZ, 0x1 ;  /* 0x00000001ff047424 */ /* 0x000fe200078e00ff */
[----:B------:R-:W-:Y:S01]  /*4700*/  UMOV UR5, 0x40 ;  /* 0x0000004000057882 */ /* 0x000fe20000000000 */
[----:B------:R-:W-:Y:S01]  /*4710*/  UVIRTCOUNT.DEALLOC.SMPOOL 0x80 ;  /* 0x000000800000784c */ /* 0x000fe20000000000 */
[----:B------:R-:W-:-:S09]  /*4720*/  ULEA UR5, UR4, UR5, 0x18 ;  /* 0x0000000504057291 */ /* 0x000fd2000f8ec0ff */
[----:B------:R1:W-:Y:S03]  /*4730*/  @P2 STS.U8 [UR5], R4 ;  /* 0x00000004ff002988 */ /* 0x0003e60008000005 */
.L_x_5:
[CC--:B------:R-:W-:Y:S01]  /*4740*/  LEA R158, P2, R70.reuse, R68.reuse, 0x3 ;  /* 0x00000044469e7211 */ /* 0x0c0fe200078418ff */
[----:B------:R-:W-:Y:S01]  /*4750*/  USHF.L.U32 UR4, UR7, 0x15, URZ ;  /* 0x0000001507047899 */ /* 0x000fe200080006ff */
[C---:B------:R-:W-:Y:S01]  /*4760*/  IMAD R5, R70.reuse, 0xa, RZ ;  /* 0x0000000a46057824 */ /* 0x040fe200078e02ff */
[----:B------:R-:W-:Y:S01]  /*4770*/  UIADD3 UR11, UPT, UPT, UR9, 0x18000, URZ ;  /* 0x00018000090b7890 */ /* 0x000fe2000fffe0ff */
[-C--:B------:R-:W-:Y:S01]  /*4780*/  LEA.HI.X.SX32 R159, R119, R69.reuse, 0x2, P2 ;  /* 0x00000045779f7211 */ /* 0x080fe200010f16ff */
[C---:B------:R-:W-:Y:S01]  /*4790*/  IMAD R119, R70.reuse, 0x28, RZ ;  /* 0x0000002846777824 */ /* 0x040fe200078e02ff */
[CC--:B------:R-:W-:Y:S01]  /*47a0*/  LEA R154, P2, R70.reuse, R68.reuse, 0x4 ;  /* 0x00000044469a7211 */ /* 0x0c0fe200078420ff */
[----:B------:R-:W-:Y:S01]  /*47b0*/  ULOP3.LUT UR4, UR4, 0x600000, URZ, 0xc0, !UPT ;  /* 0x0060000004047892 */ /* 0x000fe2000f8ec0ff */
[----:B------:R-:W-:Y:S01]  /*47c0*/  IMAD.MOV.U32 R161, RZ, RZ, R131 ;  /* 0x000000ffffa17224 */ /* 0x000fe200078e0083 */
[CC--:B------:R-:W-:Y:S01]  /*47d0*/  LEA.HI.X.SX32 R161, R70.reuse, R69.reuse, 0x2, P6 ;  /* 0x0000004546a17211 */ /* 0x0c0fe200030f16ff */
[----:B-1----:R-:W-:Y:S01]  /*47e0*/  IMAD R4, R70, 0xb, RZ ;  /* 0x0000000b46047824 */ /* 0x002fe200078e02ff */
[-C--:B------:R-:W-:Y:S01]  /*47f0*/  LEA.HI.X.SX32 R155, R204, R69.reuse, 0x2, P2 ;  /* 0x00000045cc9b7211 */ /* 0x080fe200010f16ff */
[----:B------:R-:W-:Y:S01]  /*4800*/  UIADD3 UR10, UPT, UPT, UR8, UR4, URZ ;  /* 0x00000004080a7290 */ /* 0x000fe2000fffe0ff */
[-C--:B------:R-:W-:Y:S01]  /*4810*/  IADD3 R150, P2, PT, R122, R68.reuse, RZ ;  /* 0x000000447a967210 */ /* 0x080fe20007f5e0ff */
[----:B------:R1:W-:Y:S01]  /*4820*/  STL [R1+0x210], R5 ;  /* 0x0002100501007387 */ /* 0x0003e20000100800 */
[-C--:B------:R-:W-:Y:S01]  /*4830*/  IADD3 R156, P6, PT, R124, R68.reuse, RZ ;  /* 0x000000447c9c7210 */ /* 0x080fe20007fde0ff */
[----:B------:R-:W-:Y:S01]  /*4840*/  IMAD R132, R70, 0x38, RZ ;  /* 0x0000003846847824 */ /* 0x000fe200078e02ff */
[-C--:B------:R-:W-:Y:S01]  /*4850*/  LEA.HI.X.SX32 R151, R118, R69.reuse, 0x2, P2 ;  /* 0x0000004576977211 */ /* 0x080fe200010f16ff */
[C---:B--2---:R-:W-:Y:S01]  /*4860*/  IMAD R118, R70.reuse, 0x2c, RZ ;  /* 0x0000002c46767824 */ /* 0x044fe200078e02ff */
[-C--:B------:R-:W-:Y:S01]  /*4870*/  LEA R146, P2, R70, R68.reuse, 0x5 ;  /* 0x0000004446927211 */ /* 0x080fe200078428ff */
[----:B------:R-:W-:Y:S01]  /*4880*/  STL [R1+0xbc], R161 ;  /* 0x0000bca101007387 */ /* 0x000fe20000100800 */
[-C--:B------:R-:W-:Y:S01]  /*4890*/  LEA.HI.X.SX32 R157, R129, R69.reuse, 0x2, P6 ;  /* 0x00000045819d7211 */ /* 0x080fe200030f16ff */
[--C-:B------:R-:W-:Y:S01]  /*48a0*/  IMAD.MOV.U32 R160, RZ, RZ, R130.reuse ;  /* 0x000000ffffa07224 */ /* 0x100fe200078e0082 */
[-C--:B------:R-:W-:Y:S01]  /*48b0*/  LEA.HI.X.SX32 R147, R116, R69.reuse, 0x2, P2 ;  /* 0x0000004574937211 */ /* 0x080fe200010f16ff */
[----:B------:R-:W-:Y:S01]  /*48c0*/  STTM.x128 tmem[UR10], RZ ;  /* 0x000000ff000079ed */ /* 0x000fe200083c000a */
[-C--:B------:R-:W-:Y:S01]  /*48d0*/  IADD3 R140, P2, PT, R119, R68.reuse, RZ ;  /* 0x00000044778c7210 */ /* 0x080fe20007f5e0ff */
[----:B------:R-:W2:Y:S01]  /*48e0*/  FENCE.VIEW.ASYNC.T ;  /* 0x00000000000073c6 */ /* 0x000ea20000000200 */
[-C--:B------:R-:W-:Y:S01]  /*48f0*/  IADD3 R152, P6, PT, R123, R68.reuse, RZ ;  /* 0x000000447b987210 */ /* 0x080fe20007fde0ff */
[----:B------:R-:W-:Y:S01]  /*4900*/  IMAD R116, R70, 0x30, RZ ;  /* 0x0000003046747824 */ /* 0x000fe200078e02ff */
[-C--:B------:R-:W-:Y:S01]  /*4910*/  LEA.HI.X.SX32 R141, R5, R69.reuse, 0x2, P2 ;  /* 0x00000045058d7211 */ /* 0x080fe200010f16ff */
[----:B------:R-:W-:Y:S01]  /*4920*/  STL.64 [R1+0xb0], R158 ;  /* 0x0000b09e01007387 */ /* 0x000fe20000100a00 */
[----:B------:R-:W-:Y:S01]  /*4930*/  ISETP.NE.U32.AND P2, PT, R2, RZ, PT ;  /* 0x000000ff0200720c */ /* 0x000fe20003f45070 */
[----:B-1----:R-:W-:Y:S01]  /*4940*/  IMAD R5, R70, 0xd, RZ ;  /* 0x0000000d46057824 */ /* 0x002fe200078e02ff */
[-C--:B------:R-:W-:Y:S01]  /*4950*/  LEA.HI.X.SX32 R153, R127, R69.reuse, 0x2, P6 ;  /* 0x000000457f997211 */ /* 0x080fe200030f16ff */
[----:B------:R-:W-:Y:S01]  /*4960*/  STL [R1+0xd8], R119 ;  /* 0x0000d87701007387 */ /* 0x000fe20000100800 */
[-C--:B------:R-:W-:Y:S01]  /*4970*/  IADD3 R148, P6, PT, R121, R68.reuse, RZ ;  /* 0x0000004479947210 */ /* 0x080fe20007fde0ff */
[----:B------:R-:W-:Y:S01]  /*4980*/  IMAD.MOV.U32 R160, RZ, RZ, R130 ;  /* 0x000000ffffa07224 */ /* 0x000fe200078e0082 */
[----:B------:R-:W-:Y:S01]  /*4990*/  LEA R2, R2, UR9, 0x8 ;  /* 0x0000000902027c11 */ /* 0x000fe2000f8e40ff */
[----:B------:R-:W-:Y:S01]  /*49a0*/  STL.64 [R1+0xa8], R156 ;  /* 0x0000a89c01007387 */ /* 0x000fe20000100a00 */
[-C--:B------:R-:W-:Y:S01]  /*49b0*/  LEA.HI.X.SX32 R149, R126, R69.reuse, 0x2, P6 ;  /* 0x000000457e957211 */ /* 0x080fe200030f16ff */
[----:B------:R-:W-:Y:S01]  /*49c0*/  IMAD R126, R70, 0x34, RZ ;  /* 0x00000034467e7824 */ /* 0x000fe200078e02ff */
[-C--:B------:R-:W-:Y:S01]  /*49d0*/  IADD3 R142, P6, PT, R120, R68.reuse, RZ ;  /* 0x00000044788e7210 */ /* 0x080fe20007fde0ff */
[----:B------:R-:W-:Y:S01]  /*49e0*/  STL.64 [R1+0xa0], R154 ;  /* 0x0000a09a01007387 */ /* 0x000fe20000100a00 */
[----:B------:R-:W-:Y:S01]  /*49f0*/  IMAD R145, R70, 0x3c, RZ ;  /* 0x0000003c46917824 */ /* 0x000fe200078e02ff */
[----:B--2---:R-:W-:Y:S01]  /*4a00*/  VOTEU.ALL UP1, P2 ;  /* 0x0000000000ff7886 */ /* 0x004fe20001020000 */
[----:B------:R-:W-:Y:S01]  /*4a10*/  LEA.HI.X.SX32 R143, R125, R69, 0x2, P6 ;  /* 0x000000457d8f7211 */ /* 0x000fe200030f16ff */
[----:B------:R1:W-:Y:S01]  /*4a20*/  STL [R1+0x20c], R4 ;  /* 0x00020c0401007387 */ /* 0x0003e20000100800 */
[----:B------:R-:W-:Y:S01]  /*4a30*/  IADD3 R138, P6, PT, R118, R68, RZ ;  /* 0x00000044768a7210 */ /* 0x000fe20007fde0ff */
[----:B------:R-:W-:Y:S01]  /*4a40*/  VOTEU.ALL UP2, P2 ;  /* 0x0000000000ff7886 */ /* 0x000fe20001040000 */
[----:B------:R-:W-:-:S04]  /*4a50*/  @!UP1 UIADD3 UR12, UPT, UPT, -UR6, 0x100000, URZ ;  /* 0x00100000060c9890 */ /* 0x000fc8000fffe1ff */
[----:B------:R-:W-:Y:S02]  /*4a60*/  @!UP1 USHF.L.U32 UR13, UR12, 0xb, URZ ;  /* 0x0000000b0c0d9899 */ /* 0x000fe400080006ff */
[----:B------:R-:W-:Y:S01]  /*4a70*/  @!UP1 USHF.L.U32 UR12, UR12, 0x1, URZ ;  /* 0x000000010c0c9899 */ /* 0x000fe200080006ff */
[----:B------:R-:W-:Y:S01]  /*4a80*/  STL.64 [R1+0x98], R152 ;  /* 0x0000989801007387 */ /* 0x000fe20000100a00 */
[----:B------:R-:W-:-:S04]  /*4a90*/  @!UP1 UIADD3 UR4, UPT, UPT, -UR6, 0x100000, URZ ;  /* 0x0010000006049890 */ /* 0x000fc8000fffe1ff */
[----:B------:R-:W-:Y:S02]  /*4aa0*/  @!UP1 USHF.L.U32 UR5, UR4, 0xb, URZ ;  /* 0x0000000b04059899 */ /* 0x000fe400080006ff */
[----:B------:R-:W-:Y:S01]  /*4ab0*/  @!UP1 USHF.L.U32 UR4, UR4, 0x1, URZ ;  /* 0x0000000104049899 */ /* 0x000fe200080006ff */
[----:B------:R-:W-:Y:S01]  /*4ac0*/  VOTEU.ALL UP1, P2 ;  /* 0x0000000000ff7886 */ /* 0x000fe20001020000 */
[-C--:B------:R-:W-:Y:S01]  /*4ad0*/  LEA.HI.X.SX32 R139, R4, R69.reuse, 0x2, P6 ;  /* 0x00000045048b7211 */ /* 0x080fe200030f16ff */
[----:B------:R-:W-:Y:S01]  /*4ae0*/  BAR.SYNC.DEFER_BLOCKING 0x0 ;  /* 0x0000000000007b1d */ /* 0x000fe20000010000 */
[-C--:B------:R-:W-:Y:S01]  /*4af0*/  IADD3 R136, P6, PT, R116, R68.reuse, RZ ;  /* 0x0000004474887210 */ /* 0x080fe20007fde0ff */
[----:B-1----:R-:W-:Y:S02]  /*4b00*/  IMAD R4, R70, 0xe, RZ ;  /* 0x0000000e46047824 */ /* 0x002fe400078e02ff */
[----:B------:R-:W-:Y:S01]  /*4b10*/  VIADD R127, R128, 0xffffffc0 ;  /* 0xffffffc0807f7836 */ /* 0x000fe20000000000 */
[----:B------:R-:W-:Y:S01]  /*4b20*/  LEA.HI.X.SX32 R137, R124, R69, 0x2, P6 ;  /* 0x000000457c897211 */ /* 0x000fe200030f16ff */
[----:B------:R-:W-:Y:S01]  /*4b30*/  IMAD.IADD R72, R72, 0x1, R75 ;  /* 0x0000000148487824 */ /* 0x000fe200078e024b */
[----:B------:R-:W-:Y:S01]  /*4b40*/  IADD3 R134, P6, PT, R126, R68, RZ ;  /* 0x000000447e867210 */ /* 0x000fe20007fde0ff */
[----:B------:R-:W-:Y:S01]  /*4b50*/  STL.64 [R1+0x90], R150 ;  /* 0x0000909601007387 */ /* 0x000fe20000100a00 */
[----:B------:R-:W-:-:S02]  /*4b60*/  IMAD.IADD R80, R80, 0x1, R83 ;  /* 0x0000000150507824 */ /* 0x000fc400078e0253 */
[-C--:B------:R-:W-:Y:S01]  /*4b70*/  LEA.HI.X.SX32 R135, R5, R69.reuse, 0x2, P6 ;  /* 0x0000004505877211 */ /* 0x080fe200030f16ff */
[----:B------:R-:W-:Y:S01]  /*4b80*/  STL [R1+0xd4], R118 ;  /* 0x0000d47601007387 */ /* 0x000fe20000100800 */
[-C--:B------:R-:W-:Y:S01]  /*4b90*/  IADD3 R130, P6, PT, R132, R68.reuse, RZ ;  /* 0x0000004484827210 */ /* 0x080fe20007fde0ff */
[----:B------:R-:W-:Y:S01]  /*4ba0*/  IMAD.IADD R106, R106, 0x1, R111 ;  /* 0x000000016a6a7824 */ /* 0x000fe200078e026f */
[----:B------:R-:W-:Y:S01]  /*4bb0*/  LOP3.LUT R72, R72, 0x3, RZ, 0xc0, !PT ;  /* 0x0000000348487812 */ /* 0x000fe200078ec0ff */
[----:B------:R-:W-:Y:S01]  /*4bc0*/  STL.64 [R1+0x88], R148 ;  /* 0x0000889401007387 */ /* 0x000fe20000100a00 */
[----:B------:R-:W-:Y:S01]  /*4bd0*/  LEA.HI.X.SX32 R131, R4, R69, 0x2, P6 ;  /* 0x0000004504837211 */ /* 0x000fe200030f16ff */
[----:B------:R-:W-:Y:S01]  /*4be0*/  IMAD.IADD R76, R76, 0x1, R79 ;  /* 0x000000014c4c7824 */ /* 0x000fe200078e024f */
[----:B------:R-:W-:Y:S01]  /*4bf0*/  IADD3 R124, P6, PT, R145, R68, RZ ;  /* 0x00000044917c7210 */ /* 0x000fe20007fde0ff */
[----:B------:R-:W-:Y:S01]  /*4c00*/  STL.64 [R1+0x80], R146 ;  /* 0x0000809201007387 */ /* 0x000fe20000100a00 */
[----:B------:R-:W-:Y:S01]  /*4c10*/  IMAD.IADD R98, R98, 0x1, R103 ;  /* 0x0000000162627824 */ /* 0x000fe200078e0267 */
[----:B------:R-:W-:Y:S01]  /*4c20*/  IADD3 R56, PT, PT, R72, R73, R56 ;  /* 0x0000004948387210 */ /* 0x000fe20007ffe038 */
[----:B------:R-:W-:Y:S01]  /*4c30*/  IMAD.IADD R110, R110, 0x1, R115 ;  /* 0x000000016e6e7824 */ /* 0x000fe200078e0273 */
[----:B------:R-:W1:Y:S02]  /*4c40*/  FENCE.VIEW.ASYNC.S ;  /* 0x00000000000073c6 */ /* 0x000e640000000000 */
[----:B-1----:R-:W1:Y:S02]  /*4c50*/  @!UP1 SYNCS.EXCH.64 URZ, [UR11], UR12 ;  /* 0x0000000c0bff95b2 */ /* 0x002e640008000100 */
[----:B-1----:R-:W-:Y:S01]  /*4c60*/  BAR.SYNC.DEFER_BLOCKING 0x0 ;  /* 0x0000000000007b1d */ /* 0x002fe20000010000 */
[----:B------:R-:W-:Y:S01]  /*4c70*/  IMAD.IADD R94, R94, 0x1, R99 ;  /* 0x000000015e5e7824 */ /* 0x000fe200078e0263 */
[----:B------:R-:W-:Y:S01]  /*4c80*/  LOP3.LUT R80, R80, 0x3, RZ, 0xc0, !PT ;  /* 0x0000000350507812 */ /* 0x000fe200078ec0ff */
[----:B------:R-:W-:Y:S01]  /*4c90*/  IMAD.IADD R90, R90, 0x1, R95 ;  /* 0x000000015a5a7824 */ /* 0x000fe200078e025f */
[----:B------:R-:W-:Y:S01]  /*4ca0*/  LOP3.LUT R106, R106, 0x3, RZ, 0xc0, !PT ;  /* 0x000000036a6a7812 */ /* 0x000fe200078ec0ff */
[----:B------:R-:W-:Y:S01]  /*4cb0*/  IMAD.IADD R102, R102, 0x1, R107 ;  /* 0x0000000166667824 */ /* 0x000fe200078e026b */
[----:B------:R-:W-:Y:S01]  /*4cc0*/  LOP3.LUT R76, R76, 0x3, RZ, 0xc0, !PT ;  /* 0x000000034c4c7812 */ /* 0x000fe200078ec0ff */
[----:B------:R-:W-:Y:S01]  /*4cd0*/  IMAD.IADD R86, R86, 0x1, R91 ;  /* 0x0000000156567824 */ /* 0x000fe200078e025b */
[----:B------:R-:W-:Y:S01]  /*4ce0*/  STL [R1+0xd0], R116 ;  /* 0x0000d07401007387 */ /* 0x000fe20000100800 */
[----:B------:R-:W-:Y:S01]  /*4cf0*/  LOP3.LUT R98, R98, 0x3, RZ, 0xc0, !PT ;  /* 0x0000000362627812 */ /* 0x000fe200078ec0ff */
[----:B------:R-:W-:Y:S01]  /*4d00*/  IMAD R251, R70, 0x64, RZ ;  /* 0x0000006446fb7824 */ /* 0x000fe200078e02ff */
[----:B------:R-:W-:Y:S01]  /*4d10*/  IADD3 R78, PT, PT, R80, R81, R78 ;  /* 0x00000051504e7210 */ /* 0x000fe20007ffe04e */
[----:B------:R-:W-:Y:S01]  /*4d20*/  STL.64 [R1+0x78], R142 ;  /* 0x0000788e01007387 */ /* 0x000fe20000100a00 */
[----:B------:R-:W-:Y:S01]  /*4d30*/  IADD3 R104, PT, PT, R106, R109, R104 ;  /* 0x0000006d6a687210 */ /* 0x000fe20007ffe068 */
[----:B------:R-:W-:Y:S01]  /*4d40*/  IMAD R249, R70, 0x68, RZ ;  /* 0x0000006846f97824 */ /* 0x000fe200078e02ff */
[----:B------:R-:W-:Y:S01]  /*4d50*/  LOP3.LUT R110, R110, 0x3, RZ, 0xc0, !PT ;  /* 0x000000036e6e7812 */ /* 0x000fe200078ec0ff */
[----:B------:R-:W-:Y:S01]  /*4d60*/  STL.64 [R1+0x70], R140 ;  /* 0x0000708c01007387 */ /* 0x000fe20000100a00 */
[----:B------:R-:W-:Y:S01]  /*4d70*/  IADD3 R74, PT, PT, R76, R77, R74 ;  /* 0x0000004d4c4a7210 */ /* 0x000fe20007ffe04a */
[----:B------:R-:W-:Y:S01]  /*4d80*/  IMAD.SHL.U32 R75, R104, 0x100, RZ ;  /* 0x00000100684b7824 */ /* 0x000fe200078e00ff */
[----:B------:R-:W-:Y:S01]  /*4d90*/  LOP3.LUT R94, R94, 0x3, RZ, 0xc0, !PT ;  /* 0x000000035e5e7812 */ /* 0x000fe200078ec0ff */
[----:B------:R-:W-:Y:S01]  /*4da0*/  STL [R1+0xcc], R126 ;  /* 0x0000cc7e01007387 */ /* 0x000fe20000100800 */
[----:B------:R-:W-:Y:S01]  /*4db0*/  IADD3 R96, PT, PT, R98, R101, R96 ;  /* 0x0000006562607210 */ /* 0x000fe20007ffe060 */
[----:B------:R-:W-:Y:S01]  /*4dc0*/  IMAD R91, R70, 0x90, RZ ;  /* 0x00000090465b7824 */ /* 0x000fe200078e02ff */
[----:B------:R-:W-:Y:S01]  /*4dd0*/  LOP3.LUT R90, R90, 0x3, RZ, 0xc0, !PT ;  /* 0x000000035a5a7812 */ /* 0x000fe200078ec0ff */
[----:B------:R-:W-:Y:S01]  /*4de0*/  STL.64 [R1+0x68], R138 ;  /* 0x0000688a01007387 */ /* 0x000fe20000100a00 */
[----:B------:R1:W2:Y:S01]  /*4df0*/  @!UP2 SYNCS.EXCH.64 URZ, [UR9+0x18008], UR4 ;  /* 0x0180080409ffa5b2 */ /* 0x0002a20008000100 */
[----:B------:R-:W-:Y:S01]  /*4e00*/  IADD3 R108, PT, PT, R110, R113, R108 ;  /* 0x000000716e6c7210 */ /* 0x000fe20007ffe06c */
[----:B------:R-:W-:Y:S01]  /*4e10*/  IMAD R95, R70, 0x98, RZ ;  /* 0x00000098465f7824 */ /* 0x000fe200078e02ff */
[----:B------:R3:W-:Y:S01]  /*4e20*/  STL [R1+0x208], R5 ;  /* 0x0002080501007387 */ /* 0x0007e20000100800 */
[----:B------:R-:W-:Y:S01]  /*4e30*/  IADD3 R92, PT, PT, R94, R97, R92 ;  /* 0x000000615e5c7210 */ /* 0x000fe20007ffe05c */
[----:B------:R-:W-:Y:S01]  /*4e40*/  IMAD R98, R70, 0x26, RZ ;  /* 0x0000002646627824 */ /* 0x000fe200078e02ff */
[----:B------:R-:W-:Y:S01]  /*4e50*/  LOP3.LUT R73, R96, 0xf, RZ, 0xc0, !PT ;  /* 0x0000000f60497812 */ /* 0x000fe200078ec0ff */
[----:B------:R4:W-:Y:S01]  /*4e60*/  STL [R1+0x204], R4 ;  /* 0x0002040401007387 */ /* 0x0009e20000100800 */
[----:B------:R-:W-:Y:S01]  /*4e70*/  IADD3 R88, PT, PT, R90, R93, R88 ;  /* 0x0000005d5a587210 */ /* 0x000fe20007ffe058 */
[----:B------:R-:W-:Y:S01]  /*4e80*/  IMAD R93, R70, 0x94, RZ ;  /* 0x00000094465d7824 */ /* 0x000fe200078e02ff */
[----:B------:R-:W-:Y:S01]  /*4e90*/  LOP3.LUT R102, R102, 0x3, RZ, 0xc0, !PT ;  /* 0x0000000366667812 */ /* 0x000fe200078ec0ff */
[----:B------:R-:W-:Y:S01]  /*4ea0*/  STL [R1+0xc8], R132 ;  /* 0x0000c88401007387 */ /* 0x000fe20000100800 */
[----:B------:R-:W-:Y:S01]  /*4eb0*/  IMAD R92, R92, 0x10, R73 ;  /* 0x000000105c5c7824 */ /* 0x000fe200078e0249 */
[----:B------:R-:W-:Y:S01]  /*4ec0*/  LOP3.LUT R75, R75, 0xf00, RZ, 0xe2, !PT ;  /* 0x00000f004b4b7812 */ /* 0x000fe200078ee2ff */
[----:B---3--:R-:W-:Y:S01]  /*4ed0*/  IMAD R5, R70, 0xf, RZ ;  /* 0x0000000f46057824 */ /* 0x008fe200078e02ff */
[----:B------:R-:W-:Y:S01]  /*4ee0*/  STL.64 [R1+0x60], R136 ;  /* 0x0000608801007387 */ /* 0x000fe20000100a00 */
[----:B------:R-:W-:Y:S01]  /*4ef0*/  IADD3 R100, PT, PT, R102, R105, R100 ;  /* 0x0000006966647210 */ /* 0x000fe20007ffe064 */
[----:B----4-:R-:W-:Y:S01]  /*4f00*/  VIADD R4, R128, 0xfffffffb ;  /* 0xfffffffb80047836 */ /* 0x010fe20000000000 */
[----:B------:R-:W-:Y:S01]  /*4f10*/  LOP3.LUT R86, R86, 0x3, RZ, 0xc0, !PT ;  /* 0x0000000356567812 */ /* 0x000fe200078ec0ff */
[----:B------:R-:W-:Y:S01]  /*4f20*/  STL [R1+0xc4], R145 ;  /* 0x0000c49101007387 */ /* 0x000fe20000100800 */
[----:B------:R-:W-:Y:S01]  /*4f30*/  LEA.HI.X.SX32 R125, R5, R69, 0x2, P6 ;  /* 0x00000045057d7211 */ /* 0x000fe200030f16ff */
[----:B------:R-:W-:Y:S01]  /*4f40*/  IMAD.SHL.U32 R73, R88, 0x100, RZ ;  /* 0x0000010058497824 */ /* 0x000fe200078e00ff */
[----:B------:R-:W-:Y:S01]  /*4f50*/  ISETP.GE.U32.AND P6, PT, R4, 0x7fffffbc, PT ;  /* 0x7fffffbc0400780c */ /* 0x000fe20003fc6070 */
[----:B------:R-:W-:Y:S01]  /*4f60*/  VIADD R4, R128, 0xfffffffa ;  /* 0xfffffffa80047836 */ /* 0x000fe20000000000 */
[----:B------:R-:W-:Y:S01]  /*4f70*/  STL.64 [R1+0x58], R134 ;  /* 0x0000588601007387 */ /* 0x000fe20000100a00 */
[----:B------:R-:W-:Y:S01]  /*4f80*/  IMAD R75, R100, 0x1000, R75 ;  /* 0x00001000644b7824 */ /* 0x000fe200078e024b */
[----:B------:R-:W-:Y:S01]  /*4f90*/  IADD3 R84, PT, PT, R86, R89, R84 ;  /* 0x0000005956547210 */ /* 0x000fe20007ffe054 */
[C---:B------:R-:W-:Y:S01]  /*4fa0*/  IMAD.SHL.U32 R86, R70.reuse, 0x20, RZ ;  /* 0x0000002046567824 */ /* 0x040fe200078e00ff */
[----:B------:R3:W-:Y:S01]  /*4fb0*/  STL [R1+0x200], R5 ;  /* 0x0002000501007387 */ /* 0x0007e20000100800 */
[----:B------:R-:W-:Y:S01]  /*4fc0*/  LOP3.LUT R73, R73, 0xf00, RZ, 0xe2, !PT ;  /* 0x00000f0049497812 */ /* 0x000fe200078ee2ff */
[----:B------:R-:W-:Y:S01]  /*4fd0*/  IMAD R89, R70, 0x8c, RZ ;  /* 0x0000008c46597824 */ /* 0x000fe200078e02ff */
[----:B------:R-:W-:Y:S01]  /*4fe0*/  LOP3.LUT R92, R92, 0xff, RZ, 0xc0, !PT ;  /* 0x000000ff5c5c7812 */ /* 0x000fe200078ec0ff */
[----:B------:R-:W-:Y:S01]  /*4ff0*/  @!PT LDS RZ, [RZ] ;  /* 0x00000000fffff984 */ /* 0x000fe20000000800 */
[----:B------:R-:W-:Y:S01]  /*5000*/  @!PT LDS RZ, [RZ] ;  /* 0x00000000fffff984 */ /* 0x000fe20000000800 */
[----:B------:R-:W-:Y:S01]  /*5010*/  @!PT LDS RZ, [RZ] ;  /* 0x00000000fffff984 */ /* 0x000fe20000000800 */
[----:B--2---:R-:W-:Y:S01]  /*5020*/  LDGSTS.E [R2+0x10000], desc[UR26][R68.64], !P5 ;  /* 0x1000000044027fae */ /* 0x004fe2000e9a101a */
[----:B------:R-:W-:Y:S01]  /*5030*/  ISETP.GE.U32.AND P5, PT, R4, 0x7fffffbb, PT ;  /* 0x7fffffbb0400780c */ /* 0x000fe20003fa6070 */
[----:B------:R-:W-:Y:S01]  /*5040*/  VIADD R4, R128, 0xfffffff8 ;  /* 0xfffffff880047836 */ /* 0x000fe20000000000 */
[----:B-1----:R-:W1:Y:S01]  /*5050*/  LDCU UR4, c[0x0][0x3b0] ;  /* 0x00007600ff0477ac */ /* 0x002e620008000800 */
[----:B------:R-:W-:Y:S01]  /*5060*/  LDGSTS.E [R2+0x10004], desc[UR26][R160.64], !P3 ;  /* 0x10004000a0027fae */ /* 0x000fe2000d9a101a */
[----:B------:R-:W-:-:S02]  /*5070*/  IMAD R73, R84, 0x1000, R73 ;  /* 0x0000100054497824 */ /* 0x000fc400078e0249 */
[----:B---3--:R-:W-:Y:S01]  /*5080*/  VIADD R5, R128, 0xfffffff9 ;  /* 0xfffffff980057836 */ /* 0x008fe20000000000 */
[----:B------:R-:W-:Y:S01]  /*5090*/  LDGSTS.E [R2+0x10008], desc[UR26][R158.64], !P4 ;  /* 0x100080009e027fae */ /* 0x000fe2000e1a101a */
[----:B------:R-:W-:Y:S01]  /*50a0*/  ISETP.GE.U32.AND P4, PT, R4, 0x7fffffb9, PT ;  /* 0x7fffffb90400780c */ /* 0x000fe20003f86070 */
[C---:B------:R-:W-:Y:S02]  /*50b0*/  VIADD R4, R128.reuse, 0xfffffff6 ;  /* 0xfffffff680047836 */ /* 0x040fe40000000000 */
[----:B------:R-:W-:Y:S01]  /*50c0*/  ISETP.GE.U32.AND P3, PT, R5, 0x7fffffba, PT ;  /* 0x7fffffba0500780c */ /* 0x000fe20003f66070 */
[----:B------:R-:W-:Y:S01]  /*50d0*/  VIADD R5, R128, 0xfffffff7 ;  /* 0xfffffff780057836 */ /* 0x000fe20000000000 */
[----:B------:R-:W-:Y:S01]  /*50e0*/  LDGSTS.E [R2+0x1000c], desc[UR26][R156.64], !P1 ;  /* 0x1000c0009c027fae */ /* 0x000fe2000c9a101a */
[----:B------:R-:W-:Y:S02]  /*50f0*/  IMAD.IADD R92, R73, 0x1, R92 ;  /* 0x00000001495c7824 */ /* 0x000fe400078e025c */
[----:B------:R-:W-:Y:S01]  /*5100*/  IMAD R73, R70, 0x44, RZ ;  /* 0x0000004446497824 */ /* 0x000fe200078e02ff */
[----:B------:R-:W-:Y:S01]  /*5110*/  ISETP.GE.U32.AND P1, PT, R5, 0x7fffffb8, PT ;  /* 0x7fffffb80500780c */ /* 0x000fe20003f26070 */
[----:B------:R-:W-:Y:S01]  /*5120*/  LDGSTS.E [R2+0x10010], desc[UR26][R154.64], !P6 ;  /* 0x100100009a027fae */ /* 0x000fe2000f1a101a */
[----:B------:R-:W-:Y:S01]  /*5130*/  ISETP.GE.U32.AND P6, PT, R4, 0x7fffffb7, PT ;  /* 0x7fffffb70400780c */ /* 0x000fe20003fc6070 */
[----:B------:R-:W-:-:S02]  /*5140*/  VIADD R4, R128, 0xfffffff4 ;  /* 0xfffffff480047836 */ /* 0x000fc40000000000 */
[----:B------:R-:W-:Y:S01]  /*5150*/  LDGSTS.E [R2+0x10014], desc[UR26][R152.64], !P5 ;  /* 0x1001400098027fae */ /* 0x000fe2000e9a101a */
[----:B------:R-:W-:Y:S02]  /*5160*/  VIADD R5, R128, 0xfffffff5 ;  /* 0xfffffff580057836 */ /* 0x000fe40000000000 */
[----:B------:R-:W-:Y:S01]  /*5170*/  IMAD R97, R70, 0x9c, RZ ;  /* 0x0000009c46617824 */ /* 0x000fe200078e02ff */
[----:B------:R-:W-:Y:S01]  /*5180*/  LDGSTS.E [R2+0x10018], desc[UR26][R150.64], !P3 ;  /* 0x1001800096027fae */ /* 0x000fe2000d9a101a */
[----:B------:R-:W-:Y:S01]  /*5190*/  ISETP.GE.U32.AND P3, PT, R4, 0x7fffffb5, PT ;  /* 0x7fffffb50400780c */ /* 0x000fe20003f66070 */
[C---:B------:R-:W-:Y:S01]  /*51a0*/  VIADD R4, R128.reuse, 0xfffffff2 ;  /* 0xfffffff280047836 */ /* 0x040fe20000000000 */
[----:B------:R-:W-:Y:S01]  /*51b0*/  ISETP.GE.U32.AND P5, PT, R5, 0x7fffffb6, PT ;  /* 0x7fffffb60500780c */ /* 0x000fe20003fa6070 */
[----:B------:R-:W-:Y:S01]  /*51c0*/  LDGSTS.E [R2+0x1001c], desc[UR26][R148.64], !P4 ;  /* 0x1001c00094027fae */ /* 0x000fe2000e1a101a */
[----:B------:R-:W-:Y:S02]  /*51d0*/  VIADD R5, R128, 0xfffffff3 ;  /* 0xfffffff380057836 */ /* 0x000fe40000000000 */
[C---:B------:R-:W-:Y:S01]  /*51e0*/  IMAD R99, R70.reuse, 0xa0, RZ ;  /* 0x000000a046637824 */ /* 0x040fe200078e02ff */
[----:B------:R-:W-:Y:S01]  /*51f0*/  LDGSTS.E [R2+0x10020], desc[UR26][R146.64], !P1 ;  /* 0x1002000092027fae */ /* 0x000fe2000c9a101a */
[----:B------:R-:W-:Y:S01]  /*5200*/  ISETP.GE.U32.AND P1, PT, R127, 0x7fffff81, PT ;  /* 0x7fffff817f00780c */ /* 0x000fe20003f26070 */
[----:B------:R-:W-:Y:S01]  /*5210*/  IMAD R101, R70, 0xa4, RZ ;  /* 0x000000a446657824 */ /* 0x000fe200078e02ff */
[----:B------:R-:W-:Y:S01]  /*5220*/  ISETP.GE.U32.AND P4, PT, R5, 0x7fffffb4, PT ;  /* 0x7fffffb40500780c */ /* 0x000fe20003f86070 */
[----:B------:R-:W-:Y:S01]  /*5230*/  LDGSTS.E [R2+0x10024], desc[UR26][R142.64], !P6 ;  /* 0x100240008e027fae */ /* 0x000fe2000f1a101a */
[----:B------:R-:W-:Y:S01]  /*5240*/  ISETP.GE.U32.AND P6, PT, R4, 0x7fffffb3, PT ;  /* 0x7fffffb30400780c */ /* 0x000fe20003fc6070 */
[C---:B------:R-:W-:Y:S01]  /*5250*/  IMAD R104, R70.reuse, 0x29, RZ ;  /* 0x0000002946687824 */ /* 0x040fe200078e02ff */
[----:B------:R-:W-:Y:S01]  /*5260*/  SEL R4, RZ, 0x1, P1 ;  /* 0x00000001ff047807 */ /* 0x000fe20000800000 */
[----:B------:R-:W-:Y:S01]  /*5270*/  LDGSTS.E [R2+0x10028], desc[UR26][R140.64], !P5 ;  /* 0x100280008c027fae */ /* 0x000fe2000e9a101a */
[----:B------:R-:W-:Y:S01]  /*5280*/  SEL R5, RZ, 0x1, P0 ;  /* 0x00000001ff057807 */ /* 0x000fe20000000000 */
[----:B------:R-:W-:-:S02]  /*5290*/  IMAD R103, R70, 0xa8, RZ ;  /* 0x000000a846677824 */ /* 0x000fc400078e02ff */
[----:B------:R-:W-:Y:S01]  /*52a0*/  IMAD.IADD R4, R4, 0x1, R87 ;  /* 0x0000000104047824 */ /* 0x000fe200078e0257 */
[----:B------:R-:W-:Y:S01]  /*52b0*/  LDGSTS.E [R2+0x1002c], desc[UR26][R138.64], !P3 ;  /* 0x1002c0008a027fae */ /* 0x000fe2000d9a101a */
[----:B------:R-:W-:Y:S02]  /*52c0*/  IMAD.IADD R5, R5, 0x1, R114 ;  /* 0x0000000105057824 */ /* 0x000fe400078e0272 */
[----:B------:R-:W-:Y:S01]  /*52d0*/  IMAD R87, R70, 0x88, RZ ;  /* 0x0000008846577824 */ /* 0x000fe200078e02ff */
[----:B------:R-:W-:Y:S01]  /*52e0*/  LOP3.LUT R4, R4, 0x3, RZ, 0xc0, !PT ;  /* 0x0000000304047812 */ /* 0x000fe200078ec0ff */
[----:B------:R2:W-:Y:S01]  /*52f0*/  LDGSTS.E [R2+0x10030], desc[UR26][R136.64], !P4 ;  /* 0x1003000088027fae */ /* 0x0005e2000e1a101a */
[----:B------:R-:W-:Y:S01]  /*5300*/  LOP3.LUT R72, R5, 0x3, RZ, 0xc0, !PT ;  /* 0x0000000305487812 */ /* 0x000fe200078ec0ff */
[----:B------:R-:W-:Y:S01]  /*5310*/  IMAD R105, R70, 0xac, RZ ;  /* 0x000000ac46697824 */ /* 0x000fe200078e02ff */
[----:B------:R-:W-:Y:S01]  /*5320*/  IADD3 R4, PT, PT, R4, R85, R82 ;  /* 0x0000005504047210 */ /* 0x000fe20007ffe052 */
[----:B------:R-:W-:Y:S01]  /*5330*/  LDGSTS.E [R2+0x10034], desc[UR26][R134.64], !P6 ;  /* 0x1003400086027fae */ /* 0x000fe2000f1a101a */
[----:B------:R-:W-:Y:S01]  /*5340*/  IADD3 R72, PT, PT, R72, R117, R112 ;  /* 0x0000007548487210 */ /* 0x000fe20007ffe070 */
[----:B------:R-:W-:Y:S01]  /*5350*/  IMAD R85, R70, 0x84, RZ ;  /* 0x0000008446557824 */ /* 0x000fe200078e02ff */
[----:B------:R-:W-:Y:S01]  /*5360*/  LOP3.LUT R5, R4, 0xf, RZ, 0xc0, !PT ;  /* 0x0000000f04057812 */ /* 0x000fe200078ec0ff */
[----:B------:R-:W-:Y:S01]  /*5370*/  STL.64 [R1+0x50], R130 ;  /* 0x0000508201007387 */ /* 0x000fe20000100a00 */
[----:B------:R-:W-:Y:S01]  /*5380*/  LOP3.LUT R77, R72, 0xf, RZ, 0xc0, !PT ;  /* 0x0000000f484d7812 */ /* 0x000fe200078ec0ff */
[----:B------:R-:W-:-:S02]  /*5390*/  IMAD R72, R70, 0x11, RZ ;  /* 0x0000001146487824 */ /* 0x000fc400078e02ff */
[----:B------:R-:W-:Y:S01]  /*53a0*/  IMAD R78, R78, 0x10, R5 ;  /* 0x000000104e4e7824 */ /* 0x000fe200078e0205 */
[----:B------:R-:W-:Y:S01]  /*53b0*/  STL.64 [R1+0x48], R124 ;  /* 0x0000487c01007387 */ /* 0x000fe20000100a00 */
[----:B------:R-:W-:Y:S01]  /*53c0*/  IMAD.SHL.U32 R5, R74, 0x100, RZ ;  /* 0x000001004a057824 */ /* 0x000fe200078e00ff */
[----:B--2---:R-:W-:Y:S01]  /*53d0*/  LOP3.LUT R137, R3, 0x3f, RZ, 0xc0, !PT ;  /* 0x0000003f03897812 */ /* 0x004fe200078ec0ff */
[----:B------:R-:W-:Y:S01]  /*53e0*/  IMAD R77, R108, 0x10, R77 ;  /* 0x000000106c4d7824 */ /* 0x000fe200078e024d */
[----:B------:R-:W-:Y:S01]  /*53f0*/  LOP3.LUT R78, R78, 0xff, RZ, 0xc0, !PT ;  /* 0x000000ff4e4e7812 */ /* 0x000fe200078ec0ff */
[C---:B------:R-:W-:Y:S01]  /*5400*/  IMAD.SHL.U32 R74, R70.reuse, 0x10, RZ ;  /* 0x00000010464a7824 */ /* 0x040fe200078e00ff */
[----:B------:R-:W-:Y:S01]  /*5410*/  LOP3.LUT R5, R5, 0xf00, RZ, 0xe2, !PT ;  /* 0x00000f0005057812 */ /* 0x000fe200078ee2ff */
[C---:B------:R-:W-:Y:S01]  /*5420*/  IMAD R107, R70.reuse, 0xb0, RZ ;  /* 0x000000b0466b7824 */ /* 0x040fe200078e02ff */
[----:B------:R-:W-:Y:S01]  /*5430*/  LOP3.LUT R4, R77, 0xff, RZ, 0xc0, !PT ;  /* 0x000000ff4d047812 */ /* 0x000fe200078ec0ff */
[----:B------:R-:W-:Y:S01]  /*5440*/  IMAD R77, R70, 0x48, RZ ;  /* 0x00000048464d7824 */ /* 0x000fe200078e02ff */
[----:B------:R2:W-:Y:S01]  /*5450*/  STL [R1+0x1fc], R74 ;  /* 0x0001fc4a01007387 */ /* 0x0005e20000100800 */
[----:B------:R-:W-:-:S02]  /*5460*/  IMAD R5, R56, 0x1000, R5 ;  /* 0x0000100038057824 */ /* 0x000fc400078e0205 */
[C---:B------:R-:W-:Y:S01]  /*5470*/  VIADD R56, R128.reuse, 0xfffffff1 ;  /* 0xfffffff180387836 */ /* 0x040fe20000000000 */
[----:B------:R-:W-:Y:S01]  /*5480*/  STL [R1+0x1f8], R72 ;  /* 0x0001f84801007387 */ /* 0x000fe20000100800 */
[----:B------:R-:W-:Y:S02]  /*5490*/  IMAD.IADD R75, R75, 0x1, R4 ;  /* 0x000000014b4b7824 */ /* 0x000fe400078e0204 */
[----:B------:R-:W-:Y:S01]  /*54a0*/  VIADD R4, R128, 0xfffffff0 ;  /* 0xfffffff080047836 */ /* 0x000fe20000000000 */
[----:B------:R-:W-:Y:S01]  /*54b0*/  ISETP.GE.U32.AND P5, PT, R56, 0x7fffffb2, PT ;  /* 0x7fffffb23800780c */ /* 0x000fe20003fa6070 */
[----:B------:R-:W-:Y:S01]  /*54c0*/  IMAD.IADD R5, R5, 0x1, R78 ;  /* 0x0000000105057824 */ /* 0x000fe200078e024e */
[----:B------:R-:W-:Y:S01]  /*54d0*/  LOP3.LUT R75, R75, 0xffff, RZ, 0xc0, !PT ;  /* 0x0000ffff4b4b7812 */ /* 0x000fe200078ec0ff */
[----:B------:R-:W-:Y:S01]  /*54e0*/  IMAD R109, R70, 0xb4, RZ ;  /* 0x000000b4466d7824 */ /* 0x000fe200078e02ff */
[----:B------:R-:W-:Y:S01]  /*54f0*/  ISETP.GE.U32.AND P3, PT, R4, 0x7fffffb1, PT ;  /* 0x7fffffb10400780c */ /* 0x000fe20003f66070 */
[C---:B------:R-:W-:Y:S01]  /*5500*/  IMAD R111, R70.reuse, 0xb8, RZ ;  /* 0x000000b8466f7824 */ /* 0x040fe200078e02ff */
[--C-:B------:R-:W-:Y:S01]  /*5510*/  SHF.R.U32.HI R56, RZ, 0xf, R75.reuse ;  /* 0x0000000fff387819 */ /* 0x100fe2000001164b */
[C---:B------:R-:W-:Y:S01]  /*5520*/  IMAD R113, R70.reuse, 0xbc, RZ ;  /* 0x000000bc46717824 */ /* 0x040fe200078e02ff */
[----:B------:R-:W-:Y:S01]  /*5530*/  PRMT R4, R5, 0x5410, R92 ;  /* 0x0000541005047816 */ /* 0x000fe2000000005c */
[C---:B------:R-:W-:Y:S01]  /*5540*/  IMAD R115, R70.reuse, 0xc0, RZ ;  /* 0x000000c046737824 */ /* 0x040fe200078e02ff */
[--C-:B------:R-:W-:Y:S01]  /*5550*/  SHF.R.U32.HI R5, RZ, 0xd, R75.reuse ;  /* 0x0000000dff057819 */ /* 0x100fe2000001164b */
[----:B------:R-:W-:Y:S01]  /*5560*/  IMAD R117, R70, 0xc4, RZ ;  /* 0x000000c446757824 */ /* 0x000fe200078e02ff */
[----:B------:R-:W-:Y:S01]  /*5570*/  LOP3.LUT P6, RZ, R56, 0x1, RZ, 0xc0, !PT ;  /* 0x0000000138ff7812 */ /* 0x000fe200078cc0ff */
[----:B------:R-:W-:Y:S01]  /*5580*/  LDGSTS.E [R2+0x10038], desc[UR26][R130.64], !P5 ;  /* 0x1003800082027fae */ /* 0x000fe2000e9a101a */
[----:B------:R-:W-:Y:S01]  /*5590*/  LOP3.LUT P4, RZ, R5, 0x1, RZ, 0xc0, !PT ;  /* 0x0000000105ff7812 */ /* 0x000fe2000788c0ff */
[C---:B------:R-:W-:Y:S01]  /*55a0*/  IMAD R56, R70.reuse, 0x12, RZ ;  /* 0x0000001246387824 */ /* 0x040fe200078e02ff */
[--C-:B------:R-:W-:Y:S01]  /*55b0*/  SHF.R.U32.HI R5, RZ, 0xe, R75.reuse ;  /* 0x0000000eff057819 */ /* 0x100fe2000001164b */
[----:B------:R3:W-:Y:S01]  /*55c0*/  LDGSTS.E [R2+0x1003c], desc[UR26][R124.64], !P3 ;  /* 0x1003c0007c027fae */ /* 0x0007e2000d9a101a */
[CC--:B------:R-:W-:Y:S01]  /*55d0*/  LEA R80, P5, R70.reuse, R68.reuse, 0x6 ;  /* 0x0000004446507211 */ /* 0x0c0fe200078a30ff */
[C---:B------:R-:W-:Y:S01]  /*55e0*/  IMAD R129, R70.reuse, 0x35, RZ ;  /* 0x0000003546817824 */ /* 0x040fe200078e02ff */
[----:B------:R-:W-:Y:S01]  /*55f0*/  LOP3.LUT P3, RZ, R5, 0x1, RZ, 0xc0, !PT ;  /* 0x0000000105ff7812 */ /* 0x000fe2000786c0ff */
[----:B------:R-:W-:Y:S01]  /*5600*/  IMAD R127, R70, 0xd8, RZ ;  /* 0x000000d8467f7824 */ /* 0x000fe200078e02ff */
[-C--:B------:R-:W-:Y:S01]  /*5610*/  LEA.HI.X.SX32 R81, R74, R69.reuse, 0x2, P5 ;  /* 0x000000454a517211 */ /* 0x080fe200028f16ff */
[C---:B--2---:R-:W-:Y:S01]  /*5620*/  IMAD R74, R70.reuse, 0x1a, RZ ;  /* 0x0000001a464a7824 */ /* 0x044fe200078e02ff */
[-C--:B------:R-:W-:Y:S01]  /*5630*/  IADD3 R78, P5, PT, R73, R68.reuse, RZ ;  /* 0x00000044494e7210 */ /* 0x080fe20007fbe0ff */
[----:B------:R-:W-:Y:S01]  /*5640*/  IMAD R73, R70, 0x4c, RZ ;  /* 0x0000004c46497824 */ /* 0x000fe200078e02ff */
[--C-:B------:R-:W-:Y:S01]  /*5650*/  SHF.R.U32.HI R5, RZ, 0xa, R75.reuse ;  /* 0x0000000aff057819 */ /* 0x100fe2000001164b */
[----:B------:R2:W-:Y:S01]  /*5660*/  LDGSTS.E [R2+0x10040], desc[UR26][R80.64], P6 ;  /* 0x1004000050027fae */ /* 0x0005e2000b1a101a */
[-C--:B------:R-:W-:Y:S01]  /*5670*/  LEA.HI.X.SX32 R79, R72, R69.reuse, 0x2, P5 ;  /* 0x00000045484f7211 */ /* 0x080fe200028f16ff */
[----:B---3--:R-:W-:Y:S01]  /*5680*/  VIADD R124, R128, 0x3f ;  /* 0x0000003f807c7836 */ /* 0x008fe20000000000 */
[-C--:B------:R-:W-:Y:S01]  /*5690*/  IADD3 R76, P6, PT, R77, R68.reuse, RZ ;  /* 0x000000444d4c7210 */ /* 0x080fe20007fde0ff */
[----:B------:R2:W-:Y:S01]  /*56a0*/  STL.64 [R1+0x40], R80 ;  /* 0x0000405001007387 */ /* 0x0005e20000100a00 */
[----:B------:R-:W-:Y:S01]  /*56b0*/  LOP3.LUT P5, RZ, R5, 0x1, RZ, 0xc0, !PT ;  /* 0x0000000105ff7812 */ /* 0x000fe200078ac0ff */
[----:B------:R-:W-:Y:S01]  /*56c0*/  IMAD R125, R70, 0xd4, RZ ;  /* 0x000000d4467d7824 */ /* 0x000fe200078e02ff */
[--C-:B------:R-:W-:Y:S01]  /*56d0*/  SHF.R.U32.HI R5, RZ, 0xc, R75.reuse ;  /* 0x0000000cff057819 */ /* 0x100fe2000001164b */
[----:B------:R3:W-:Y:S01]  /*56e0*/  STL [R1+0x1f4], R56 ;  /* 0x0001f43801007387 */ /* 0x0007e20000100800 */
[----:B------:R-:W-:Y:S01]  /*56f0*/  LEA.HI.X.SX32 R77, R56, R69, 0x2, P6 ;  /* 0x00000045384d7211 */ /* 0x000fe200030f16ff */
[C---:B------:R-:W-:Y:S01]  /*5700*/  IMAD R131, R70.reuse, 0xe0, RZ ;  /* 0x000000e046837824 */ /* 0x040fe200078e02ff */
[----:B------:R-:W-:Y:S01]  /*5710*/  LOP3.LUT P6, RZ, R5, 0x1, RZ, 0xc0, !PT ;  /* 0x0000000105ff7812 */ /* 0x000fe200078cc0ff */
[----:B------:R4:W-:Y:S01]  /*5720*/  LDGSTS.E [R2+0x10044], desc[UR26][R78.64], P3 ;  /* 0x100440004e027fae */ /* 0x0009e200099a101a */
[----:B------:R-:W-:Y:S01]  /*5730*/  SHF.R.U32.HI R5, RZ, 0xb, R75 ;  /* 0x0000000bff057819 */ /* 0x000fe2000001164b */
[C---:B------:R-:W-:Y:S01]  /*5740*/  IMAD R133, R70.reuse, 0xe4, RZ ;  /* 0x000000e446857824 */ /* 0x040fe200078e02ff */
[----:B--2---:R-:W-:Y:S01]  /*5750*/  IADD3 R80, P3, PT, R73, R68, RZ ;  /* 0x0000004449507210 */ /* 0x004fe20007f7e0ff */
[C---:B------:R-:W-:Y:S01]  /*5760*/  IMAD R73, R70.reuse, 0x50, RZ ;  /* 0x0000005046497824 */ /* 0x040fe200078e02ff */
[----:B------:R4:W-:Y:S01]  /*5770*/  STL.64 [R1+0x38], R78 ;  /* 0x0000384e01007387 */ /* 0x0009e20000100a00 */
[----:B---3--:R-:W-:-:S02]  /*5780*/  IMAD R56, R70, 0x13, RZ ;  /* 0x0000001346387824 */ /* 0x008fc400078e02ff */
[C---:B------:R-:W-:Y:S01]  /*5790*/  IMAD R135, R70.reuse, 0x39, RZ ;  /* 0x0000003946877824 */ /* 0x040fe200078e02ff */
[----:B------:R2:W-:Y:S01]  /*57a0*/  LDGSTS.E [R2+0x10048], desc[UR26][R76.64], P4 ;  /* 0x100480004c027fae */ /* 0x0005e2000a1a101a */
[----:B------:R-:W-:Y:S01]  /*57b0*/  LOP3.LUT P4, RZ, R5, 0x1, RZ, 0xc0, !PT ;  /* 0x0000000105ff7812 */ /* 0x000fe2000788c0ff */
[----:B------:R-:W-:Y:S01]  /*57c0*/  IMAD R134, R70, 0xe8, RZ ;  /* 0x000000e846867824 */ /* 0x000fe200078e02ff */
[----:B------:R-:W-:Y:S01]  /*57d0*/  LEA.HI.X.SX32 R81, R56, R69, 0x2, P3 ;  /* 0x0000004538517211 */ /* 0x000fe200018f16ff */
[----:B------:R2:W-:Y:S01]  /*57e0*/  STL.64 [R1+0x30], R76 ;  /* 0x0000304c01007387 */ /* 0x0005e20000100a00 */
[----:B------:R-:W-:Y:S01]  /*57f0*/  SHF.R.U32.HI R5, RZ, 0x7, R75 ;  /* 0x00000007ff057819 */ /* 0x000fe2000001164b */
[C---:B------:R-:W-:Y:S01]  /*5800*/  IMAD R136, R70.reuse, 0xec, RZ ;  /* 0x000000ec46887824 */ /* 0x040fe200078e02ff */
[----:B----4-:R-:W-:Y:S01]  /*5810*/  IADD3 R78, P3, PT, R73, R68, RZ ;  /* 0x00000044494e7210 */ /* 0x010fe20007f7e0ff */
[----:B------:R3:W-:Y:S01]  /*5820*/  STL [R1+0x1f0], R56 ;  /* 0x0001f03801007387 */ /* 0x0007e20000100800 */
[----:B------:R-:W-:-:S02]  /*5830*/  IMAD R73, R70, 0x58, RZ ;  /* 0x0000005846497824 */ /* 0x000fc400078e02ff */
[----:B------:R-:W-:Y:S01]  /*5840*/  LEA.HI.X.SX32 R79, R123, R69, 0x2, P3 ;  /* 0x000000457b4f7211 */ /* 0x000fe200018f16ff */
[----:B------:R4:W-:Y:S01]  /*5850*/  LDGSTS.E [R2+0x1004c], desc[UR26][R80.64], P6 ;  /* 0x1004c00050027fae */ /* 0x0009e2000b1a101a */
[----:B------:R-:W-:Y:S01]  /*5860*/  LOP3.LUT P3, RZ, R5, 0x1, RZ, 0xc0, !PT ;  /* 0x0000000105ff7812 */ /* 0x000fe2000786c0ff */
[C---:B------:R-:W-:Y:S01]  /*5870*/  IMAD R123, R70.reuse, 0xd0, RZ ;  /* 0x000000d0467b7824 */ /* 0x040fe200078e02ff */
[----:B------:R-:W-:Y:S01]  /*5880*/  SHF.R.U32.HI R5, RZ, 0x9, R75 ;  /* 0x00000009ff057819 */ /* 0x000fe2000001164b */
[C---:B--2---:R-:W-:Y:S01]  /*5890*/  IMAD R77, R70.reuse, 0x54, RZ ;  /* 0x00000054464d7824 */ /* 0x044fe200078e02ff */
[----:B------:R4:W-:Y:S01]  /*58a0*/  STL.64 [R1+0x28], R80 ;  /* 0x0000285001007387 */ /* 0x0009e20000100a00 */
[C---:B---3--:R-:W-:Y:S02]  /*58b0*/  IMAD R56, R70.reuse, 0x15, RZ ;  /* 0x0000001546387824 */ /* 0x048fe400078e02ff */
[----:B------:R-:W-:Y:S01]  /*58c0*/  IMAD R142, R70, 0xf8, RZ ;  /* 0x000000f8468e7824 */ /* 0x000fe200078e02ff */
[----:B------:R-:W-:Y:S01]  /*58d0*/  IADD3 R76, P6, PT, R77, R68, RZ ;  /* 0x000000444d4c7210 */ /* 0x000fe20007fde0ff */
[----:B------:R2:W-:Y:S01]  /*58e0*/  LDGSTS.E [R2+0x10050], desc[UR26][R78.64], P4 ;  /* 0x100500004e027fae */ /* 0x0005e2000a1a101a */
[----:B------:R-:W-:-:S02]  /*58f0*/  IMAD R144, R137, R71, RZ ;  /* 0x0000004789907224 */ /* 0x000fc400078e02ff */
[----:B------:R-:W-:Y:S01]  /*5900*/  LEA.HI.X.SX32 R77, R56, R69, 0x2, P6 ;  /* 0x00000045384d7211 */ /* 0x000fe200030f16ff */
[----:B------:R3:W-:Y:S01]  /*5910*/  STL [R1+0x174], R56 ;  /* 0x0001743801007387 */ /* 0x0007e20000100800 */
[----:B------:R-:W-:Y:S01]  /*5920*/  LOP3.LUT P6, RZ, R5, 0x1, RZ, 0xc0, !PT ;  /* 0x0000000105ff7812 */ /* 0x000fe200078cc0ff */
[C---:B------:R-:W-:Y:S01]  /*5930*/  IMAD R143, R70.reuse, 0x3e, RZ ;  /* 0x0000003e468f7824 */ /* 0x040fe200078e02ff */
[--C-:B------:R-:W-:Y:S01]  /*5940*/  SHF.R.U32.HI R5, RZ, 0x8, R75.reuse ;  /* 0x00000008ff057819 */ /* 0x100fe2000001164b */
[----:B------:R5:W-:Y:S01]  /*5950*/  LDGSTS.E [R2+0x10054], desc[UR26][R76.64], P5 ;  /* 0x100540004c027fae */ /* 0x000be2000a9a101a */
[----:B----4-:R-:W-:Y:S01]  /*5960*/  IADD3 R80, P4, PT, R73, R68, RZ ;  /* 0x0000004449507210 */ /* 0x010fe20007f9e0ff */
[C---:B------:R-:W-:Y:S01]  /*5970*/  IMAD R73, R70.reuse, 0x5c, RZ ;  /* 0x0000005c46497824 */ /* 0x040fe200078e02ff */
[----:B------:R-:W-:Y:S01]  /*5980*/  LOP3.LUT P5, RZ, R5, 0x1, RZ, 0xc0, !PT ;  /* 0x0000000105ff7812 */ /* 0x000fe200078ac0ff */
[----:B------:R2:W-:Y:S01]  /*5990*/  STL.64 [R1+0x20], R78 ;  /* 0x0000204e01007387 */ /* 0x0005e20000100a00 */
[----:B------:R-:W-:Y:S01]  /*59a0*/  SHF.R.U32.HI R5, RZ, 0x4, R75 ;  /* 0x00000004ff057819 */ /* 0x000fe2000001164b */
[----:B---3--:R-:W-:-:S02]  /*59b0*/  IMAD R56, R70, 0x16, RZ ;  /* 0x0000001646387824 */ /* 0x008fc400078e02ff */
[----:B------:R5:W-:Y:S01]  /*59c0*/  STL.64 [R1+0x18], R76 ;  /* 0x0000184c01007387 */ /* 0x000be20000100a00 */
[----:B------:R-:W-:Y:S02]  /*59d0*/  IMAD R138, R70, 0xf0, RZ ;  /* 0x000000f0468a7824 */ /* 0x000fe400078e02ff */
[----:B------:R-:W-:Y:S01]  /*59e0*/  LEA.HI.X.SX32 R81, R56, R69, 0x2, P4 ;  /* 0x0000004538517211 */ /* 0x000fe200020f16ff */
[----:B------:R3:W-:Y:S01]  /*59f0*/  STL [R1+0x170], R56 ;  /* 0x0001703801007387 */ /* 0x0007e20000100800 */
[----:B------:R-:W-:Y:S02]  /*5a00*/  IMAD R140, R70, 0xf4, RZ ;  /* 0x000000f4468c7824 */ /* 0x000fe400078e02ff */
[----:B-1----:R-:W-:Y:S01]  /*5a10*/  IMAD R161, R55, UR4, RZ ;  /* 0x0000000437a17c24 */ /* 0x002fe2000f8e02ff */
[----:B--2---:R-:W-:Y:S01]  /*5a20*/  IADD3 R78, P4, PT, R73, R68, RZ ;  /* 0x00000044494e7210 */ /* 0x004fe20007f9e0ff */
[----:B------:R1:W-:Y:S01]  /*5a30*/  LDGSTS.E [R2+0x10058], desc[UR26][R80.64], P6 ;  /* 0x1005800050027fae */ /* 0x0003e2000b1a101a */
[----:B------:R-:W-:-:S02]  /*5a40*/  IMAD R155, R52, UR4, RZ ;  /* 0x00000004349b7c24 */ /* 0x000fc4000f8e02ff */
[C---:B-----5:R-:W-:Y:S01]  /*5a50*/  IMAD R77, R70.reuse, 0x60, RZ ;  /* 0x00000060464d7824 */ /* 0x060fe200078e02ff */
[----:B------:R1:W-:Y:S01]  /*5a60*/  STL.64 [R1+0x10], R80 ;  /* 0x0000105001007387 */ /* 0x0003e20000100a00 */
[----:B---3--:R-:W-:Y:S02]  /*5a70*/  IMAD R56, R70, 0x17, RZ ;  /* 0x0000001746387824 */ /* 0x008fe400078e02ff */
[----:B------:R-:W-:Y:S01]  /*5a80*/  IMAD R159, R54, UR4, RZ ;  /* 0x00000004369f7c24 */ /* 0x000fe2000f8e02ff */
[-C--:B------:R-:W-:Y:S01]  /*5a90*/  IADD3 R72, P6, PT, R77, R68.reuse, RZ ;  /* 0x000000444d487210 */ /* 0x080fe20007fde0ff */
[----:B------:R-:W-:Y:S01]  /*5aa0*/  IMAD R77, R70, 0x70, RZ ;  /* 0x00000070464d7824 */ /* 0x000fe200078e02ff */
[-C--:B------:R-:W-:Y:S01]  /*5ab0*/  LEA.HI.X.SX32 R79, R56, R69.reuse, 0x2, P4 ;  /* 0x00000045384f7211 */ /* 0x080fe200020f16ff */
[----:B------:R2:W-:Y:S01]  /*5ac0*/  STL [R1+0x16c], R56 ;  /* 0x00016c3801007387 */ /* 0x0005e20000100800 */
[----:B------:R-:W-:Y:S01]  /*5ad0*/  LOP3.LUT P4, RZ, R5, 0x1, RZ, 0xc0, !PT ;  /* 0x0000000105ff7812 */ /* 0x000fe2000788c0ff */
[----:B------:R-:W-:Y:S01]  /*5ae0*/  IMAD R157, R53, UR4, RZ ;  /* 0x00000004359d7c24 */ /* 0x000fe2000f8e02ff */
[--C-:B------:R-:W-:Y:S01]  /*5af0*/  SHF.R.U32.HI R5, RZ, 0x6, R75.reuse ;  /* 0x00000006ff057819 */ /* 0x100fe2000001164b */
[----:B------:R3:W-:Y:S01]  /*5b00*/  LDGSTS.E [R2+0x1005c], desc[UR26][R78.64], P5 ;  /* 0x1005c0004e027fae */ /* 0x0007e2000a9a101a */
[-C--:B------:R-:W-:Y:S01]  /*5b10*/  LEA.HI.X.SX32 R73, R122, R69.reuse, 0x2, P6 ;  /* 0x000000457a497211 */ /* 0x080fe200030f16ff */
[C---:B-1----:R-:W-:Y:S01]  /*5b20*/  IMAD R80, R70.reuse, 0x1d, RZ ;  /* 0x0000001d46507824 */ /* 0x042fe200078e02ff */
[----:B------:R-:W-:Y:S01]  /*5b30*/  LOP3.LUT P5, RZ, R5, 0x1, RZ, 0xc0, !PT ;  /* 0x0000000105ff7812 */ /* 0x000fe200078ac0ff */
[----:B------:R3:W-:Y:S01]  /*5b40*/  STL.64 [R1+0x8], R78 ;  /* 0x0000084e01007387 */ /* 0x0007e20000100a00 */
[--C-:B------:R-:W-:Y:S01]  /*5b50*/  SHF.R.U32.HI R5, RZ, 0x5, R75.reuse ;  /* 0x00000005ff057819 */ /* 0x100fe2000001164b */
[C---:B--2---:R-:W-:Y:S01]  /*5b60*/  IMAD R56, R70.reuse, 0x19, RZ ;  /* 0x0000001946387824 */ /* 0x044fe200078e02ff */
[-C--:B------:R-:W-:Y:S01]  /*5b70*/  IADD3 R250, P6, PT, R251, R68.reuse, RZ ;  /* 0x00000044fbfa7210 */ /* 0x080fe20007fde0ff */
[----:B------:R1:W-:Y:S01]  /*5b80*/  LDGSTS.E [R2+0x10060], desc[UR26][R72.64], P3 ;  /* 0x1006000048027fae */ /* 0x0003e200099a101a */
[----:B------:R-:W-:Y:S01]  /*5b90*/  LOP3.LUT P3, RZ, R5, 0x1, RZ, 0xc0, !PT ;  /* 0x0000000105ff7812 */ /* 0x000fe2000786c0ff */
[----:B------:R-:W-:Y:S01]  /*5ba0*/  IMAD R81, R70, 0x7c, RZ ;  /* 0x0000007c46517824 */ /* 0x000fe200078e02ff */
[-C--:B------:R-:W-:Y:S01]  /*5bb0*/  LEA.HI.X.SX32 R251, R56, R69.reuse, 0x2, P6 ;  /* 0x0000004538fb7211 */ /* 0x080fe200030f16ff */
[----:B------:R1:W-:Y:S01]  /*5bc0*/  STL.64 [R1], R72 ;  /* 0x0000004801007387 */ /* 0x0003e20000100a00 */
[-C--:B------:R-:W-:Y:S01]  /*5bd0*/  IADD3 R248, P6, PT, R249, R68.reuse, RZ ;  /* 0x00000044f9f87210 */ /* 0x080fe20007fde0ff */
[----:B------:R-:W-:Y:S01]  /*5be0*/  IMAD R154, R38, UR4, RZ ;  /* 0x00000004269a7c24 */ /* 0x000fe2000f8e02ff */
[--C-:B------:R-:W-:Y:S01]  /*5bf0*/  SHF.R.U32.HI R5, RZ, 0x1, R75.reuse ;  /* 0x00000001ff057819 */ /* 0x100fe2000001164b */
[----:B------:R2:W-:Y:S01]  /*5c00*/  STL [R1+0x168], R56 ;  /* 0x0001683801007387 */ /* 0x0005e20000100800 */
[-C--:B------:R-:W-:Y:S01]  /*5c10*/  LEA.HI.X.SX32 R249, R74, R69.reuse, 0x2, P6 ;  /* 0x000000454af97211 */ /* 0x080fe200030f16ff */
[C---:B---3--:R-:W-:Y:S01]  /*5c20*/  IMAD R79, R70.reuse, 0x78, RZ ;  /* 0x00000078464f7824 */ /* 0x048fe200078e02ff */
[----:B------:R-:W-:Y:S01]  /*5c30*/  LOP3.LUT P6, RZ, R5, 0x1, RZ, 0xc0, !PT ;  /* 0x0000000105ff7812 */ /* 0x000fe200078cc0ff */
[----:B------:R-:W-:Y:S01]  /*5c40*/  LDGSTS.E [R2+0x10064], desc[UR26][R250.64], P5 ;  /* 0x10064000fa027fae */ /* 0x000fe2000a9a101a */
[--C-:B------:R-:W-:Y:S01]  /*5c50*/  SHF.R.U32.HI R5, RZ, 0x3, R75.reuse ;  /* 0x00000003ff057819 */ /* 0x100fe2000001164b */
[----:B------:R-:W-:Y:S01]  /*5c60*/  IMAD R51, R51, UR4, RZ ;  /* 0x0000000433337c24 */ /* 0x000fe2000f8e02ff */
[----:B------:R-:W-:Y:S01]  /*5c70*/  SHF.R.U32.HI R75, RZ, 0x2, R75 ;  /* 0x00000002ff4b7819 */ /* 0x000fe2000001164b */
[C---:B-1----:R-:W-:Y:S01]  /*5c80*/  IMAD R73, R70.reuse, 0x6c, RZ ;  /* 0x0000006c46497824 */ /* 0x042fe200078e02ff */
[----:B------:R-:W-:Y:S01]  /*5c90*/  LDGSTS.E [R2+0x10068], desc[UR26][R248.64], P3 ;  /* 0x10068000f8027fae */ /* 0x000fe200099a101a */
[----:B--2---:R-:W-:Y:S01]  /*5ca0*/  IMAD R56, R70, 0x1b, RZ ;  /* 0x0000001b46387824 */ /* 0x004fe200078e02ff */
[----:B------:R-:W-:Y:S01]  /*5cb0*/  LOP3.LUT P3, RZ, R5, 0x1, RZ, 0xc0, !PT ;  /* 0x0000000105ff7812 */ /* 0x000fe2000786c0ff */
[----:B------:R-:W-:Y:S01]  /*5cc0*/  IMAD R152, R39, UR4, RZ ;  /* 0x0000000427987c24 */ /* 0x000fe2000f8e02ff */
[----:B------:R-:W-:Y:S01]  /*5cd0*/  IADD3 R72, P5, PT, R73, R68, RZ ;  /* 0x0000004449487210 */ /* 0x000fe20007fbe0ff */
[----:B------:R1:W-:Y:S01]  /*5ce0*/  STL [R1+0x164], R74 ;  /* 0x0001644a01007387 */ /* 0x0003e20000100800 */
[----:B------:R-:W-:Y:S01]  /*5cf0*/  SHF.R.U64 R5, R4, 0x1f, RZ ;  /* 0x0000001f04057819 */ /* 0x000fe200000012ff */
[----:B------:R-:W-:Y:S01]  /*5d00*/  IMAD R151, R48, UR4, RZ ;  /* 0x0000000430977c24 */ /* 0x000fe2000f8e02ff */
[----:B------:R-:W-:Y:S01]  /*5d10*/  LEA.HI.X.SX32 R73, R56, R69, 0x2, P5 ;  /* 0x0000004538497211 */ /* 0x000fe200028f16ff */
[----:B------:R2:W-:Y:S01]  /*5d20*/  STL [R1+0x160], R56 ;  /* 0x0001603801007387 */ /* 0x0005e20000100800 */
[----:B------:R-:W-:-:S02]  /*5d30*/  IMAD R166, R32, UR4, RZ ;  /* 0x0000000420a67c24 */ /* 0x000fc4000f8e02ff */
[----:B------:R-:W-:Y:S01]  /*5d40*/  IMAD R50, R50, UR4, RZ ;  /* 0x0000000432327c24 */ /* 0x000fe2000f8e02ff */
[----:B------:R-:W-:Y:S01]  /*5d50*/  LDGSTS.E [R2+0x1006c], desc[UR26][R72.64], P4 ;  /* 0x1006c00048027fae */ /* 0x000fe2000a1a101a */
[----:B------:R-:W-:Y:S01]  /*5d60*/  LOP3.LUT P4, RZ, R75, 0x1, RZ, 0xc0, !PT ;  /* 0x000000014bff7812 */ /* 0x000fe2000788c0ff */
[----:B------:R-:W-:Y:S01]  /*5d70*/  IMAD R153, R49, UR4, RZ ;  /* 0x0000000431997c24 */ /* 0x000fe2000f8e02ff */
[-C--:B-1----:R-:W-:Y:S01]  /*5d80*/  IADD3 R74, P5, PT, R77, R68.reuse, RZ ;  /* 0x000000444d4a7210 */ /* 0x082fe20007fbe0ff */
[C---:B------:R-:W-:Y:S01]  /*5d90*/  IMAD R77, R70.reuse, 0x74, RZ ;  /* 0x00000074464d7824 */ /* 0x040fe200078e02ff */
[----:B------:R-:W-:Y:S01]  /*5da0*/  STL [R1+0x15c], R80 ;  /* 0x00015c5001007387 */ /* 0x000fe20000100800 */
[C---:B--2---:R-:W-:Y:S01]  /*5db0*/  IMAD R56, R70.reuse, 0x1e, RZ ;  /* 0x0000001e46387824 */ /* 0x044fe200078e02ff */
[-C--:B------:R-:W-:Y:S01]  /*5dc0*/  LEA.HI.X.SX32 R75, R121, R69.reuse, 0x2, P5 ;  /* 0x00000045794b7211 */ /* 0x080fe200028f16ff */
[----:B------:R-:W-:Y:S01]  /*5dd0*/  IMAD R121, R70, 0xcc, RZ ;  /* 0x000000cc46797824 */ /* 0x000fe200078e02ff */
[-C--:B------:R-:W-:Y:S01]  /*5de0*/  IADD3 R76, P5, PT, R77, R68.reuse, RZ ;  /* 0x000000444d4c7210 */ /* 0x080fe20007fbe0ff */
[----:B------:R-:W-:Y:S01]  /*5df0*/  IMAD R164, R33, UR4, RZ ;  /* 0x0000000421a47c24 */ /* 0x000fe2000f8e02ff */
[----:B------:R1:W-:Y:S01]  /*5e00*/  STL [R1+0x158], R56 ;  /* 0x0001583801007387 */ /* 0x0003e20000100800 */
[----:B------:R-:W-:Y:S01]  /*5e10*/  IMAD R146, R42, UR4, RZ ;  /* 0x000000042a927c24 */ /* 0x000fe2000f8e02ff */
[-C--:B------:R-:W-:Y:S01]  /*5e20*/  LEA.HI.X.SX32 R77, R80, R69.reuse, 0x2, P5 ;  /* 0x00000045504d7211 */ /* 0x080fe200028f16ff */
[----:B------:R-:W-:Y:S01]  /*5e30*/  IMAD R158, R36, UR4, RZ ;  /* 0x00000004249e7c24 */ /* 0x000fe2000f8e02ff */
[----:B------:R-:W-:Y:S01]  /*5e40*/  LDGSTS.E [R2+0x10070], desc[UR26][R74.64], P3 ;  /* 0x100700004a027fae */ /* 0x000fe200099a101a */
[-C--:B------:R-:W-:Y:S01]  /*5e50*/  IADD3 R78, P3, PT, R79, R68.reuse, RZ ;  /* 0x000000444f4e7210 */ /* 0x080fe20007f7e0ff */
[----:B------:R-:W-:Y:S01]  /*5e60*/  IMAD R149, R47, UR4, RZ ;  /* 0x000000042f957c24 */ /* 0x000fe2000f8e02ff */
[----:B------:R-:W-:Y:S01]  /*5e70*/  LOP3.LUT P5, RZ, R5, 0x1, RZ, 0xc0, !PT ;  /* 0x0000000105ff7812 */ /* 0x000fe200078ac0ff */
[----:B------:R-:W-:Y:S01]  /*5e80*/  LDGSTS.E [R2+0x10074], desc[UR26][R76.64], P4 ;  /* 0x100740004c027fae */ /* 0x000fe2000a1a101a */
[-C--:B------:R-:W-:Y:S01]  /*5e90*/  LEA.HI.X.SX32 R79, R56, R69.reuse, 0x2, P3 ;  /* 0x00000045384f7211 */ /* 0x080fe200018f16ff */
[----:B-1----:R-:W-:Y:S01]  /*5ea0*/  IMAD R56, R70, 0x1f, RZ ;  /* 0x0000001f46387824 */ /* 0x002fe200078e02ff */
[-C--:B------:R-:W-:Y:S01]  /*5eb0*/  IADD3 R80, P4, PT, R81, R68.reuse, RZ ;  /* 0x0000004451507210 */ /* 0x080fe20007f9e0ff */
[----:B------:R-:W-:Y:S01]  /*5ec0*/  IMAD R156, R37, UR4, RZ ;  /* 0x00000004259c7c24 */ /* 0x000fe2000f8e02ff */
[----:B------:R-:W-:Y:S01]  /*5ed0*/  SHF.R.U64 R5, R4, 0x1e, RZ ;  /* 0x0000001e04057819 */ /* 0x000fe200000012ff */
[----:B------:R-:W-:Y:S01]  /*5ee0*/  LDGSTS.E [R2+0x10078], desc[UR26][R78.64], P6 ;  /* 0x100780004e027fae */ /* 0x000fe2000b1a101a */
[-C--:B------:R-:W-:Y:S01]  /*5ef0*/  LEA.HI.X.SX32 R81, R56, R69.reuse, 0x2, P4 ;  /* 0x0000004538517211 */ /* 0x080fe200020f16ff */
[----:B------:R-:W-:Y:S01]  /*5f00*/  IMAD R147, R46, UR4, RZ ;  /* 0x000000042e937c24 */ /* 0x000fe2000f8e02ff */
[-C--:B------:R-:W-:Y:S01]  /*5f10*/  LEA R82, P4, R70, R68.reuse, 0x7 ;  /* 0x0000004446527211 */ /* 0x080fe200078838ff */
[----:B------:R1:W-:Y:S01]  /*5f20*/  STL [R1+0x154], R56 ;  /* 0x0001543801007387 */ /* 0x0003e20000100800 */
[----:B------:R-:W-:Y:S01]  /*5f30*/  LOP3.LUT P3, RZ, R5, 0x1, RZ, 0xc0, !PT ;  /* 0x0000000105ff7812 */ /* 0x000fe2000786c0ff */
[----:B------:R-:W-:Y:S01]  /*5f40*/  IMAD R170, R30, UR4, RZ ;  /* 0x000000041eaa7c24 */ /* 0x000fe2000f8e02ff */
[----:B------:R-:W-:Y:S01]  /*5f50*/  SHF.R.U64 R5, R4, 0x1d, RZ ;  /* 0x0000001d04057819 */ /* 0x000fe200000012ff */
[----:B------:R-:W-:Y:S01]  /*5f60*/  LDGSTS.E [R2+0x1007c], desc[UR26][R80.64], !P0 ;  /* 0x1007c00050027fae */ /* 0x000fe2000c1a101a */
[----:B------:R-:W-:Y:S01]  /*5f70*/  IADD3 R84, P0, PT, R85, R68, RZ ;  /* 0x0000004455547210 */ /* 0x000fe20007f1e0ff */
[----:B------:R-:W-:Y:S01]  /*5f80*/  IMAD R45, R45, UR4, RZ ;  /* 0x000000042d2d7c24 */ /* 0x000fe2000f8e02ff */
[----:B------:R-:W-:Y:S01]  /*5f90*/  LEA.HI.X.SX32 R83, R86, R69, 0x2, P4 ;  /* 0x0000004556537211 */ /* 0x000fe200020f16ff */
[----:B------:R2:W-:Y:S01]  /*5fa0*/  STL [R1+0x150], R86 ;  /* 0x0001505601007387 */ /* 0x0005e20000100800 */
[----:B------:R-:W-:Y:S01]  /*5fb0*/  LOP3.LUT P6, RZ, R5, 0x1, RZ, 0xc0, !PT ;  /* 0x0000000105ff7812 */ /* 0x000fe200078cc0ff */
[----:B-1----:R-:W-:Y:S01]  /*5fc0*/  IMAD R56, R70, 0x21, RZ ;  /* 0x0000002146387824 */ /* 0x002fe200078e02ff */
[----:B------:R-:W-:Y:S01]  /*5fd0*/  SHF.R.U64 R5, R4, 0x1c, RZ ;  /* 0x0000001c04057819 */ /* 0x000fe200000012ff */
[----:B------:R-:W-:Y:S01]  /*5fe0*/  LDGSTS.E [R2+0x10080], desc[UR26][R82.64], P5 ;  /* 0x1008000052027fae */ /* 0x000fe2000a9a101a */
[----:B------:R-:W-:-:S02]  /*5ff0*/  IMAD R168, R31, UR4, RZ ;  /* 0x000000041fa87c24 */ /* 0x000fc4000f8e02ff */
[----:B------:R-:W-:Y:S01]  /*6000*/  LEA.HI.X.SX32 R85, R56, R69, 0x2, P0 ;  /* 0x0000004538557211 */ /* 0x000fe200000f16ff */
[----:B------:R1:W-:Y:S01]  /*6010*/  STL [R1+0x14c], R56 ;  /* 0x00014c3801007387 */ /* 0x0003e20000100800 */
[----:B------:R-:W-:Y:S01]  /*6020*/  LOP3.LUT P4, RZ, R5, 0x1, RZ, 0xc0, !PT ;  /* 0x0000000105ff7812 */ /* 0x000fe2000788c0ff */
[----:B------:R-:W-:Y:S01]  /*6030*/  IMAD R150, R40, UR4, RZ ;  /* 0x0000000428967c24 */ /* 0x000fe2000f8e02ff */
[----:B--2---:R-:W-:Y:S01]  /*6040*/  IADD3 R86, P5, PT, R87, R68, RZ ;  /* 0x0000004457567210 */ /* 0x004fe20007fbe0ff */
[----:B------:R-:W-:Y:S01]  /*6050*/  LDGSTS.E [R2+0x10084], desc[UR26][R84.64], P3 ;  /* 0x1008400054027fae */ /* 0x000fe200099a101a */
[----:B------:R-:W-:Y:S01]  /*6060*/  SHF.R.U64 R5, R4, 0x1b, RZ ;  /* 0x0000001b04057819 */ /* 0x000fe200000012ff */
[----:B------:R-:W-:Y:S02]  /*6070*/  IMAD R162, R34, UR4, RZ ;  /* 0x0000000422a27c24 */ /* 0x000fe4000f8e02ff */
[----:B------:R-:W-:Y:S01]  /*6080*/  IMAD R148, R41, UR4, RZ ;  /* 0x0000000429947c24 */ /* 0x000fe2000f8e02ff */
[----:B------:R-:W-:Y:S01]  /*6090*/  LOP3.LUT P0, RZ, R5, 0x1, RZ, 0xc0, !PT ;  /* 0x0000000105ff7812 */ /* 0x000fe2000780c0ff */
[----:B-1----:R-:W-:Y:S01]  /*60a0*/  IMAD R56, R70, 0x22, RZ ;  /* 0x0000002246387824 */ /* 0x002fe200078e02ff */
[----:B------:R-:W-:Y:S01]  /*60b0*/  SHF.R.U64 R5, R4, 0x1a, RZ ;  /* 0x0000001a04057819 */ /* 0x000fe200000012ff */
[----:B------:R-:W-:-:S02]  /*60c0*/  IMAD R160, R35, UR4, RZ ;  /* 0x0000000423a07c24 */ /* 0x000fc4000f8e02ff */
[----:B------:R-:W-:Y:S01]  /*60d0*/  IMAD R174, R28, UR4, RZ ;  /* 0x000000041cae7c24 */ /* 0x000fe2000f8e02ff */
[-C--:B------:R-:W-:Y:S01]  /*60e0*/  LEA.HI.X.SX32 R87, R56, R69.reuse, 0x2, P5 ;  /* 0x0000004538577211 */ /* 0x080fe200028f16ff */
[----:B------:R1:W-:Y:S01]  /*60f0*/  STL [R1+0x148], R56 ;  /* 0x0001483801007387 */ /* 0x0003e20000100800 */
[-C--:B------:R-:W-:Y:S01]  /*6100*/  IADD3 R88, P5, PT, R89, R68.reuse, RZ ;  /* 0x0000004459587210 */ /* 0x080fe20007fbe0ff */
[----:B------:R-:W-:Y:S01]  /*6110*/  IMAD R172, R29, UR4, RZ ;  /* 0x000000041dac7c24 */ /* 0x000fe2000f8e02ff */
[----:B------:R-:W-:Y:S01]  /*6120*/  LOP3.LUT P3, RZ, R5, 0x1, RZ, 0xc0, !PT ;  /* 0x0000000105ff7812 */ /* 0x000fe2000786c0ff */
[----:B------:R-:W-:Y:S01]  /*6130*/  LDGSTS.E [R2+0x10088], desc[UR26][R86.64], P6 ;  /* 0x1008800056027fae */ /* 0x000fe2000b1a101a */
[-C--:B------:R-:W-:Y:S01]  /*6140*/  IADD3 R90, P6, PT, R91, R68.reuse, RZ ;  /* 0x000000445b5a7210 */ /* 0x080fe20007fde0ff */
[----:B------:R-:W-:Y:S01]  /*6150*/  IMAD R176, R26, UR4, RZ ;  /* 0x000000041ab07c24 */ /* 0x000fe2000f8e02ff */
[----:B------:R-:W-:Y:S01]  /*6160*/  SHF.R.U64 R5, R4, 0x19, RZ ;  /* 0x0000001904057819 */ /* 0x000fe200000012ff */
[----:B------:R-:W-:Y:S01]  /*6170*/  IMAD R178, R23, UR4, RZ ;  /* 0x0000000417b27c24 */ /* 0x000fe2000f8e02ff */
[----:B------:R-:W-:Y:S01]  /*6180*/  LEA.HI.X.SX32 R91, R120, R69, 0x2, P6 ;  /* 0x00000045785b7211 */ /* 0x000fe200030f16ff */
[C---:B-1----:R-:W-:Y:S01]  /*6190*/  IMAD R56, R70.reuse, 0x23, RZ ;  /* 0x0000002346387824 */ /* 0x042fe200078e02ff */
[----:B------:R-:W-:Y:S01]  /*61a0*/  IADD3 R92, P6, PT, R93, R68, RZ ;  /* 0x000000445d5c7210 */ /* 0x000fe20007fde0ff */
[----:B------:R-:W-:-:S02]  /*61b0*/  IMAD R120, R70, 0x32, RZ ;  /* 0x0000003246787824 */ /* 0x000fc400078e02ff */
[----:B------:R-:W-:Y:S01]  /*61c0*/  IMAD R180, R18, UR4, RZ ;  /* 0x0000000412b47c24 */ /* 0x000fe2000f8e02ff */
[----:B------:R1:W-:Y:S01]  /*61d0*/  STL [R1+0x144], R56 ;  /* 0x0001443801007387 */ /* 0x0003e20000100800 */
[----:B------:R-:W-:Y:S01]  /*61e0*/  LEA.HI.X.SX32 R89, R56, R69, 0x2, P5 ;  /* 0x0000004538597211 */ /* 0x000fe200028f16ff */
[----:B------:R-:W-:Y:S01]  /*61f0*/  IMAD R182, R13, UR4, RZ ;  /* 0x000000040db67c24 */ /* 0x000fe2000f8e02ff */
[----:B------:R-:W-:Y:S01]  /*6200*/  LOP3.LUT P5, RZ, R5, 0x1, RZ, 0xc0, !PT ;  /* 0x0000000105ff7812 */ /* 0x000fe200078ac0ff */
[----:B------:R-:W-:Y:S01]  /*6210*/  IMAD R184, R9, UR4, RZ ;  /* 0x0000000409b87c24 */ /* 0x000fe2000f8e02ff */
[----:B------:R-:W-:Y:S01]  /*6220*/  SHF.R.U64 R5, R4, 0x18, RZ ;  /* 0x0000001804057819 */ /* 0x000fe200000012ff */
[----:B------:R-:W-:Y:S01]  /*6230*/  LDGSTS.E [R2+0x1008c], desc[UR26][R88.64], P4 ;  /* 0x1008c00058027fae */ /* 0x000fe2000a1a101a */
[----:B------:R-:W-:Y:S02]  /*6240*/  IMAD R9, R8, UR4, RZ ;  /* 0x0000000408097c24 */ /* 0x000fe4000f8e02ff */
[----:B------:R-:W-:Y:S01]  /*6250*/  LOP3.LUT P4, RZ, R5, 0x1, RZ, 0xc0, !PT ;  /* 0x0000000105ff7812 */ /* 0x000fe2000788c0ff */
[----:B-1----:R-:W-:Y:S01]  /*6260*/  IMAD R56, R70, 0x25, RZ ;  /* 0x0000002546387824 */ /* 0x002fe200078e02ff */
[----:B------:R-:W-:Y:S01]  /*6270*/  SHF.R.U64 R5, R4, 0x17, RZ ;  /* 0x0000001704057819 */ /* 0x000fe200000012ff */
[----:B------:R-:W-:Y:S01]  /*6280*/  LDGSTS.E [R2+0x10090], desc[UR26][R90.64], P0 ;  /* 0x100900005a027fae */ /* 0x000fe200081a101a */
[----:B------:R-:W-:-:S02]  /*6290*/  IMAD R26, R10, UR4, RZ ;  /* 0x000000040a1a7c24 */ /* 0x000fc4000f8e02ff */
[-C--:B------:R-:W-:Y:S01]  /*62a0*/  LEA.HI.X.SX32 R93, R56, R69.reuse, 0x2, P6 ;  /* 0x00000045385d7211 */ /* 0x080fe200030f16ff */
[----:B------:R1:W-:Y:S01]  /*62b0*/  STL [R1+0x140], R56 ;  /* 0x0001403801007387 */ /* 0x0003e20000100800 */
[-C--:B------:R-:W-:Y:S01]  /*62c0*/  IADD3 R94, P6, PT, R95, R68.reuse, RZ ;  /* 0x000000445f5e7210 */ /* 0x080fe20007fde0ff */
[----:B------:R-:W-:Y:S01]  /*62d0*/  IMAD R13, R11, UR4, RZ ;  /* 0x000000040b0d7c24 */ /* 0x000fe2000f8e02ff */
[----:B------:R-:W-:Y:S01]  /*62e0*/  LOP3.LUT P0, RZ, R5, 0x1, RZ, 0xc0, !PT ;  /* 0x0000000105ff7812 */ /* 0x000fe2000780c0ff */
[----:B------:R-:W-:Y:S01]  /*62f0*/  LDGSTS.E [R2+0x10094], desc[UR26][R92.64], P3 ;  /* 0x100940005c027fae */ /* 0x000fe200099a101a */
[-C--:B------:R-:W-:Y:S01]  /*6300*/  LEA.HI.X.SX32 R95, R98, R69.reuse, 0x2, P6 ;  /* 0x00000045625f7211 */ /* 0x080fe200030f16ff */
[----:B------:R-:W-:Y:S01]  /*6310*/  IMAD R23, R12, UR4, RZ ;  /* 0x000000040c177c24 */ /* 0x000fe2000f8e02ff */
[----:B------:R-:W-:Y:S01]  /*6320*/  SHF.R.U64 R5, R4, 0x16, RZ ;  /* 0x0000001604057819 */ /* 0x000fe200000012ff */
[----:B------:R2:W-:Y:S01]  /*6330*/  STL [R1+0x13c], R98 ;  /* 0x00013c6201007387 */ /* 0x0005e20000100800 */
[-C--:B------:R-:W-:Y:S01]  /*6340*/  IADD3 R96, P3, PT, R97, R68.reuse, RZ ;  /* 0x0000004461607210 */ /* 0x080fe20007f7e0ff */
[----:B-1----:R-:W-:Y:S01]  /*6350*/  IMAD R56, R70, 0x27, RZ ;  /* 0x0000002746387824 */ /* 0x002fe200078e02ff */
[----:B------:R-:W-:Y:S01]  /*6360*/  LOP3.LUT P6, RZ, R5, 0x1, RZ, 0xc0, !PT ;  /* 0x0000000105ff7812 */ /* 0x000fe200078cc0ff */
[----:B------:R-:W-:Y:S01]  /*6370*/  LDGSTS.E [R2+0x10098], desc[UR26][R94.64], P5 ;  /* 0x100980005e027fae */ /* 0x000fe2000a9a101a */
[----:B------:R-:W-:Y:S01]  /*6380*/  SHF.R.U64 R5, R4, 0x15, RZ ;  /* 0x0000001504057819 */ /* 0x000fe200000012ff */
[----:B------:R-:W-:Y:S01]  /*6390*/  IMAD R8, R14, UR4, RZ ;  /* 0x000000040e087c24 */ /* 0x000fe2000f8e02ff */
[-C--:B------:R-:W-:Y:S01]  /*63a0*/  LEA.HI.X.SX32 R97, R56, R69.reuse, 0x2, P3 ;  /* 0x0000004538617211 */ /* 0x080fe200018f16ff */
[----:B------:R1:W-:Y:S01]  /*63b0*/  STL [R1+0x138], R56 ;  /* 0x0001383801007387 */ /* 0x0003e20000100800 */
[----:B------:R-:W-:Y:S01]  /*63c0*/  LOP3.LUT P3, RZ, R5, 0x1, RZ, 0xc0, !PT ;  /* 0x0000000105ff7812 */ /* 0x000fe2000786c0ff */
[----:B------:R-:W-:Y:S01]  /*63d0*/  IMAD R18, R15, UR4, RZ ;  /* 0x000000040f127c24 */ /* 0x000fe2000f8e02ff */
[-C--:B--2---:R-:W-:Y:S01]  /*63e0*/  IADD3 R98, P5, PT, R99, R68.reuse, RZ ;  /* 0x0000004463627210 */ /* 0x084fe20007fbe0ff */
[----:B------:R-:W-:Y:S01]  /*63f0*/  LDGSTS.E [R2+0x1009c], desc[UR26][R96.64], P4 ;  /* 0x1009c00060027fae */ /* 0x000fe2000a1a101a */
[----:B------:R-:W-:Y:S01]  /*6400*/  SHF.R.U64 R5, R4, 0x14, RZ ;  /* 0x0000001404057819 */ /* 0x000fe200000012ff */
[----:B------:R-:W-:Y:S01]  /*6410*/  IMAD R12, R16, UR4, RZ ;  /* 0x00000004100c7c24 */ /* 0x000fe2000f8e02ff */
[-C--:B------:R-:W-:Y:S01]  /*6420*/  LEA.HI.X.SX32 R99, R119, R69.reuse, 0x2, P5 ;  /* 0x0000004577637211 */ /* 0x080fe200028f16ff */
[----:B------:R2:W-:Y:S01]  /*6430*/  STL [R1+0x134], R104 ;  /* 0x0001346801007387 */ /* 0x0005e20000100800 */
[-C--:B------:R-:W-:Y:S01]  /*6440*/  IADD3 R100, P5, PT, R101, R68.reuse, RZ ;  /* 0x0000004465647210 */ /* 0x080fe20007fbe0ff */
[C---:B-1----:R-:W-:Y:S01]  /*6450*/  IMAD R56, R70.reuse, 0x2a, RZ ;  /* 0x0000002a46387824 */ /* 0x042fe200078e02ff */
[----:B------:R-:W-:Y:S01]  /*6460*/  LOP3.LUT P4, RZ, R5, 0x1, RZ, 0xc0, !PT ;  /* 0x0000000105ff7812 */ /* 0x000fe2000788c0ff */
[----:B------:R-:W-:Y:S01]  /*6470*/  LDGSTS.E [R2+0x100a0], desc[UR26][R98.64], P0 ;  /* 0x100a000062027fae */ /* 0x000fe200081a101a */
[-C--:B------:R-:W-:Y:S01]  /*6480*/  IADD3 R102, P0, PT, R103, R68.reuse, RZ ;  /* 0x0000004467667210 */ /* 0x080fe20007f1e0ff */
[----:B------:R-:W-:Y:S01]  /*6490*/  IMAD R119, R70, 0xc8, RZ ;  /* 0x000000c846777824 */ /* 0x000fe200078e02ff */
[-C--:B------:R-:W-:Y:S01]  /*64a0*/  LEA.HI.X.SX32 R101, R104, R69.reuse, 0x2, P5 ;  /* 0x0000004568657211 */ /* 0x080fe200028f16ff */
[----:B------:R1:W-:Y:S01]  /*64b0*/  STL [R1+0x130], R56 ;  /* 0x0001303801007387 */ /* 0x0003e20000100800 */
[----:B------:R-:W-:Y:S01]  /*64c0*/  SHF.R.U64 R5, R4, 0x13, RZ ;  /* 0x0000001304057819 */ /* 0x000fe200000012ff */
[----:B------:R-:W-:Y:S01]  /*64d0*/  IMAD R16, R17, UR4, RZ ;  /* 0x0000000411107c24 */ /* 0x000fe2000f8e02ff */
[----:B------:R-:W-:Y:S01]  /*64e0*/  LEA.HI.X.SX32 R103, R56, R69, 0x2, P0 ;  /* 0x0000004538677211 */ /* 0x000fe200000f16ff */
[----:B------:R-:W-:Y:S01]  /*64f0*/  LDGSTS.E [R2+0x100a4], desc[UR26][R100.64], P6 ;  /* 0x100a400064027fae */ /* 0x000fe2000b1a101a */
[----:B--2---:R-:W-:Y:S01]  /*6500*/  IADD3 R104, P6, PT, R105, R68, RZ ;  /* 0x0000004469687210 */ /* 0x004fe20007fde0ff */
[----:B------:R-:W-:Y:S01]  /*6510*/  IMAD R10, R19, UR4, RZ ;  /* 0x00000004130a7c24 */ /* 0x000fe2000f8e02ff */
[----:B------:R-:W-:Y:S01]  /*6520*/  LOP3.LUT P5, RZ, R5, 0x1, RZ, 0xc0, !PT ;  /* 0x0000000105ff7812 */ /* 0x000fe200078ac0ff */
[----:B------:R-:W-:Y:S01]  /*6530*/  LDGSTS.E [R2+0x100a8], desc[UR26][R102.64], P3 ;  /* 0x100a800066027fae */ /* 0x000fe200099a101a */
[----:B------:R-:W-:Y:S01]  /*6540*/  SHF.R.U64 R5, R4, 0x12, RZ ;  /* 0x0000001204057819 */ /* 0x000fe200000012ff */
[----:B-1----:R-:W-:-:S02]  /*6550*/  IMAD R56, R70, 0x2b, RZ ;  /* 0x0000002b46387824 */ /* 0x002fc400078e02ff */
[----:B------:R-:W-:Y:S01]  /*6560*/  IMAD R15, R20, UR4, RZ ;  /* 0x00000004140f7c24 */ /* 0x000fe2000f8e02ff */
[----:B------:R-:W-:Y:S01]  /*6570*/  LOP3.LUT P0, RZ, R5, 0x1, RZ, 0xc0, !PT ;  /* 0x0000000105ff7812 */ /* 0x000fe2000780c0ff */
[----:B------:R-:W-:Y:S01]  /*6580*/  IMAD R11, R21, UR4, RZ ;  /* 0x00000004150b7c24 */ /* 0x000fe2000f8e02ff */
[-C--:B------:R-:W-:Y:S01]  /*6590*/  LEA.HI.X.SX32 R105, R56, R69.reuse, 0x2, P6 ;  /* 0x0000004538697211 */ /* 0x080fe200030f16ff */
[----:B------:R1:W-:Y:S01]  /*65a0*/  STL [R1+0x12c], R56 ;  /* 0x00012c3801007387 */ /* 0x0003e20000100800 */
[-C--:B------:R-:W-:Y:S01]  /*65b0*/  IADD3 R106, P6, PT, R107, R68.reuse, RZ ;  /* 0x000000446b6a7210 */ /* 0x080fe20007fde0ff */
[----:B------:R-:W-:Y:S01]  /*65c0*/  IMAD R14, R22, UR4, RZ ;  /* 0x00000004160e7c24 */ /* 0x000fe2000f8e02ff */
[----:B------:R-:W-:Y:S01]  /*65d0*/  SHF.R.U64 R5, R4, 0x11, RZ ;  /* 0x0000001104057819 */ /* 0x000fe200000012ff */
[----:B------:R-:W-:Y:S01]  /*65e0*/  LDGSTS.E [R2+0x100ac], desc[UR26][R104.64], P4 ;  /* 0x100ac00068027fae */ /* 0x000fe2000a1a101a */
[----:B------:R-:W-:Y:S02]  /*65f0*/  IADD3 R108, P4, PT, R109, R68, RZ ;  /* 0x000000446d6c7210 */ /* 0x000fe40007f9e0ff */
[----:B------:R-:W-:-:S02]  /*6600*/  LEA.HI.X.SX32 R107, R118, R69, 0x2, P6 ;  /* 0x00000045766b7211 */ /* 0x000fc400030f16ff */
[----:B------:R-:W-:Y:S01]  /*6610*/  LOP3.LUT P3, RZ, R5, 0x1, RZ, 0xc0, !PT ;  /* 0x0000000105ff7812 */ /* 0x000fe2000786c0ff */
[----:B-1----:R-:W-:Y:S01]  /*6620*/  IMAD R56, R70, 0x2d, RZ ;  /* 0x0000002d46387824 */ /* 0x002fe200078e02ff */
[----:B------:R-:W-:Y:S01]  /*6630*/  SHF.R.U64 R5, R4, 0x10, RZ ;  /* 0x0000001004057819 */ /* 0x000fe200000012ff */
[----:B------:R-:W-:Y:S01]  /*6640*/  LDGSTS.E [R2+0x100b0], desc[UR26][R106.64], P5 ;  /* 0x100b00006a027fae */ /* 0x000fe2000a9a101a */
[----:B------:R-:W-:Y:S02]  /*6650*/  IADD3 R110, P5, PT, R111, R68, RZ ;  /* 0x000000446f6e7210 */ /* 0x000fe40007fbe0ff */
[----:B------:R-:W-:Y:S01]  /*6660*/  LEA.HI.X.SX32 R109, R56, R69, 0x2, P4 ;  /* 0x00000045386d7211 */ /* 0x000fe200020f16ff */
[----:B------:R1:W-:Y:S01]  /*6670*/  STL [R1+0x128], R56 ;  /* 0x0001283801007387 */ /* 0x0003e20000100800 */
[----:B------:R-:W-:Y:S02]  /*6680*/  LOP3.LUT P6, RZ, R5, 0x1, RZ, 0xc0, !PT ;  /* 0x0000000105ff7812 */ /* 0x000fe400078cc0ff */
[----:B------:R-:W-:Y:S01]  /*6690*/  SHF.R.U64 R5, R4, 0xf, RZ ;  /* 0x0000000f04057819 */ /* 0x000fe200000012ff */
[----:B------:R-:W-:Y:S03]  /*66a0*/  LDGSTS.E [R2+0x100b4], desc[UR26][R108.64], P0 ;  /* 0x100b40006c027fae */ /* 0x000fe600081a101a */
[----:B------:R-:W-:-:S02]  /*66b0*/  LOP3.LUT P4, RZ, R5, 0x1, RZ, 0xc0, !PT ;  /* 0x0000000105ff7812 */ /* 0x000fc4000788c0ff */
[----:B------:R-:W-:Y:S01]  /*66c0*/  SHF.R.U64 R5, R4, 0xe, RZ ;  /* 0x0000000e04057819 */ /* 0x000fe200000012ff */
[----:B-1----:R-:W-:-:S03]  /*66d0*/  IMAD R56, R70, 0x2e, RZ ;  /* 0x0000002e46387824 */ /* 0x002fc600078e02ff */
[----:B------:R-:W-:Y:S02]  /*66e0*/  LOP3.LUT P0, RZ, R5, 0x1, RZ, 0xc0, !PT ;  /* 0x0000000105ff7812 */ /* 0x000fe4000780c0ff */
[----:B------:R1:W-:Y:S01]  /*66f0*/  STL [R1+0x124], R56 ;  /* 0x0001243801007387 */ /* 0x0003e20000100800 */
[----:B------:R-:W-:Y:S02]  /*6700*/  LEA.HI.X.SX32 R111, R56, R69, 0x2, P5 ;  /* 0x00000045386f7211 */ /* 0x000fe400028f16ff */
[-C--:B------:R-:W-:Y:S02]  /*6710*/  IADD3 R112, P5, PT, R113, R68.reuse, RZ ;  /* 0x0000004471707210 */ /* 0x080fe40007fbe0ff */
[----:B------:R-:W-:Y:S01]  /*6720*/  SHF.R.U64 R5, R4, 0xd, RZ ;  /* 0x0000000d04057819 */ /* 0x000fe200000012ff */
[----:B------:R-:W-:Y:S01]  /*6730*/  LDGSTS.E [R2+0x100b8], desc[UR26][R110.64], P3 ;  /* 0x100b80006e027fae */ /* 0x000fe200099a101a */
[----:B------:R-:W-:Y:S01]  /*6740*/  IADD3 R114, P3, PT, R115, R68, RZ ;  /* 0x0000004473727210 */ /* 0x000fe20007f7e0ff */
[----:B-1----:R-:W-:-:S03]  /*6750*/  IMAD R56, R70, 0x2f, RZ ;  /* 0x0000002f46387824 */ /* 0x002fc600078e02ff */
[-C--:B------:R-:W-:Y:S02]  /*6760*/  LEA.HI.X.SX32 R115, R116, R69.reuse, 0x2, P3 ;  /* 0x0000004574737211 */ /* 0x080fe400018f16ff */
[----:B------:R-:W-:Y:S01]  /*6770*/  LEA.HI.X.SX32 R113, R56, R69, 0x2, P5 ;  /* 0x0000004538717211 */ /* 0x000fe200028f16ff */
[----:B------:R1:W-:Y:S01]  /*6780*/  STL [R1+0x120], R56 ;  /* 0x0001203801007387 */ /* 0x0003e20000100800 */
[----:B------:R-:W-:Y:S02]  /*6790*/  LOP3.LUT P5, RZ, R5, 0x1, RZ, 0xc0, !PT ;  /* 0x0000000105ff7812 */ /* 0x000fe400078ac0ff */
[C---:B------:R-:W-:Y:S01]  /*67a0*/  SHF.R.U64 R5, R4.reuse, 0xc, RZ ;  /* 0x0000000c04057819 */ /* 0x040fe200000012ff */
[----:B------:R-:W-:Y:S01]  /*67b0*/  LDGSTS.E [R2+0x100bc], desc[UR26][R112.64], P6 ;  /* 0x100bc00070027fae */ /* 0x000fe2000b1a101a */
[----:B------:R-:W-:Y:S02]  /*67c0*/  IADD3 R116, P6, PT, R117, R68, RZ ;  /* 0x0000004475747210 */ /* 0x000fe40007fde0ff */
[----:B------:R-:W-:Y:S01]  /*67d0*/  LOP3.LUT P3, RZ, R5, 0x1, RZ, 0xc0, !PT ;  /* 0x0000000105ff7812 */ /* 0x000fe2000786c0ff */
[----:B------:R-:W-:Y:S01]  /*67e0*/  LDGSTS.E [R2+0x100c0], desc[UR26][R114.64], P4 ;  /* 0x100c000072027fae */ /* 0x000fe2000a1a101a */
[----:B------:R-:W-:Y:S01]  /*67f0*/  SHF.R.U64 R5, R4, 0xb, RZ ;  /* 0x0000000b04057819 */ /* 0x000fe200000012ff */
[----:B-1----:R-:W-:-:S03]  /*6800*/  IMAD R56, R70, 0x31, RZ ;  /* 0x0000003146387824 */ /* 0x002fc600078e02ff */
[----:B------:R-:W-:Y:S02]  /*6810*/  LOP3.LUT P4, RZ, R5, 0x1, RZ, 0xc0, !PT ;  /* 0x0000000105ff7812 */ /* 0x000fe4000788c0ff */
[-C--:B------:R-:W-:Y:S01]  /*6820*/  LEA.HI.X.SX32 R117, R56, R69.reuse, 0x2, P6 ;  /* 0x0000004538757211 */ /* 0x080fe200030f16ff */
[----:B------:R1:W-:Y:S01]  /*6830*/  STL [R1+0x11c], R56 ;  /* 0x00011c3801007387 */ /* 0x0003e20000100800 */
[----:B------:R-:W-:Y:S02]  /*6840*/  IADD3 R118, P6, PT, R119, R68, RZ ;  /* 0x0000004477767210 */ /* 0x000fe40007fde0ff */
[----:B------:R-:W-:Y:S01]  /*6850*/  SHF.R.U64 R5, R4, 0x9, RZ ;  /* 0x0000000904057819 */ /* 0x000fe200000012ff */
[----:B------:R-:W-:Y:S01]  /*6860*/  LDGSTS.E [R2+0x100c4], desc[UR26][R116.64], P0 ;  /* 0x100c400074027fae */ /* 0x000fe200081a101a */
[----:B------:R-:W-:Y:S02]  /*6870*/  LEA.HI.X.SX32 R119, R120, R69, 0x2, P6 ;  /* 0x0000004578777211 */ /* 0x000fe400030f16ff */
[----:B------:R-:W-:Y:S01]  /*6880*/  LOP3.LUT P6, RZ, R5, 0x1, RZ, 0xc0, !PT ;  /* 0x0000000105ff7812 */ /* 0x000fe200078cc0ff */
[----:B------:R2:W-:Y:S01]  /*6890*/  STL [R1+0x118], R120 ;  /* 0x0001187801007387 */ /* 0x0005e20000100800 */
[----:B------:R-:W-:-:S02]  /*68a0*/  SHF.R.U64 R5, R4, 0x8, RZ ;  /* 0x0000000804057819 */ /* 0x000fc400000012ff */
[----:B-1----:R-:W-:Y:S01]  /*68b0*/  SHF.R.U64 R56, R4, 0xa, RZ ;  /* 0x0000000a04387819 */ /* 0x002fe200000012ff */
[----:B------:R-:W-:Y:S03]  /*68c0*/  LDGSTS.E [R2+0x100c8], desc[UR26][R118.64], P5 ;  /* 0x100c800076027fae */ /* 0x000fe6000a9a101a */
[----:B------:R-:W-:Y:S01]  /*68d0*/  LOP3.LUT P0, RZ, R56, 0x1, RZ, 0xc0, !PT ;  /* 0x0000000138ff7812 */ /* 0x000fe2000780c0ff */
[----:B------:R-:W-:Y:S01]  /*68e0*/  IMAD R56, R70, 0x33, RZ ;  /* 0x0000003346387824 */ /* 0x000fe200078e02ff */
[----:B--2---:R-:W-:-:S04]  /*68f0*/  IADD3 R120, P5, PT, R121, R68, RZ ;  /* 0x0000004479787210 */ /* 0x004fc80007fbe0ff */
[----:B------:R1:W-:Y:S01]  /*6900*/  STL [R1+0x114], R56 ;  /* 0x0001143801007387 */ /* 0x0003e20000100800 */
[-C--:B------:R-:W-:Y:S02]  /*6910*/  LEA.HI.X.SX32 R121, R56, R69.reuse, 0x2, P5 ;  /* 0x0000004538797211 */ /* 0x080fe400028f16ff */
[-C--:B------:R-:W-:Y:S01]  /*6920*/  IADD3 R122, P5, PT, R123, R68.reuse, RZ ;  /* 0x000000447b7a7210 */ /* 0x080fe20007fbe0ff */
[----:B------:R2:W-:Y:S03]  /*6930*/  STL [R1+0x110], R129 ;  /* 0x0001108101007387 */ /* 0x0005e60000100800 */
[----:B------:R-:W-:Y:S01]  /*6940*/  LEA.HI.X.SX32 R123, R126, R69, 0x2, P5 ;  /* 0x000000457e7b7211 */ /* 0x000fe200028f16ff */
[----:B------:R-:W-:Y:S01]  /*6950*/  LDGSTS.E [R2+0x100cc], desc[UR26][R120.64], P3 ;  /* 0x100cc00078027fae */ /* 0x000fe200099a101a */
[----:B------:R-:W-:Y:S01]  /*6960*/  ISETP.GT.AND P3, PT, R124, 0x3f, PT ;  /* 0x0000003f7c00780c */ /* 0x000fe20003f64270 */
[----:B-1----:R-:W-:Y:S01]  /*6970*/  IMAD R56, R70, 0x36, RZ ;  /* 0x0000003646387824 */ /* 0x002fe200078e02ff */
[----:B------:R-:W-:Y:S01]  /*6980*/  IADD3 R124, P5, PT, R125, R68, RZ ;  /* 0x000000447d7c7210 */ /* 0x000fe20007fbe0ff */
[----:B------:R-:W-:Y:S01]  /*6990*/  LDGSTS.E [R2+0x100d0], desc[UR26][R122.64], P4 ;  /* 0x100d00007a027fae */ /* 0x000fe2000a1a101a */
[----:B------:R-:W-:-:S02]  /*69a0*/  SEL R3, RZ, 0x4, !P3 ;  /* 0x00000004ff037807 */ /* 0x000fc40005800000 */
[-C--:B------:R-:W-:Y:S01]  /*69b0*/  LEA.HI.X.SX32 R125, R129, R69.reuse, 0x2, P5 ;  /* 0x00000045817d7211 */ /* 0x080fe200028f16ff */
[----:B--2---:R-:W-:Y:S01]  /*69c0*/  IMAD R129, R70, 0xdc, RZ ;  /* 0x000000dc46817824 */ /* 0x004fe200078e02ff */
[----:B------:R-:W-:Y:S01]  /*69d0*/  ISETP.GE.AND P5, PT, R137, R128, PT ;  /* 0x000000808900720c */ /* 0x000fe20003fa6270 */
[----:B------:R1:W-:Y:S01]  /*69e0*/  STL [R1+0x10c], R56 ;  /* 0x00010c3801007387 */ /* 0x0003e20000100800 */
[-C--:B------:R-:W-:Y:S02]  /*69f0*/  IADD3 R126, P4, PT, R127, R68.reuse, RZ ;  /* 0x000000447f7e7210 */ /* 0x080fe40007f9e0ff */
[----:B------:R-:W-:Y:S01]  /*6a00*/  SEL R3, R3, RZ, !P5 ;  /* 0x000000ff03037207 */ /* 0x000fe20006800000 */
[----:B------:R-:W-:Y:S01]  /*6a10*/  LDGSTS.E [R2+0x100d4], desc[UR26][R124.64], P0 ;  /* 0x100d40007c027fae */ /* 0x000fe200081a101a */
[----:B------:R-:W-:Y:S02]  /*6a20*/  LEA.HI.X.SX32 R127, R56, R69, 0x2, P4 ;  /* 0x00000045387f7211 */ /* 0x000fe400020f16ff */
[----:B------:R-:W-:-:S02]  /*6a30*/  IADD3 R128, P5, PT, R129, R68, RZ ;  /* 0x0000004481807210 */ /* 0x000fc40007fbe0ff */
[----:B------:R-:W-:Y:S01]  /*6a40*/  ISETP.NE.U32.AND P0, PT, R3, RZ, PT ;  /* 0x000000ff0300720c */ /* 0x000fe20003f05070 */
[----:B-1----:R-:W-:Y:S01]  /*6a50*/  IMAD R56, R70, 0x37, RZ ;  /* 0x0000003746387824 */ /* 0x002fe200078e02ff */
[----:B------:R-:W-:Y:S01]  /*6a60*/  SHF.R.U64 R3, R4, 0x7, RZ ;  /* 0x0000000704037819 */ /* 0x000fe200000012ff */
[----:B------:R-:W-:Y:S01]  /*6a70*/  LDGSTS.E [R2+0x100d8], desc[UR26][R126.64], P6 ;  /* 0x100d80007e027fae */ /* 0x000fe2000b1a101a */
[----:B------:R-:W-:Y:S02]  /*6a80*/  LOP3.LUT P4, RZ, R5, 0x1, RZ, 0xc0, !PT ;  /* 0x0000000105ff7812 */ /* 0x000fe4000788c0ff */
[----:B------:R-:W-:Y:S01]  /*6a90*/  LEA.HI.X.SX32 R129, R56, R69, 0x2, P5 ;  /* 0x0000004538817211 */ /* 0x000fe200028f16ff */
[----:B------:R1:W-:Y:S01]  /*6aa0*/  STL [R1+0x108], R56 ;  /* 0x0001083801007387 */ /* 0x0003e20000100800 */
[----:B------:R-:W-:Y:S02]  /*6ab0*/  LOP3.LUT P5, RZ, R3, 0x1, RZ, 0xc0, !PT ;  /* 0x0000000103ff7812 */ /* 0x000fe400078ac0ff */
[----:B------:R-:W-:Y:S01]  /*6ac0*/  IADD3 R130, P6, PT, R131, R68, RZ ;  /* 0x0000004483827210 */ /* 0x000fe20007fde0ff */
[----:B------:R2:W-:Y:S01]  /*6ad0*/  STL [R1+0x104], R135 ;  /* 0x0001048701007387 */ /* 0x0005e20000100800 */
[----:B------:R-:W-:-:S02]  /*6ae0*/  SHF.R.U64 R5, R4, 0x6, RZ ;  /* 0x0000000604057819 */ /* 0x000fc400000012ff */
[-C--:B------:R-:W-:Y:S02]  /*6af0*/  LEA.HI.X.SX32 R131, R132, R69.reuse, 0x2, P6 ;  /* 0x0000004584837211 */ /* 0x080fe400030f16ff */
[----:B------:R-:W-:Y:S01]  /*6b00*/  SHF.R.U64 R3, R4, 0x5, RZ ;  /* 0x0000000504037819 */ /* 0x000fe200000012ff */
[----:B------:R-:W-:Y:S01]  /*6b10*/  LDGSTS.E [R2+0x100dc], desc[UR26][R128.64], P4 ;  /* 0x100dc00080027fae */ /* 0x000fe2000a1a101a */
[C---:B-1----:R-:W-:Y:S01]  /*6b20*/  IMAD R56, R70.reuse, 0x3a, RZ ;  /* 0x0000003a46387824 */ /* 0x042fe200078e02ff */
[----:B------:R-:W-:Y:S01]  /*6b30*/  LOP3.LUT P4, RZ, R5, 0x1, RZ, 0xc0, !PT ;  /* 0x0000000105ff7812 */ /* 0x000fe2000788c0ff */
[C---:B------:R-:W-:Y:S01]  /*6b40*/  IMAD R5, R70.reuse, 0x3b, RZ ;  /* 0x0000003b46057824 */ /* 0x040fe200078e02ff */
[----:B------:R-:W-:Y:S01]  /*6b50*/  LDGSTS.E [R2+0x100e0], desc[UR26][R130.64], P5 ;  /* 0x100e000082027fae */ /* 0x000fe2000a9a101a */
[-C--:B------:R-:W-:Y:S02]  /*6b60*/  IADD3 R132, P5, PT, R133, R68.reuse, RZ ;  /* 0x0000004485847210 */ /* 0x080fe40007fbe0ff */
[----:B------:R-:W-:Y:S01]  /*6b70*/  LOP3.LUT P6, RZ, R3, 0x1, RZ, 0xc0, !PT ;  /* 0x0000000103ff7812 */ /* 0x000fe200078cc0ff */
[----:B------:R1:W-:Y:S01]  /*6b80*/  STL [R1+0x100], R56 ;  /* 0x0001003801007387 */ /* 0x0003e20000100800 */
[-C--:B------:R-:W-:Y:S01]  /*6b90*/  LEA.HI.X.SX32 R133, R135, R69.reuse, 0x2, P5 ;  /* 0x0000004587857211 */ /* 0x080fe200028f16ff */
[----:B------:R-:W-:Y:S01]  /*6ba0*/  IMAD R3, R70, 0xfc, RZ ;  /* 0x000000fc46037824 */ /* 0x000fe200078e02ff */
[-C--:B------:R-:W-:Y:S01]  /*6bb0*/  IADD3 R134, P5, PT, R134, R68.reuse, RZ ;  /* 0x0000004486867210 */ /* 0x080fe20007fbe0ff */
[----:B------:R3:W-:Y:S03]  /*6bc0*/  STL [R1+0xfc], R5 ;  /* 0x0000fc0501007387 */ /* 0x0007e60000100800 */
[----:B--2---:R-:W-:Y:S01]  /*6bd0*/  LEA.HI.X.SX32 R135, R56, R69, 0x2, P5 ;  /* 0x0000004538877211 */ /* 0x004fe200028f16ff */
[----:B------:R-:W-:Y:S01]  /*6be0*/  STL [R1+0x338], R144 ;  /* 0x0003389001007387 */ /* 0x000fe20000100800 */
[----:B------:R-:W-:Y:S01]  /*6bf0*/  IADD3 R136, P5, PT, R136, R68, RZ ;  /* 0x0000004488887210 */ /* 0x000fe20007fbe0ff */
[----:B-1----:R-:W-:-:S02]  /*6c00*/  IMAD R56, R70, 0x3d, RZ ;  /* 0x0000003d46387824 */ /* 0x002fc400078e02ff */
[----:B------:R-:W-:Y:S01]  /*6c10*/  LDGSTS.E [R2+0x100e4], desc[UR26][R132.64], P4 ;  /* 0x100e400084027fae */ /* 0x000fe2000a1a101a */
[-C--:B------:R-:W-:Y:S02]  /*6c20*/  LEA.HI.X.SX32 R137, R5, R69.reuse, 0x2, P5 ;  /* 0x0000004505897211 */ /* 0x080fe400028f16ff */
[-C--:B------:R-:W-:Y:S01]  /*6c30*/  IADD3 R142, P5, PT, R142, R68.reuse, RZ ;  /* 0x000000448e8e7210 */ /* 0x080fe20007fbe0ff */
[----:B------:R-:W-:Y:S01]  /*6c40*/  STL [R1+0xf8], R56 ;  /* 0x0000f83801007387 */ /* 0x000fe20000100800 */
[----:B---3--:R-:W-:Y:S02]  /*6c50*/  SHF.R.U64 R5, R4, 0x4, RZ ;  /* 0x0000000404057819 */ /* 0x008fe400000012ff */
[-C--:B------:R-:W-:Y:S01]  /*6c60*/  IADD3 R138, P4, PT, R138, R68.reuse, RZ ;  /* 0x000000448a8a7210 */ /* 0x080fe20007f9e0ff */
[----:B------:R1:W-:Y:S03]  /*6c70*/  STL [R1+0xf4], R143 ;  /* 0x0000f48f01007387 */ /* 0x0003e60000100800 */
[-C--:B------:R-:W-:Y:S01]  /*6c80*/  LEA.HI.X.SX32 R139, R145, R69.reuse, 0x2, P4 ;  /* 0x00000045918b7211 */ /* 0x080fe200020f16ff */
[----:B------:R-:W-:Y:S01]  /*6c90*/  LDGSTS.E [R2+0x100e8], desc[UR26][R134.64], P6 ;  /* 0x100e800086027fae */ /* 0x000fe2000b1a101a */
[-C--:B------:R-:W-:Y:S01]  /*6ca0*/  IADD3 R230, P4, PT, R3, R68.reuse, RZ ;  /* 0x0000004403e67210 */ /* 0x080fe20007f9e0ff */
[----:B------:R-:W-:Y:S01]  /*6cb0*/  IMAD.SHL.U32 R3, R144, 0x4, RZ ;  /* 0x0000000490037824 */ /* 0x000fe200078e00ff */
[----:B------:R-:W-:Y:S01]  /*6cc0*/  IADD3 R140, P6, PT, R140, R68, RZ ;  /* 0x000000448c8c7210 */ /* 0x000fe20007fde0ff */
[----:B------:R-:W-:Y:S01]  /*6cd0*/  IMAD R145, R70, 0x3f, RZ ;  /* 0x0000003f46917824 */ /* 0x000fe200078e02ff */
[----:B-1----:R-:W-:-:S02]  /*6ce0*/  LEA.HI.X.SX32 R143, R143, R69, 0x2, P5 ;  /* 0x000000458f8f7211 */ /* 0x002fc400028f16ff */
[----:B------:R-:W-:Y:S02]  /*6cf0*/  LOP3.LUT P5, RZ, R5, 0x1, RZ, 0xc0, !PT ;  /* 0x0000000105ff7812 */ /* 0x000fe400078ac0ff */
[----:B------:R1:W-:Y:S01]  /*6d00*/  STL [R1+0xf0], R145 ;  /* 0x0000f09101007387 */ /* 0x0003e20000100800 */
[-C--:B------:R-:W-:Y:S02]  /*6d10*/  LEA.HI.X.SX32 R141, R56, R69.reuse, 0x2, P6 ;  /* 0x00000045388d7211 */ /* 0x080fe400030f16ff */
[----:B------:R-:W-:Y:S02]  /*6d20*/  IADD3 R246, P6, PT, R3, UR18, RZ ;  /* 0x0000001203f67c10 */ /* 0x000fe4000ffde0ff */
[----:B------:R-:W-:Y:S02]  /*6d30*/  LEA.HI.X.SX32 R231, R145, R69, 0x2, P4 ;  /* 0x0000004591e77211 */ /* 0x000fe400020f16ff */
[----:B------:R-:W-:Y:S01]  /*6d40*/  LEA.HI.X.SX32 R5, R144, UR19, 0x2, P6 ;  /* 0x0000001390057c11 */ /* 0x000fe2000b0f16ff */
[----:B------:R-:W-:Y:S01]  /*6d50*/  IMAD R144, R43, UR4, RZ ;  /* 0x000000042b907c24 */ /* 0x000fe2000f8e02ff */
[----:B------:R-:W-:Y:S01]  /*6d60*/  LEA R54, P6, R159, R246, 0x2 ;  /* 0x000000f69f367211 */ /* 0x000fe200078c10ff */
[----:B------:R-:W-:Y:S01]  /*6d70*/  STL.64 [R1+0x1e8], R230 ;  /* 0x0001e8e601007387 */ /* 0x000fe20000100a00 */
[----:B-1----:R-:W-:Y:S01]  /*6d80*/  IMAD R145, R44, UR4, RZ ;  /* 0x000000042c917c24 */ /* 0x002fe2000f8e02ff */
[----:B------:R-:W-:-:S02]  /*6d90*/  SHF.R.U64 R56, R4, 0x3, RZ ;  /* 0x0000000304387819 */ /* 0x000fc400000012ff */
[----:B------:R-:W-:Y:S01]  /*6da0*/  LDGSTS.E [R2+0x100ec], desc[UR26][R136.64], P5 ;  /* 0x100ec00088027fae */ /* 0x000fe2000a9a101a */
[-C--:B------:R-:W-:Y:S02]  /*6db0*/  LEA R52, P5, R161, R246.reuse, 0x2 ;  /* 0x000000f6a1347211 */ /* 0x080fe400078a10ff */
[-C--:B------:R-:W-:Y:S01]  /*6dc0*/  LEA.HI.X.SX32 R55, R159, R5.reuse, 0x2, P6 ;  /* 0x000000059f377211 */ /* 0x080fe200030f16ff */
[----:B------:R-:W-:Y:S01]  /*6dd0*/  STL [R1+0x32c], R161 ;  /* 0x00032ca101007387 */ /* 0x000fe20000100800 */
[-C--:B------:R-:W-:Y:S02]  /*6de0*/  LEA.HI.X.SX32 R53, R161, R5.reuse, 0x2, P5 ;  /* 0x00000005a1357211 */ /* 0x080fe400028f16ff */
[-C--:B------:R-:W-:Y:S01]  /*6df0*/  LEA R38, P5, R157, R246.reuse, 0x2 ;  /* 0x000000f69d267211 */ /* 0x080fe200078a10ff */
[----:B------:R-:W-:Y:S01]  /*6e00*/  STL [R1+0x328], R159 ;  /* 0x0003289f01007387 */ /* 0x000fe20000100800 */
[-C--:B------:R-:W-:Y:S02]  /*6e10*/  LEA R32, P6, R155, R246.reuse, 0x2 ;  /* 0x000000f69b207211 */ /* 0x080fe400078c10ff */
[----:B------:R-:W-:Y:S01]  /*6e20*/  LEA.HI.X.SX32 R39, R157, R5, 0x2, P5 ;  /* 0x000000059d277211 */ /* 0x000fe200028f16ff */
[----:B------:R-:W-:Y:S01]  /*6e30*/  STL [R1+0x324], R157 ;  /* 0x0003249d01007387 */ /* 0x000fe20000100800 */
[----:B------:R-:W-:-:S02]  /*6e40*/  LEA R48, P5, R51, R246, 0x2 ;  /* 0x000000f633307211 */ /* 0x000fc400078a10ff */
[-C--:B------:R-:W-:Y:S01]  /*6e50*/  LEA.HI.X.SX32 R33, R155, R5.reuse, 0x2, P6 ;  /* 0x000000059b217211 */ /* 0x080fe200030f16ff */
[----:B------:R-:W-:Y:S01]  /*6e60*/  STL [R1+0x320], R155 ;  /* 0x0003209b01007387 */ /* 0x000fe20000100800 */
[-C--:B------:R-:W-:Y:S02]  /*6e70*/  LEA.HI.X.SX32 R49, R51, R5.reuse, 0x2, P5 ;  /* 0x0000000533317211 */ /* 0x080fe400028f16ff */
[CC--:B------:R-:W-:Y:S01]  /*6e80*/  LEA R42, P6, R50.reuse, R246.reuse, 0x2 ;  /* 0x000000f6322a7211 */ /* 0x0c0fe200078c10ff */
[----:B------:R1:W-:Y:S01]  /*6e90*/  STL [R1+0x31c], R51 ;  /* 0x00031c3301007387 */ /* 0x0003e20000100800 */
[C---:B------:R-:W-:Y:S02]  /*6ea0*/  LEA R36, P5, R153.reuse, R246, 0x2 ;  /* 0x000000f699247211 */ /* 0x040fe400078a10ff */
[-C--:B------:R-:W-:Y:S01]  /*6eb0*/  LEA.HI.X.SX32 R43, R50, R5.reuse, 0x2, P6 ;  /* 0x00000005322b7211 */ /* 0x080fe200030f16ff */
[----:B------:R2:W-:Y:S01]  /*6ec0*/  STL [R1+0x318], R50 ;  /* 0x0003183201007387 */ /* 0x0005e20000100800 */
[----:B------:R-:W-:-:S02]  /*6ed0*/  LEA.HI.X.SX32 R37, R153, R5, 0x2, P5 ;  /* 0x0000000599257211 */ /* 0x000fc400028f16ff */
[-C--:B------:R-:W-:Y:S01]  /*6ee0*/  LEA R30, P6, R151, R246.reuse, 0x2 ;  /* 0x000000f6971e7211 */ /* 0x080fe200078c10ff */
[----:B------:R-:W-:Y:S01]  /*6ef0*/  STL [R1+0x314], R153 ;  /* 0x0003149901007387 */ /* 0x000fe20000100800 */
[-C--:B------:R-:W-:Y:S01]  /*6f00*/  LEA R46, P5, R149, R246.reuse, 0x2 ;  /* 0x000000f6952e7211 */ /* 0x080fe200078a10ff */
[----:B-1----:R-:W-:Y:S01]  /*6f10*/  IMAD R51, R6, UR4, RZ ;  /* 0x0000000406337c24 */ /* 0x002fe2000f8e02ff */
[-C--:B------:R-:W-:Y:S01]  /*6f20*/  LEA.HI.X.SX32 R31, R151, R5.reuse, 0x2, P6 ;  /* 0x00000005971f7211 */ /* 0x080fe200030f16ff */
[----:B------:R-:W-:Y:S01]  /*6f30*/  STL [R1+0x310], R151 ;  /* 0x0003109701007387 */ /* 0x000fe20000100800 */
[----:B------:R-:W-:Y:S01]  /*6f40*/  LEA.HI.X.SX32 R47, R149, R5, 0x2, P5 ;  /* 0x00000005952f7211 */ /* 0x000fe200028f16ff */
[----:B--2---:R-:W-:Y:S01]  /*6f50*/  IMAD R50, R7, UR4, RZ ;  /* 0x0000000407327c24 */ /* 0x004fe2000f8e02ff */
[-C--:B------:R-:W-:Y:S01]  /*6f60*/  LEA R40, P6, R147, R246.reuse, 0x2 ;  /* 0x000000f693287211 */ /* 0x080fe200078c10ff */
[----:B------:R-:W-:Y:S01]  /*6f70*/  STL [R1+0x30c], R149 ;  /* 0x00030c9501007387 */ /* 0x000fe20000100800 */
[----:B------:R-:W-:-:S02]  /*6f80*/  LEA R34, P5, R45, R246, 0x2 ;  /* 0x000000f62d227211 */ /* 0x000fc400078a10ff */
[-C--:B------:R-:W-:Y:S01]  /*6f90*/  LEA.HI.X.SX32 R41, R147, R5.reuse, 0x2, P6 ;  /* 0x0000000593297211 */ /* 0x080fe200030f16ff */
[----:B------:R-:W-:Y:S01]  /*6fa0*/  STL [R1+0x308], R147 ;  /* 0x0003089301007387 */ /* 0x000fe20000100800 */
[-C--:B------:R-:W-:Y:S02]  /*6fb0*/  LEA.HI.X.SX32 R35, R45, R5.reuse, 0x2, P5 ;  /* 0x000000052d237211 */ /* 0x080fe400028f16ff */
[CC--:B------:R-:W-:Y:S01]  /*6fc0*/  LEA R28, P6, R145.reuse, R246.reuse, 0x2 ;  /* 0x000000f6911c7211 */ /* 0x0c0fe200078c10ff */
[----:B------:R1:W-:Y:S01]  /*6fd0*/  STL [R1+0x304], R45 ;  /* 0x0003042d01007387 */ /* 0x0003e20000100800 */
[-C--:B------:R-:W-:Y:S02]  /*6fe0*/  LEA R44, P5, R144, R246.reuse, 0x2 ;  /* 0x000000f6902c7211 */ /* 0x080fe400078a10ff */
[----:B------:R-:W-:Y:S01]  /*6ff0*/  LEA.HI.X.SX32 R29, R145, R5, 0x2, P6 ;  /* 0x00000005911d7211 */ /* 0x000fe200030f16ff */
[----:B------:R-:W-:Y:S01]  /*7000*/  STL [R1+0x300], R145 ;  /* 0x0003009101007387 */ /* 0x000fe20000100800 */
[----:B------:R-:W-:-:S02]  /*7010*/  LEA R6, P6, R146, R246, 0x2 ;  /* 0x000000f692067211 */ /* 0x000fc400078c10ff */
[----:B------:R-:W-:Y:S01]  /*7020*/  LOP3.LUT P4, RZ, R56, 0x1, RZ, 0xc0, !PT ;  /* 0x0000000138ff7812 */ /* 0x000fe2000788c0ff */
[----:B------:R2:W-:Y:S01]  /*7030*/  STL [R1+0x2fc], R144 ;  /* 0x0002fc9001007387 */ /* 0x0005e20000100800 */
[-C--:B------:R-:W-:Y:S02]  /*7040*/  LEA.HI.X.SX32 R7, R146, R5.reuse, 0x2, P6 ;  /* 0x0000000592077211 */ /* 0x080fe400030f16ff */
[----:B-1----:R-:W-:Y:S01]  /*7050*/  LEA.HI.X.SX32 R45, R144, R5, 0x2, P5 ;  /* 0x00000005902d7211 */ /* 0x002fe200028f16ff */
[----:B------:R1:W-:Y:S01]  /*7060*/  STL [R1+0x2f8], R146 ;  /* 0x0002f89201007387 */ /* 0x0003e20000100800 */
[C---:B------:R-:W-:Y:S02]  /*7070*/  SHF.R.U64 R56, R4.reuse, 0x2, RZ ;  /* 0x0000000204387819 */ /* 0x040fe400000012ff */
[----:B------:R-:W-:Y:S01]  /*7080*/  SHF.R.U64 R4, R4, 0x1, RZ ;  /* 0x0000000104047819 */ /* 0x000fe200000012ff */
[----:B------:R3:W-:Y:S01]  /*7090*/  STL [R1+0x2f4], R148 ;  /* 0x0002f49401007387 */ /* 0x0007e20000100800 */
[----:B--2---:R-:W-:-:S03]  /*70a0*/  LEA R144, P5, R148, R246, 0x2 ;  /* 0x000000f694907211 */ /* 0x004fc600078a10ff */
[----:B------:R2:W-:Y:S01]  /*70b0*/  STL [R1+0x2f0], R150 ;  /* 0x0002f09601007387 */ /* 0x0005e20000100800 */
[-C--:B------:R-:W-:Y:S02]  /*70c0*/  LEA.HI.X.SX32 R145, R148, R5.reuse, 0x2, P5 ;  /* 0x0000000594917211 */ /* 0x080fe400028f16ff */
[-C--:B-1----:R-:W-:Y:S01]  /*70d0*/  LEA R146, P6, R150, R246.reuse, 0x2 ;  /* 0x000000f696927211 */ /* 0x082fe200078c10ff */
[----:B------:R1:W-:Y:S01]  /*70e0*/  STL [R1+0x2ec], R152 ;  /* 0x0002ec9801007387 */ /* 0x0003e20000100800 */
[-C--:B---3--:R-:W-:Y:S02]  /*70f0*/  LEA R148, P5, R152, R246.reuse, 0x2 ;  /* 0x000000f698947211 */ /* 0x088fe400078a10ff */
[-C--:B------:R-:W-:Y:S01]  /*7100*/  LEA.HI.X.SX32 R147, R150, R5.reuse, 0x2, P6 ;  /* 0x0000000596937211 */ /* 0x080fe200030f16ff */
[----:B------:R3:W-:Y:S01]  /*7110*/  STL [R1+0x2e8], R154 ;  /* 0x0002e89a01007387 */ /* 0x0007e20000100800 */
[----:B------:R-:W-:Y:S02]  /*7120*/  LEA.HI.X.SX32 R149, R152, R5, 0x2, P5 ;  /* 0x0000000598957211 */ /* 0x000fe400028f16ff */
[-C--:B--2---:R-:W-:Y:S01]  /*7130*/  LEA R150, P6, R154, R246.reuse, 0x2 ;  /* 0x000000f69a967211 */ /* 0x084fe200078c10ff */
[----:B------:R2:W-:Y:S01]  /*7140*/  STL [R1+0x2e4], R156 ;  /* 0x0002e49c01007387 */ /* 0x0005e20000100800 */
[----:B-1----:R-:W-:-:S02]  /*7150*/  LEA R152, P5, R156, R246, 0x2 ;  /* 0x000000f69c987211 */ /* 0x002fc400078a10ff */
[-C--:B------:R-:W-:Y:S01]  /*7160*/  LEA.HI.X.SX32 R151, R154, R5.reuse, 0x2, P6 ;  /* 0x000000059a977211 */ /* 0x080fe200030f16ff */
[----:B------:R1:W-:Y:S01]  /*7170*/  STL [R1+0x2e0], R158 ;  /* 0x0002e09e01007387 */ /* 0x0003e20000100800 */
[-C--:B------:R-:W-:Y:S02]  /*7180*/  LEA.HI.X.SX32 R153, R156, R5.reuse, 0x2, P5 ;  /* 0x000000059c997211 */ /* 0x080fe400028f16ff */
[-C--:B---3--:R-:W-:Y:S01]  /*7190*/  LEA R154, P6, R158, R246.reuse, 0x2 ;  /* 0x000000f69e9a7211 */ /* 0x088fe200078c10ff */
[----:B------:R3:W-:Y:S01]  /*71a0*/  STL [R1+0x2dc], R160 ;  /* 0x0002dca001007387 */ /* 0x0007e20000100800 */
[----:B--2---:R-:W-:Y:S02]  /*71b0*/  LEA R156, P5, R160, R246, 0x2 ;  /* 0x000000f6a09c7211 */ /* 0x004fe400078a10ff */
[-C--:B------:R-:W-:Y:S01]  /*71c0*/  LEA.HI.X.SX32 R155, R158, R5.reuse, 0x2, P6 ;  /* 0x000000059e9b7211 */ /* 0x080fe200030f16ff */
[----:B------:R2:W-:Y:S01]  /*71d0*/  STL [R1+0x2d8], R162 ;  /* 0x0002d8a201007387 */ /* 0x0005e20000100800 */
[----:B------:R-:W-:-:S02]  /*71e0*/  LEA.HI.X.SX32 R157, R160, R5, 0x2, P5 ;  /* 0x00000005a09d7211 */ /* 0x000fc400028f16ff */
        /* <DEDUP_REMOVED lines=25> */
[----:B------:R-:W-:Y:S01]  /*7380*/  STL.64 [R1+0x1e0], R52 ;  /* 0x0001e03401007387 */ /* 0x000fe20000100a00 */
[----:B-1----:R-:W-:-:S03]  /*7390*/  LEA R176, P5, R180, R246, 0x2 ;  /* 0x000000f6b4b07211 */ /* 0x002fc600078a10ff */
[----:B------:R-:W-:Y:S01]  /*73a0*/  STL.64 [R1+0x1d8], R54 ;  /* 0x0001d83601007387 */ /* 0x000fe20000100a00 */
[-C--:B------:R-:W-:Y:S02]  /*73b0*/  LEA.HI.X.SX32 R175, R178, R5.reuse, 0x2, P6 ;  /* 0x00000005b2af7211 */ /* 0x080fe400030f16ff */
[----:B------:R-:W-:Y:S01]  /*73c0*/  LEA.HI.X.SX32 R177, R180, R5, 0x2, P5 ;  /* 0x00000005b4b17211 */ /* 0x000fe200028f16ff */
[----:B------:R1:W-:Y:S01]  /*73d0*/  STL [R1+0x2b4], R180 ;  /* 0x0002b4b401007387 */ /* 0x0003e20000100800 */
[----:B---3--:R-:W-:-:S03]  /*73e0*/  LEA R178, P6, R182, R246, 0x2 ;  /* 0x000000f6b6b27211 */ /* 0x008fc600078c10ff */
[----:B------:R-:W-:Y:S01]  /*73f0*/  STL.64 [R1+0x1d0], R38 ;  /* 0x0001d02601007387 */ /* 0x000fe20000100a00 */
[----:B------:R-:W-:-:S03]  /*7400*/  LEA.HI.X.SX32 R179, R182, R5, 0x2, P6 ;  /* 0x00000005b6b37211 */ /* 0x000fc600030f16ff */
[----:B------:R-:W-:Y:S01]  /*7410*/  STL.64 [R1+0x1c8], R32 ;  /* 0x0001c82001007387 */ /* 0x000fe20000100a00 */
[----:B-1----:R-:W-:-:S03]  /*7420*/  LEA R180, P5, R184, R246, 0x2 ;  /* 0x000000f6b8b47211 */ /* 0x002fc600078a10ff */
[----:B------:R1:W-:Y:S01]  /*7430*/  STL [R1+0x2b0], R182 ;  /* 0x0002b0b601007387 */ /* 0x0003e20000100800 */
[----:B------:R-:W-:-:S03]  /*7440*/  LEA.HI.X.SX32 R181, R184, R5, 0x2, P5 ;  /* 0x00000005b8b57211 */ /* 0x000fc600028f16ff */
[----:B------:R-:W-:Y:S04]  /*7450*/  STL.64 [R1+0x1c0], R48 ;  /* 0x0001c03001007387 */ /* 0x000fe80000100a00 */
[----:B------:R-:W-:Y:S01]  /*7460*/  STL.64 [R1+0x1b8], R42 ;  /* 0x0001b82a01007387 */ /* 0x000fe20000100a00 */
[----:B-1----:R-:W-:-:S03]  /*7470*/  LEA R182, P6, R51, R246, 0x2 ;  /* 0x000000f633b67211 */ /* 0x002fc600078c10ff */
[----:B------:R1:W-:Y:S01]  /*7480*/  STL [R1+0x2ac], R184 ;  /* 0x0002acb801007387 */ /* 0x0003e20000100800 */
[-C--:B------:R-:W-:Y:S02]  /*7490*/  LEA.HI.X.SX32 R183, R51, R5.reuse, 0x2, P6 ;  /* 0x0000000533b77211 */ /* 0x080fe400030f16ff */
[CC--:B------:R-:W-:Y:S01]  /*74a0*/  LEA R186, P6, R9.reuse, R246.reuse, 0x2 ;  /* 0x000000f609ba7211 */ /* 0x0c0fe200078c10ff */
[----:B------:R-:W-:Y:S03]  /*74b0*/  STL.64 [R1+0x1b0], R36 ;  /* 0x0001b02401007387 */ /* 0x000fe60000100a00 */
[-C--:B------:R-:W-:Y:S01]  /*74c0*/  LEA.HI.X.SX32 R187, R9, R5.reuse, 0x2, P6 ;  /* 0x0000000509bb7211 */ /* 0x080fe200030f16ff */
[----:B------:R-:W-:Y:S01]  /*74d0*/  STL.64 [R1+0x1a8], R30 ;  /* 0x0001a81e01007387 */ /* 0x000fe20000100a00 */
[CC--:B-1----:R-:W-:Y:S02]  /*74e0*/  LEA R184, P5, R50.reuse, R246.reuse, 0x2 ;  /* 0x000000f632b87211 */ /* 0x0c2fe400078a10ff */
[----:B------:R-:W-:Y:S01]  /*74f0*/  LEA R190, P6, R13, R246, 0x2 ;  /* 0x000000f60dbe7211 */ /* 0x000fe200078c10ff */
[----:B------:R1:W-:Y:S01]  /*7500*/  STL [R1+0x2a8], R51 ;  /* 0x0002a83301007387 */ /* 0x0003e20000100800 */
[----:B------:R-:W-:-:S02]  /*7510*/  LEA.HI.X.SX32 R185, R50, R5, 0x2, P5 ;  /* 0x0000000532b97211 */ /* 0x000fc400028f16ff */
[CC--:B------:R-:W-:Y:S01]  /*7520*/  LEA R188, P5, R26.reuse, R246.reuse, 0x2 ;  /* 0x000000f61abc7211 */ /* 0x0c0fe200078a10ff */
[----:B------:R-:W-:Y:S01]  /*7530*/  STL.64 [R1+0x1a0], R46 ;  /* 0x0001a02e01007387 */ /* 0x000fe20000100a00 */
[-C--:B------:R-:W-:Y:S02]  /*7540*/  LEA.HI.X.SX32 R191, R13, R5.reuse, 0x2, P6 ;  /* 0x000000050dbf7211 */ /* 0x080fe400030f16ff */
[-C--:B------:R-:W-:Y:S01]  /*7550*/  LEA.HI.X.SX32 R189, R26, R5.reuse, 0x2, P5 ;  /* 0x000000051abd7211 */ /* 0x080fe200028f16ff */
[----:B------:R-:W-:Y:S01]  /*7560*/  STL.64 [R1+0x198], R40 ;  /* 0x0001982801007387 */ /* 0x000fe20000100a00 */
[CC--:B------:R-:W-:Y:S01]  /*7570*/  LEA R192, P5, R23.reuse, R246.reuse, 0x2 ;  /* 0x000000f617c07211 */ /* 0x0c0fe200078a10ff */
[----:B-1----:R-:W-:Y:S01]  /*7580*/  IMAD.MOV.U32 R51, RZ, RZ, R231 ;  /* 0x000000ffff337224 */ /* 0x002fe200078e00e7 */
[----:B------:R-:W-:Y:S01]  /*7590*/  LEA R194, P6, R8, R246, 0x2 ;  /* 0x000000f608c27211 */ /* 0x000fe200078c10ff */
[----:B------:R1:W-:Y:S01]  /*75a0*/  STL [R1+0x2a4], R50 ;  /* 0x0002a43201007387 */ /* 0x0003e20000100800 */
[----:B------:R-:W-:-:S02]  /*75b0*/  LEA.HI.X.SX32 R193, R23, R5, 0x2, P5 ;  /* 0x0000000517c17211 */ /* 0x000fc400028f16ff */
[-C--:B------:R-:W-:Y:S01]  /*75c0*/  LEA R196, P5, R18, R246.reuse, 0x2 ;  /* 0x000000f612c47211 */ /* 0x080fe200078a10ff */
[----:B------:R-:W-:Y:S01]  /*75d0*/  STL.64 [R1+0x190], R34 ;  /* 0x0001902201007387 */ /* 0x000fe20000100a00 */
[-C--:B------:R-:W-:Y:S02]  /*75e0*/  LEA.HI.X.SX32 R195, R8, R5.reuse, 0x2, P6 ;  /* 0x0000000508c37211 */ /* 0x080fe400030f16ff */
[-C--:B------:R-:W-:Y:S01]  /*75f0*/  LEA.HI.X.SX32 R197, R18, R5.reuse, 0x2, P5 ;  /* 0x0000000512c57211 */ /* 0x080fe200028f16ff */
[----:B------:R-:W-:Y:S01]  /*7600*/  STL.64 [R1+0x188], R28 ;  /* 0x0001881c01007387 */ /* 0x000fe20000100a00 */
[-C--:B------:R-:W-:Y:S01]  /*7610*/  LEA R198, P6, R12, R246.reuse, 0x2 ;  /* 0x000000f60cc67211 */ /* 0x080fe200078c10ff */
[----:B-1----:R-:W-:Y:S01]  /*7620*/  IMAD.MOV.U32 R50, RZ, RZ, R230 ;  /* 0x000000ffff327224 */ /* 0x002fe200078e00e6 */
[----:B------:R-:W-:Y:S01]  /*7630*/  LEA R200, P5, R16, R246, 0x2 ;  /* 0x000000f610c87211 */ /* 0x000fe200078a10ff */
[----:B------:R1:W-:Y:S01]  /*7640*/  STL [R1+0x2a0], R9 ;  /* 0x0002a00901007387 */ /* 0x0003e20000100800 */
[----:B------:R-:W-:-:S02]  /*7650*/  LEA.HI.X.SX32 R199, R12, R5, 0x2, P6 ;  /* 0x000000050cc77211 */ /* 0x000fc400030f16ff */
[-C--:B------:R-:W-:Y:S01]  /*7660*/  LEA.HI.X.SX32 R201, R16, R5.reuse, 0x2, P5 ;  /* 0x0000000510c97211 */ /* 0x080fe200028f16ff */
[----:B------:R-:W-:Y:S01]  /*7670*/  STL.64 [R1+0x180], R44 ;  /* 0x0001802c01007387 */ /* 0x000fe20000100a00 */
[CC--:B------:R-:W-:Y:S02]  /*7680*/  LEA R206, P6, R10.reuse, R246.reuse, 0x2 ;  /* 0x000000f60ace7211 */ /* 0x0c0fe400078c10ff */
[CC--:B------:R-:W-:Y:S01]  /*7690*/  LEA R208, P5, R15.reuse, R246.reuse, 0x2 ;  /* 0x000000f60fd07211 */ /* 0x0c0fe200078a10ff */
[----:B------:R-:W-:Y:S01]  /*76a0*/  STL.64 [R1+0x178], R6 ;  /* 0x0001780601007387 */ /* 0x000fe20000100a00 */
[-C--:B------:R-:W-:Y:S01]  /*76b0*/  LEA.HI.X.SX32 R207, R10, R5.reuse, 0x2, P6 ;  /* 0x000000050acf7211 */ /* 0x080fe200030f16ff */
[----:B-1----:R-:W-:Y:S01]  /*76c0*/  IMAD R9, R24, UR4, RZ ;  /* 0x0000000418097c24 */ /* 0x002fe2000f8e02ff */
[----:B------:R-:W-:Y:S01]  /*76d0*/  LEA.HI.X.SX32 R209, R15, R5, 0x2, P5 ;  /* 0x000000050fd17211 */ /* 0x000fe200028f16ff */
[----:B------:R-:W-:Y:S01]  /*76e0*/  STL [R1+0x29c], R26 ;  /* 0x00029c1a01007387 */ /* 0x000fe20000100800 */
[----:B------:R-:W-:-:S02]  /*76f0*/  LEA R210, P6, R11, R246, 0x2 ;  /* 0x000000f60bd27211 */ /* 0x000fc400078c10ff */
[CC--:B------:R-:W-:Y:S01]  /*7700*/  LEA R212, P5, R14.reuse, R246.reuse, 0x2 ;  /* 0x000000f60ed47211 */ /* 0x0c0fe200078a10ff */
[----:B------:R1:W-:Y:S01]  /*7710*/  STL [R1+0x298], R13 ;  /* 0x0002980d01007387 */ /* 0x0003e20000100800 */
[-C--:B------:R-:W-:Y:S02]  /*7720*/  LEA.HI.X.SX32 R211, R11, R5.reuse, 0x2, P6 ;  /* 0x000000050bd37211 */ /* 0x080fe400030f16ff */
[----:B------:R-:W-:Y:S01]  /*7730*/  LEA.HI.X.SX32 R213, R14, R5, 0x2, P5 ;  /* 0x000000050ed57211 */ /* 0x000fe200028f16ff */
[----:B------:R-:W-:Y:S01]  /*7740*/  STL [R1+0x294], R23 ;  /* 0x0002941701007387 */ /* 0x000fe20000100800 */
[----:B------:R-:W-:-:S03]  /*7750*/  LEA R214, P6, R9, R246, 0x2 ;  /* 0x000000f609d67211 */ /* 0x000fc600078c10ff */
[----:B------:R2:W-:Y:S01]  /*7760*/  STL [R1+0x290], R8 ;  /* 0x0002900801007387 */ /* 0x0005e20000100800 */
[-C--:B------:R-:W-:Y:S01]  /*7770*/  LEA.HI.X.SX32 R215, R9, R5.reuse, 0x2, P6 ;  /* 0x0000000509d77211 */ /* 0x080fe200030f16ff */
[----:B-1----:R-:W-:Y:S02]  /*7780*/  IMAD R13, R25, UR4, RZ ;  /* 0x00000004190d7c24 */ /* 0x002fe4000f8e02ff */
[----:B------:R-:W-:Y:S03]  /*7790*/  STL [R1+0x28c], R18 ;  /* 0x00028c1201007387 */ /* 0x000fe60000100800 */
[-C--:B------:R-:W-:Y:S01]  /*77a0*/  LEA R216, P5, R13, R246.reuse, 0x2 ;  /* 0x000000f60dd87211 */ /* 0x080fe200078a10ff */
[----:B------:R1:W-:Y:S01]  /*77b0*/  STL [R1+0x288], R12 ;  /* 0x0002880c01007387 */ /* 0x0003e20000100800 */
[----:B--2---:R-:W-:Y:S02]  /*77c0*/  IMAD R8, R27, UR4, RZ ;  /* 0x000000041b087c24 */ /* 0x004fe4000f8e02ff */
[----:B------:R-:W-:Y:S01]  /*77d0*/  LEA.HI.X.SX32 R217, R13, R5, 0x2, P5 ;  /* 0x000000050dd97211 */ /* 0x000fe200028f16ff */
[----:B------:R-:W-:Y:S02]  /*77e0*/  STL [R1+0x284], R16 ;  /* 0x0002841001007387 */ /* 0x000fe40000100800 */
[----:B------:R-:W-:-:S02]  /*77f0*/  LEA R218, P6, R8, R246, 0x2 ;  /* 0x000000f608da7211 */ /* 0x000fc400078c10ff */
[----:B------:R2:W-:Y:S01]  /*7800*/  STL [R1+0x280], R10 ;  /* 0x0002800a01007387 */ /* 0x0005e20000100800 */
[----:B-1----:R-:W-:Y:S01]  /*7810*/  IMAD R12, R57, UR4, RZ ;  /* 0x00000004390c7c24 */ /* 0x002fe2000f8e02ff */
[-C--:B------:R-:W-:Y:S02]  /*7820*/  LEA.HI.X.SX32 R219, R8, R5.reuse, 0x2, P6 ;  /* 0x0000000508db7211 */ /* 0x080fe400030f16ff */
[----:B------:R-:W-:Y:S02]  /*7830*/  STL [R1+0x27c], R15 ;  /* 0x00027c0f01007387 */ /* 0x000fe40000100800 */
[----:B------:R-:W-:Y:S02]  /*7840*/  LEA R220, P5, R12, R246, 0x2 ;  /* 0x000000f60cdc7211 */ /* 0x000fe400078a10ff */
[----:B------:R1:W-:Y:S01]  /*7850*/  STL [R1+0x278], R11 ;  /* 0x0002780b01007387 */ /* 0x0003e20000100800 */
[----:B--2---:R-:W-:Y:S01]  /*7860*/  IMAD R10, R58, UR4, RZ ;  /* 0x000000043a0a7c24 */ /* 0x004fe2000f8e02ff */
[----:B------:R-:W-:-:S02]  /*7870*/  LEA.HI.X.SX32 R221, R12, R5, 0x2, P5 ;  /* 0x000000050cdd7211 */ /* 0x000fc400028f16ff */
[----:B------:R-:W-:Y:S02]  /*7880*/  STL [R1+0x274], R14 ;  /* 0x0002740e01007387 */ /* 0x000fe40000100800 */
[CC--:B------:R-:W-:Y:S02]  /*7890*/  LEA R222, P6, R10.reuse, R246.reuse, 0x2 ;  /* 0x000000f60ade7211 */ /* 0x0c0fe400078c10ff */
[----:B------:R2:W-:Y:S01]  /*78a0*/  STL [R1+0x270], R9 ;  /* 0x0002700901007387 */ /* 0x0005e20000100800 */
[----:B-1----:R-:W-:Y:S01]  /*78b0*/  IMAD R11, R59, UR4, RZ ;  /* 0x000000043b0b7c24 */ /* 0x002fe2000f8e02ff */
[----:B------:R-:W-:Y:S02]  /*78c0*/  LEA.HI.X.SX32 R223, R10, R5, 0x2, P6 ;  /* 0x000000050adf7211 */ /* 0x000fe400030f16ff */
[----:B------:R-:W-:Y:S02]  /*78d0*/  STL [R1+0x26c], R13 ;  /* 0x00026c0d01007387 */ /* 0x000fe40000100800 */
[----:B------:R-:W-:-:S02]  /*78e0*/  LEA R224, P5, R11, R246, 0x2 ;  /* 0x000000f60be07211 */ /* 0x000fc400078a10ff */
[----:B------:R1:W-:Y:S01]  /*78f0*/  STL [R1+0x268], R8 ;  /* 0x0002680801007387 */ /* 0x0003e20000100800 */
[----:B--2---:R-:W-:Y:S01]  /*7900*/  IMAD R9, R60, UR4, RZ ;  /* 0x000000043c097c24 */ /* 0x004fe2000f8e02ff */
[-C--:B------:R-:W-:Y:S02]  /*7910*/  LEA.HI.X.SX32 R225, R11, R5.reuse, 0x2, P5 ;  /* 0x000000050be17211 */ /* 0x080fe400028f16ff */
[----:B------:R-:W-:Y:S02]  /*7920*/  STL [R1+0x264], R12 ;  /* 0x0002640c01007387 */ /* 0x000fe40000100800 */
[----:B------:R-:W-:Y:S02]  /*7930*/  LEA R226, P6, R9, R246, 0x2 ;  /* 0x000000f609e27211 */ /* 0x000fe400078c10ff */
[----:B------:R2:W-:Y:S01]  /*7940*/  STL [R1+0x260], R10 ;  /* 0x0002600a01007387 */ /* 0x0005e20000100800 */
[----:B-1----:R-:W-:Y:S01]  /*7950*/  IMAD R8, R61, UR4, RZ ;  /* 0x000000043d087c24 */ /* 0x002fe2000f8e02ff */
[----:B------:R-:W-:-:S02]  /*7960*/  LEA.HI.X.SX32 R227, R9, R5, 0x2, P6 ;  /* 0x0000000509e37211 */ /* 0x000fc400030f16ff */
[----:B------:R-:W-:Y:S01]  /*7970*/  STL [R1+0x25c], R11 ;  /* 0x00025c0b01007387 */ /* 0x000fe20000100800 */
[----:B------:R-:W-:Y:S02]  /*7980*/  LOP3.LUT P6, RZ, R56, 0x1, RZ, 0xc0, !PT ;  /* 0x0000000138ff7812 */ /* 0x000fe400078cc0ff */
[-C--:B------:R-:W-:Y:S01]  /*7990*/  LEA R228, P5, R8, R246.reuse, 0x2 ;  /* 0x000000f608e47211 */ /* 0x080fe200078a10ff */
[----:B------:R1:W-:Y:S01]  /*79a0*/  STL [R1+0x258], R9 ;  /* 0x0002580901007387 */ /* 0x0003e20000100800 */
[----:B--2---:R-:W-:Y:S02]  /*79b0*/  IMAD R10, R62, UR4, RZ ;  /* 0x000000043e0a7c24 */ /* 0x004fe4000f8e02ff */
[----:B------:R-:W-:Y:S01]  /*79c0*/  LEA.HI.X.SX32 R229, R8, R5, 0x2, P5 ;  /* 0x0000000508e57211 */ /* 0x000fe200028f16ff */
[----:B------:R2:W-:Y:S02]  /*79d0*/  STL [R1+0x254], R8 ;  /* 0x0002540801007387 */ /* 0x0005e40000100800 */
[----:B------:R-:W-:-:S02]  /*79e0*/  LEA R230, P5, R10, R246, 0x2 ;  /* 0x000000f60ae67211 */ /* 0x000fc400078a10ff */
[----:B------:R3:W-:Y:S01]  /*79f0*/  STL [R1+0x250], R10 ;  /* 0x0002500a01007387 */ /* 0x0007e20000100800 */
[----:B-1----:R-:W-:Y:S01]  /*7a00*/  IMAD R9, R63, UR4, RZ ;  /* 0x000000043f097c24 */ /* 0x002fe2000f8e02ff */
[-C--:B------:R-:W-:Y:S02]  /*7a10*/  LEA.HI.X.SX32 R231, R10, R5.reuse, 0x2, P5 ;  /* 0x000000050ae77211 */ /* 0x080fe400028f16ff */
[----:B------:R-:W-:Y:S01]  /*7a20*/  LDGSTS.E [R2+0x100f0], desc[UR26][R138.64], P4 ;  /* 0x100f00008a027fae */ /* 0x000fe2000a1a101a */
[----:B--2---:R-:W-:Y:S01]  /*7a30*/  IMAD R8, R64, UR4, RZ ;  /* 0x0000000440087c24 */ /* 0x004fe2000f8e02ff */
[----:B------:R-:W-:Y:S02]  /*7a40*/  LEA R232, P5, R9, R246, 0x2 ;  /* 0x000000f609e87211 */ /* 0x000fe400078a10ff */
[----:B------:R1:W-:Y:S01]  /*7a50*/  STL [R1+0x24c], R9 ;  /* 0x00024c0901007387 */ /* 0x0003e20000100800 */
[----:B---3--:R-:W-:Y:S01]  /*7a60*/  IMAD R10, R65, UR4, RZ ;  /* 0x00000004410a7c24 */ /* 0x008fe2000f8e02ff */
[----:B------:R-:W-:-:S02]  /*7a70*/  LEA.HI.X.SX32 R233, R9, R5, 0x2, P5 ;  /* 0x0000000509e97211 */ /* 0x000fc400028f16ff */
[----:B------:R2:W-:Y:S01]  /*7a80*/  STL [R1+0x248], R8 ;  /* 0x0002480801007387 */ /* 0x0005e20000100800 */
[----:B------:R-:W-:-:S03]  /*7a90*/  LEA R234, P5, R8, R246, 0x2 ;  /* 0x000000f608ea7211 */ /* 0x000fc600078a10ff */
[----:B------:R3:W-:Y:S01]  /*7aa0*/  STL [R1+0x244], R10 ;  /* 0x0002440a01007387 */ /* 0x0007e20000100800 */
[-C--:B------:R-:W-:Y:S01]  /*7ab0*/  LEA.HI.X.SX32 R235, R8, R5.reuse, 0x2, P5 ;  /* 0x0000000508eb7211 */ /* 0x080fe200028f16ff */
[----:B-1----:R-:W-:Y:S01]  /*7ac0*/  IMAD R9, R66, UR4, RZ ;  /* 0x0000000442097c24 */ /* 0x002fe2000f8e02ff */
[CC--:B------:R-:W-:Y:S01]  /*7ad0*/  LEA R236, P5, R10.reuse, R246.reuse, 0x2 ;  /* 0x000000f60aec7211 */ /* 0x0c0fe200078a10ff */
[----:B------:R-:W-:Y:S01]  /*7ae0*/  LDGSTS.E [R2+0x100f4], desc[UR26][R140.64], P6 ;  /* 0x100f40008c027fae */ /* 0x000fe2000b1a101a */
[----:B--2---:R-:W-:Y:S02]  /*7af0*/  IMAD R8, R67, UR4, RZ ;  /* 0x0000000443087c24 */ /* 0x004fe4000f8e02ff */
[----:B------:R-:W-:Y:S01]  /*7b00*/  LEA.HI.X.SX32 R237, R10, R5, 0x2, P5 ;  /* 0x000000050aed7211 */ /* 0x000fe200028f16ff */
[----:B------:R1:W-:Y:S01]  /*7b10*/  STL [R1+0x240], R9 ;  /* 0x0002400901007387 */ /* 0x0003e20000100800 */
[----:B------:R-:W-:Y:S01]  /*7b20*/  LEA R238, P5, R9, R246, 0x2 ;  /* 0x000000f609ee7211 */ /* 0x000fe200078a10ff */
[----:B---3--:R-:W-:-:S02]  /*7b30*/  IMAD R10, R202, UR4, RZ ;  /* 0x00000004ca0a7c24 */ /* 0x008fc4000f8e02ff */
[----:B------:R2:W-:Y:S01]  /*7b40*/  STL [R1+0x23c], R8 ;  /* 0x00023c0801007387 */ /* 0x0005e20000100800 */
[-C--:B------:R-:W-:Y:S02]  /*7b50*/  LEA.HI.X.SX32 R239, R9, R5.reuse, 0x2, P5 ;  /* 0x0000000509ef7211 */ /* 0x080fe400028f16ff */
[CC--:B------:R-:W-:Y:S01]  /*7b60*/  LEA R240, P5, R8.reuse, R246.reuse, 0x2 ;  /* 0x000000f608f07211 */ /* 0x0c0fe200078a10ff */
[----:B------:R-:W-:Y:S01]  /*7b70*/  STL [R1+0x238], R10 ;  /* 0x0002380a01007387 */ /* 0x000fe20000100800 */
[----:B-1----:R-:W-:Y:S02]  /*7b80*/  IMAD R9, R205, UR4, RZ ;  /* 0x00000004cd097c24 */ /* 0x002fe4000f8e02ff */
[-C--:B------:R-:W-:Y:S02]  /*7b90*/  LEA.HI.X.SX32 R241, R8, R5.reuse, 0x2, P5 ;  /* 0x0000000508f17211 */ /* 0x080fe400028f16ff */
[C---:B------:R-:W-:Y:S01]  /*7ba0*/  LEA R242, P5, R10.reuse, R246, 0x2 ;  /* 0x000000f60af27211 */ /* 0x040fe200078a10ff */
[----:B--2---:R-:W-:Y:S01]  /*7bb0*/  IMAD R8, R243, UR4, RZ ;  /* 0x00000004f3087c24 */ /* 0x004fe2000f8e02ff */
[----:B------:R-:W-:Y:S02]  /*7bc0*/  STL [R1+0x234], R9 ;  /* 0x0002340901007387 */ /* 0x000fe40000100800 */
[----:B------:R-:W-:-:S02]  /*7bd0*/  LEA.HI.X.SX32 R243, R10, R5, 0x2, P5 ;  /* 0x000000050af37211 */ /* 0x000fc400028f16ff */
[CC--:B------:R-:W-:Y:S01]  /*7be0*/  LEA R244, P5, R9.reuse, R246.reuse, 0x2 ;  /* 0x000000f609f47211 */ /* 0x0c0fe200078a10ff */
[----:B------:R1:W-:Y:S03]  /*7bf0*/  STL [R1+0x230], R8 ;  /* 0x0002300801007387 */ /* 0x0003e60000100800 */
[----:B------:R-:W-:Y:S02]  /*7c00*/  LEA.HI.X.SX32 R245, R9, R5, 0x2, P5 ;  /* 0x0000000509f57211 */ /* 0x000fe400028f16ff */
[----:B------:R-:W-:-:S04]  /*7c10*/  LEA R246, P5, R8, R246, 0x2 ;  /* 0x000000f608f67211 */ /* 0x000fc800078a10ff */
[----:B------:R-:W-:Y:S01]  /*7c20*/  LEA.HI.X.SX32 R247, R8, R5, 0x2, P5 ;  /* 0x0000000508f77211 */ /* 0x000fe200028f16ff */
[C---:B-1----:R-:W-:Y:S01]  /*7c30*/  VIADD R8, R203.reuse, UR9 ;  /* 0x00000009cb087c36 */ /* 0x042fe20008000000 */
[----:B------:R-:W-:Y:S02]  /*7c40*/  LOP3.LUT P5, RZ, R4, 0x1, RZ, 0xc0, !PT ;  /* 0x0000000104ff7812 */ /* 0x000fe400078ac0ff */
[----:B------:R-:W-:-:S05]  /*7c50*/  LOP3.LUT R4, R203, 0x20, RZ, 0x3c, !PT ;  /* 0x00000020cb047812 */ /* 0x000fca00078e3cff */
[----:B------:R-:W-:Y:S01]  /*7c60*/  VIADD R202, R4, UR9 ;  /* 0x0000000904ca7c36 */ /* 0x000fe20008000000 */
[----:B------:R-:W-:-:S05]  /*7c70*/  LOP3.LUT R4, R203, 0x40, RZ, 0x3c, !PT ;  /* 0x00000040cb047812 */ /* 0x000fca00078e3cff */
[----:B------:R-:W-:Y:S01]  /*7c80*/  LDGSTS.E [R2+0x100f8], desc[UR26][R142.64], P5 ;  /* 0x100f80008e027fae */ /* 0x000fe2000a9a101a */
[----:B------:R-:W-:Y:S01]  /*7c90*/  VIADD R205, R4, UR9 ;  /* 0x0000000904cd7c36 */ /* 0x000fe20008000000 */
[----:B------:R-:W-:Y:S02]  /*7ca0*/  LOP3.LUT R4, R203, 0x60, RZ, 0x3c, !PT ;  /* 0x00000060cb047812 */ /* 0x000fe400078e3cff */
[----:B------:R-:W-:Y:S03]  /*7cb0*/  LDGSTS.E [R2+0x100fc], desc[UR26][R50.64], !P1 ;  /* 0x100fc00032027fae */ /* 0x000fe6000c9a101a */
[----:B------:R-:W-:Y:S01]  /*7cc0*/  VIADD R252, R4, UR9 ;  /* 0x0000000904fc7c36 */ /* 0x000fe20008000000 */
[----:B------:R-:W0:Y:S04]  /*7cd0*/  LDGDEPBAR ;  /* 0x00000000000079af */ /* 0x000e280000000000 */
[----:B------:R-:W-:Y:S04]  /*7ce0*/  LDGSTS.E [R8], desc[UR26][R52.64], P0 ;  /* 0x0000000034087fae */ /* 0x000fe800081a101a */
[----:B------:R-:W-:Y:S04]  /*7cf0*/  LDGSTS.E [R8+0x400], desc[UR26][R48.64], P0 ;  /* 0x0040000030087fae */ /* 0x000fe800081a101a */
        /* <DEDUP_REMOVED lines=14> */
[----:B------:R1:W-:Y:S04]  /*7de0*/  LDGSTS.E [R202+0x100], desc[UR26][R54.64], P0 ;  /* 0x0010000036ca7fae */ /* 0x0003e800081a101a */
[----:B------:R2:W-:Y:S04]  /*7df0*/  LDGSTS.E [R202+0x500], desc[UR26][R42.64], P0 ;  /* 0x005000002aca7fae */ /* 0x0005e800081a101a */
[----:B------:R2:W-:Y:S04]  /*7e00*/  LDGSTS.E [R202+0x900], desc[UR26][R40.64], P0 ;  /* 0x0090000028ca7fae */ /* 0x0005e800081a101a */
[----:B------:R2:W-:Y:S01]  /*7e10*/  LDGSTS.E [R202+0xd00], desc[UR26][R6.64], P0 ;  /* 0x00d0000006ca7fae */ /* 0x0005e200081a101a */
[----:B-1----:R-:W1:Y:S03]  /*7e20*/  LDC R55, c[0x0][0x3a0] ;  /* 0x0000e800ff377b82 */ /* 0x002e660000000800 */
[----:B------:R2:W-:Y:S04]  /*7e30*/  LDGSTS.E [R202+0x1100], desc[UR26][R150.64], P0 ;  /* 0x0110000096ca7fae */ /* 0x0005e800081a101a */
[----:B------:R2:W-:Y:S04]  /*7e40*/  LDGSTS.E [R202+0x1500], desc[UR26][R158.64], P0 ;  /* 0x015000009eca7fae */ /* 0x0005e800081a101a */
[----:B------:R2:W-:Y:S04]  /*7e50*/  LDGSTS.E [R202+0x1900], desc[UR26][R166.64], P0 ;  /* 0x01900000a6ca7fae */ /* 0x0005e800081a101a */
[----:B------:R2:W-:Y:S04]  /*7e60*/  LDGSTS.E [R202+0x1d00], desc[UR26][R174.64], P0 ;  /* 0x01d00000aeca7fae */ /* 0x0005e800081a101a */
[----:B------:R2:W-:Y:S04]  /*7e70*/  LDGSTS.E [R202+0x2100], desc[UR26][R182.64], P0 ;  /* 0x02100000b6ca7fae */ /* 0x0005e800081a101a */
[----:B------:R2:W-:Y:S01]  /*7e80*/  LDGSTS.E [R202+0x2500], desc[UR26][R190.64], P0 ;  /* 0x02500000beca7fae */ /* 0x0005e200081a101a */
[----:B-1----:R-:W-:-:S03]  /*7e90*/  VIADD R4, R55, 0xffffff8a ;  /* 0xffffff8a37047836 */ /* 0x002fc60000000000 */
[----:B------:R2:W-:Y:S04]  /*7ea0*/  LDGSTS.E [R202+0x2900], desc[UR26][R198.64], P0 ;  /* 0x02900000c6ca7fae */ /* 0x0005e800081a101a */
        /* <DEDUP_REMOVED lines=36> */
[----:B------:R2:W-:Y:S01]  /*80f0*/  LDGSTS.E [R252+0x3f00], desc[UR26][R246.64], P0 ;  /* 0x03f00000f6fc7fae */ /* 0x0005e200081a101a */
[----:B------:R-:W-:Y:S01]  /*8100*/  ISETP.GE.U32.AND P0, PT, R4, 0x7fffff4b, PT ;  /* 0x7fffff4b0400780c */ /* 0x000fe20003f06070 */
[----:B------:R-:W-:-:S02]  /*8110*/  VIADD R4, R55, 0xffffff88 ;  /* 0xffffff8837047836 */ /* 0x000fc40000000000 */
[----:B------:R-:W0:Y:S03]  /*8120*/  LDGDEPBAR ;  /* 0x00000000000079af */ /* 0x000e260000000000 */
[----:B------:R-:W-:Y:S01]  /*8130*/  ISETP.GE.U32.AND P1, PT, R4, 0x7fffff49, PT ;  /* 0x7fffff490400780c */ /* 0x000fe20003f26070 */
[----:B------:R-:W-:-:S05]  /*8140*/  VIADD R4, R55, 0xffffff89 ;  /* 0xffffff8937047836 */ /* 0x000fca0000000000 */
[----:B------:R-:W-:Y:S01]  /*8150*/  ISETP.GE.U32.AND P4, PT, R4, 0x7fffff4a, PT ;  /* 0x7fffff4a0400780c */ /* 0x000fe20003f86070 */
[----:B------:R-:W-:-:S04]  /*8160*/  DEPBAR.LE SB0, 0x0 ;  /* 0x000080000000791a */ /* 0x000fc80000000000 */
[----:B------:R-:W-:Y:S06]  /*8170*/  BAR.SYNC.DEFER_BLOCKING 0x0 ;  /* 0x0000000000007b1d */ /* 0x000fec0000010000 */
[----:B--2---:R-:W-:Y:S05]  /*8180*/  @!P3 BRA `(.L_x_6) ;  /* 0x000000000044b947 */ /* 0x004fea0003800000 */
[----:B------:R-:W-:Y:S04]  /*8190*/  LDS.128 R4, [R2+0x10000] ;  /* 0x0100000002047984 */ /* 0x000fe80000000c00 */
        /* <DEDUP_REMOVED lines=14> */
[----:B------:R-:W1:Y:S02]  /*8280*/  LDS.128 R64, [R2+0x100f0] ;  /* 0x0100f00002407984 */ /* 0x000e640000000c00 */
[----:B-1----:R1:W-:Y:S02]  /*8290*/  STTM.x64 tmem[UR10+0x80], R4 ;  /* 0x00008004000079ed */ /* 0x0023e4000834000a */
.L_x_6:
[----:B-1----:R-:W1:Y:S01]  /*82a0*/  LDC R21, c[0x0][0x3a0] ;  /* 0x0000e800ff157b82 */ /* 0x002e620000000800 */
[----:B------:R-:W-:Y:S01]  /*82b0*/  SEL R5, RZ, 0x1, P1 ;  /* 0x00000001ff057807 */ /* 0x000fe20000800000 */
[----:B------:R-:W-:Y:S01]  /*82c0*/  IMAD.SHL.U32 R64, R70, 0x40, RZ ;  /* 0x0000004046407824 */ /* 0x000fe200078e00ff */
[----:B------:R-:W-:Y:S01]  /*82d0*/  SEL R4, RZ, 0x1fffe, P4 ;  /* 0x0001fffeff047807 */ /* 0x000fe20002000000 */
[----:B------:R-:W2:Y:S01]  /*82e0*/  FENCE.VIEW.ASYNC.T ;  /* 0x00000000000073c6 */ /* 0x000ea20000000200 */
[----:B------:R-:W-:Y:S01]  /*82f0*/  SEL R18, RZ, 0x4, P0 ;  /* 0x00000004ff127807 */ /* 0x000fe20000000000 */
[----:B------:R-:W-:Y:S01]  /*8300*/  UIADD3 UR12, UPT, UPT, UR8, 0x80, URZ ;  /* 0x00000080080c7890 */ /* 0x000fe2000fffe0ff */
[----:B------:R3:W-:Y:S01]  /*8310*/  STL [R1+0xc0], R64 ;  /* 0x0000c04001007387 */ /* 0x0007e20000100800 */
[----:B------:R-:W-:Y:S01]  /*8320*/  IMAD.IADD R4, R5, 0x1, R4 ;  /* 0x0000000105047824 */ /* 0x000fe200078e0204 */
[----:B--2---:R-:W-:Y:S01]  /*8330*/  BAR.SYNC.DEFER_BLOCKING 0x0 ;  /* 0x0000000000007b1d */ /* 0x004fe20000010000 */
[----:B------:R-:W-:Y:S01]  /*8340*/  ISETP.NE.U32.AND P0, PT, RZ, UR7, PT ;  /* 0x00000007ff007c0c */ /* 0x000fe2000bf05070 */
[----:B------:R-:W-:-:S02]  /*8350*/  IMAD.WIDE R68, R64, 0x4, R68 ;  /* 0x0000000440447825 */ /* 0x000fc400078e0244 */
[----:B------:R-:W-:Y:S02]  /*8360*/  LOP3.LUT R4, R4, 0x3, RZ, 0xc0, !PT ;  /* 0x0000000304047812 */ /* 0x000fe400078ec0ff */
[C---:B-1----:R-:W-:Y:S02]  /*8370*/  VIADD R5, R21.reuse, 0xffffff8b ;  /* 0xffffff8b15057836 */ /* 0x042fe40000000000 */
[----:B------:R-:W-:-:S03]  /*8380*/  VIADD R25, R21, 0x3f ;  /* 0x0000003f15197836 */ /* 0x000fc60000000000 */
[----:B------:R-:W-:-:S04]  /*8390*/  ISETP.GE.U32.AND P1, PT, R5, 0x7fffff4c, PT ;  /* 0x7fffff4c0500780c */ /* 0x000fc80003f26070 */
[----:B------:R-:W-:Y:S02]  /*83a0*/  SEL R5, RZ, 0x7fff8, P1 ;  /* 0x0007fff8ff057807 */ /* 0x000fe40000800000 */
[----:B------:R-:W-:Y:S02]  /*83b0*/  ISETP.LT.OR P1, PT, R25, 0x40, P0 ;  /* 0x000000401900780c */ /* 0x000fe40000721670 */
[----:B------:R-:W-:Y:S01]  /*83c0*/  IADD3 R18, PT, PT, R4, R5, R18 ;  /* 0x0000000504127210 */ /* 0x000fe20007ffe012 */
[----:B------:R-:W-:-:S05]  /*83d0*/  VIADD R4, R21, 0xffffffbf ;  /* 0xffffffbf15047836 */ /* 0x000fca0000000000 */
[----:B------:R-:W-:-:S05]  /*83e0*/  ISETP.GE.U32.AND P3, PT, R4, 0x7fffff80, PT ;  /* 0x7fffff800400780c */ /* 0x000fca0003f66070 */
[----:B---3--:R-:W-:Y:S08]  /*83f0*/  @P1 BRA `(.L_x_7) ;  /* 0x0000000000c01947 */ /* 0x008ff00003800000 */
[----:B------:R-:W-:Y:S01]  /*8400*/  USHF.R.U32.HI UR6, URZ, 0x4, UR9 ;  /* 0x00000004ff067899 */ /* 0x000fe20008011609 */
[----:B------:R-:W-:Y:S01]  /*8410*/  UMOV UR4, URZ ;  /* 0x000000ff00047c82 */ /* 0x000fe20008000000 */
[----:B------:R-:W-:Y:S02]  /*8420*/  UMOV UR5, URZ ;  /* 0x000000ff00057c82 */ /* 0x000fe40008000000 */
[----:B------:R-:W-:Y:S02]  /*8430*/  USGXT.U32 UR6, UR6, 0xe ;  /* 0x0000000e0606789a */ /* 0x000fe40008000000 */
[----:B------:R-:W-:Y:S02]  /*8440*/  UIADD3 UR13, UPT, UPT, UR8, 0x88, URZ ;  /* 0x00000088080d7890 */ /* 0x000fe4000fffe0ff */
[----:B------:R-:W-:Y:S02]  /*8450*/  UIADD3 UR38, UP1, UPT, UR6, 0x2, URZ ;  /* 0x0000000206267890 */ /* 0x000fe4000ff3e0ff */
[----:B------:R-:W-:-:S02]  /*8460*/  UIADD3 UR14, UPT, UPT, UR8, 0x90, URZ ;  /* 0x00000090080e7890 */ /* 0x000fc4000fffe0ff */
[----:B------:R-:W-:Y:S02]  /*8470*/  UIADD3.X UR39, UPT, UPT, UR4, 0x40004040, URZ, UP1, !UPT ;  /* 0x4000404004277890 */ /* 0x000fe40008ffe4ff */
[----:B------:R-:W-:Y:S01]  /*8480*/  UIADD3 UR15, UPT, UPT, UR8, 0x98, URZ ;  /* 0x00000098080f7890 */ /* 0x000fe2000fffe0ff */
[----:B------:R-:W-:Y:S01]  /*8490*/  UMOV UR4, UR11 ;  /* 0x0000000b00047c82 */ /* 0x000fe20008000000 */
[----:B------:R-:W-:Y:S01]  /*84a0*/  UIADD3.64 UR20, UPT, UPT, UR38, 0x4, URZ ;  /* 0x0000000426147897 */ /* 0x000fe2000fffe0ff */
[----:B------:R-:W-:Y:S01]  /*84b0*/  UMOV UR36, UR4 ;  /* 0x0000000400247c82 */ /* 0x000fe20008000000 */
[----:B------:R-:W-:Y:S02]  /*84c0*/  UIADD3.64 UR4, UPT, UPT, UR38, 0x2, URZ ;  /* 0x0000000226047897 */ /* 0x000fe4000fffe0ff */
[----:B------:R-:W-:Y:S02]  /*84d0*/  UIADD3 UR24, UPT, UPT, UR8, 0xa0, URZ ;  /* 0x000000a008187890 */ /* 0x000fe4000fffe0ff */
[----:B------:R-:W-:-:S02]  /*84e0*/  UIADD3.64 UR22, UPT, UPT, UR38, 0x3fe, URZ ;  /* 0x000003fe26167897 */ /* 0x000fc4000fffe0ff */
[----:B------:R-:W-:Y:S02]  /*84f0*/  UIADD3 UR25, UPT, UPT, UR8, 0xa8, URZ ;  /* 0x000000a808197890 */ /* 0x000fe4000fffe0ff */
[----:B------:R-:W-:Y:S02]  /*8500*/  UIADD3.64 UR28, UPT, UPT, UR38, 0x400, URZ ;  /* 0x00000400261c7897 */ /* 0x000fe4000fffe0ff */
[----:B------:R-:W-:Y:S02]  /*8510*/  UIADD3 UR32, UPT, UPT, UR8, 0xb0, URZ ;  /* 0x000000b008207890 */ /* 0x000fe4000fffe0ff */
[----:B------:R-:W-:Y:S01]  /*8520*/  UIADD3.64 UR30, UPT, UPT, UR38, 0x402, URZ ;  /* 0x00000402261e7897 */ /* 0x000fe2000fffe0ff */
[----:B------:R-:W-:Y:S01]  /*8530*/  UMOV UR40, 0x0 ;  /* 0x0000000000287882 */ /* 0x000fe20000000000 */
[----:B------:R-:W-:Y:S01]  /*8540*/  UMOV UR41, 0x8200910 ;  /* 0x0820091000297882 */ /* 0x000fe20000000000 */
[----:B------:R-:W-:Y:S02]  /*8550*/  UIADD3 UR33, UPT, UPT, UR8, 0xb8, URZ ;  /* 0x000000b808217890 */ /* 0x000fe4000fffe0ff */
[----:B------:R-:W-:Y:S01]  /*8560*/  UIADD3.64 UR34, UPT, UPT, UR38, 0x404, URZ ;  /* 0x0000040426227897 */ /* 0x000fe2000fffe0ff */
[----:B------:R-:W-:Y:S01]  /*8570*/  UMOV UR7, 0x40004040 ;  /* 0x4000404000077882 */ /* 0x000fe20000000000 */
[----:B------:R-:W-:Y:S01]  /*8580*/  UMOV UR42, 0x0 ;  /* 0x00000000002a7882 */ /* 0x000fe20000000000 */
[----:B------:R-:W-:Y:S01]  /*8590*/  UMOV UR43, 0x8200910 ;  /* 0x08200910002b7882 */ /* 0x000fe20000000000 */
[----:B------:R-:W-:Y:S01]  /*85a0*/  UMOV UR44, 0x0 ;  /* 0x00000000002c7882 */ /* 0x000fe20000000000 */
[----:B------:R-:W-:Y:S01]  /*85b0*/  UMOV UR45, 0x8200910 ;  /* 0x08200910002d7882 */ /* 0x000fe20000000000 */
[----:B------:R1:W-:Y:S01]  /*85c0*/  UTCHMMA tmem[UR12], gdesc[UR6], tmem[UR8], tmem[UR40], idesc[UR41], !UPT ;  /* 0x00ff28060c0079ea */ /* 0x0003e2000f800008 */
[----:B------:R-:W-:Y:S01]  /*85d0*/  UMOV UR46, 0x0 ;  /* 0x00000000002e7882 */ /* 0x000fe20000000000 */
[----:B------:R-:W-:Y:S01]  /*85e0*/  UMOV UR47, 0x8200910 ;  /* 0x08200910002f7882 */ /* 0x000fe20000000000 */
[----:B------:R1:W-:Y:S01]  /*85f0*/  UTCHMMA tmem[UR13], gdesc[UR38], tmem[UR8], tmem[UR42], idesc[UR43], UPT ;  /* 0x00ff2a260d0079ea */ /* 0x0003e2000b800008 */
        /* <DEDUP_REMOVED lines=12> */
[----:B------:R1:W-:Y:S01]  /*86c0*/  UTCHMMA tmem[UR32], gdesc[UR30], tmem[UR8], tmem[UR52], idesc[UR53], UPT ;  /* 0x00ff341e200079ea */ /* 0x0003e2000b800008 */
[----:B------:R1:W-:Y:S01]  /*86d0*/  UTCHMMA tmem[UR33], gdesc[UR34], tmem[UR8], tmem[UR54], idesc[UR55], UPT ;  /* 0x00ff3622210079ea */ /* 0x0003e2000b800008 */
[----:B------:R1:W-:Y:S01]  /*86e0*/  UTCBAR [UR36], URZ ;  /* 0x000000ff240073e9 */ /* 0x0003e200080000ff */
[----:B------:R-:W-:Y:S01]  /*86f0*/  NOP ;  /* 0x0000000000007918 */ /* 0x000fe20000000000 */
.L_x_7:
[----:B------:R-:W2:Y:S04]  /*8700*/  LDL.LU.64 R16, [R1+0xb8] ;  /* 0x0000b80001107983 */ /* 0x000ea80000300a00 */
[----:B------:R-:W3:Y:S04]  /*8710*/  LDL.LU.64 R14, [R1+0xb0] ;  /* 0x0000b000010e7983 */ /* 0x000ee80000300a00 */
[----:B------:R-:W4:Y:S04]  /*8720*/  LDL.LU.64 R12, [R1+0xa8] ;  /* 0x0000a800010c7983 */ /* 0x000f280000300a00 */
[----:B------:R-:W5:Y:S04]  /*8730*/  LDL.LU.64 R8, [R1+0xa0] ;  /* 0x0000a00001087983 */ /* 0x000f680000300a00 */
[----:B------:R-:W3:Y:S04]  /*8740*/  LDL.LU.64 R10, [R1+0x98] ;  /* 0x00009800010a7983 */ /* 0x000ee80000300a00 */
[----:B------:R-:W4:Y:S01]  /*8750*/  LDL.LU.64 R6, [R1+0x90] ;  /* 0x0000900001067983 */ /* 0x000f220000300a00 */
[C---:B------:R-:W-:Y:S01]  /*8760*/  VIADD R4, R21.reuse, 0xffffffbe ;  /* 0xffffffbe15047836 */ /* 0x040fe20000000000 */
[----:B------:R-:W-:Y:S06]  /*8770*/  BAR.SYNC.DEFER_BLOCKING 0x0 ;  /* 0x0000000000007b1d */ /* 0x000fec0000010000 */
[----:B------:R-:W4:Y:S04]  /*8780*/  LDL.LU.64 R26, [R1+0x88] ;  /* 0x00008800011a7983 */ /* 0x000f280000300a00 */
[----:B------:R-:W4:Y:S04]  /*8790*/  LDL.LU.64 R22, [R1+0x80] ;  /* 0x0000800001167983 */ /* 0x000f280000300a00 */
[----:B------:R-:W-:Y:S01]  /*87a0*/  @!PT LDS RZ, [RZ] ;  /* 0x00000000fffff984 */ /* 0x000fe20000000800 */
[----:B------:R-:W-:Y:S01]  /*87b0*/  @!PT LDS RZ, [RZ] ;  /* 0x00000000fffff984 */ /* 0x000fe20000000800 */
[----:B------:R-:W-:Y:S01]  /*87c0*/  @!PT LDS RZ, [RZ] ;  /* 0x00000000fffff984 */ /* 0x000fe20000000800 */
[----:B------:R-:W-:Y:S01]  /*87d0*/  LDGSTS.E [R2+0x10000], desc[UR26][R68.64], !P3 ;  /* 0x1000000044027fae */ /* 0x000fe2000d9a101a */
[----:B------:R-:W-:Y:S01]  /*87e0*/  ISETP.GE.U32.AND P3, PT, R4, 0x7fffff7f, PT ;  /* 0x7fffff7f0400780c */ /* 0x000fe20003f66070 */
[----:B------:R-:W-:-:S05]  /*87f0*/  VIADD R4, R21, 0xffffffbd ;  /* 0xffffffbd15047836 */ /* 0x000fca0000000000 */
[----:B------:R-:W-:Y:S01]  /*8800*/  ISETP.GE.U32.AND P1, PT, R4, 0x7fffff7e, PT ;  /* 0x7fffff7e0400780c */ /* 0x000fe20003f26070 */
[C---:B--2---:R-:W-:Y:S02]  /*8810*/  IMAD.WIDE R4, R64.reuse, 0x4, R16 ;  /* 0x0000000440047825 */ /* 0x044fe400078e0210 */
[----:B------:R-:W2:Y:S04]  /*8820*/  LDL.LU.64 R16, [R1+0x78] ;  /* 0x0000780001107983 */ /* 0x000ea80000300a00 */
[----:B------:R3:W-:Y:S02]  /*8830*/  LDGSTS.E [R2+0x10004], desc[UR26][R4.64], !P3 ;  /* 0x1000400004027fae */ /* 0x0007e4000d9a101a */
[----:B---3--:R-:W-:Y:S02]  /*8840*/  IMAD.WIDE R4, R64, 0x4, R14 ;  /* 0x0000000440047825 */ /* 0x008fe400078e020e */
[----:B------:R-:W3:Y:S04]  /*8850*/  LDL.LU.64 R14, [R1+0x70] ;  /* 0x00007000010e7983 */ /* 0x000ee80000300a00 */
[----:B------:R1:W-:Y:S02]  /*8860*/  LDGSTS.E [R2+0x10008], desc[UR26][R4.64], !P1 ;  /* 0x1000800004027fae */ /* 0x0003e4000c9a101a */
[----:B-1----:R-:W-:-:S05]  /*8870*/  VIADD R4, R21, 0xffffffbc ;  /* 0xffffffbc15047836 */ /* 0x002fca0000000000 */
[----:B------:R-:W-:Y:S01]  /*8880*/  ISETP.GE.U32.AND P3, PT, R4, 0x7fffff7d, PT ;  /* 0x7fffff7d0400780c */ /* 0x000fe20003f66070 */
[----:B------:R-:W-:-:S05]  /*8890*/  VIADD R4, R21, 0xffffffbb ;  /* 0xffffffbb15047836 */ /* 0x000fca0000000000 */
[----:B------:R-:W-:Y:S01]  /*88a0*/  ISETP.GE.U32.AND P1, PT, R4, 0x7fffff7c, PT ;  /* 0x7fffff7c0400780c */ /* 0x000fe20003f26070 */
[C---:B----4-:R-:W-:Y:S02]  /*88b0*/  IMAD.WIDE R4, R64.reuse, 0x4, R12 ;  /* 0x0000000440047825 */ /* 0x050fe400078e020c */
[----:B------:R-:W4:Y:S04]  /*88c0*/  LDL.LU.64 R12, [R1+0x68] ;  /* 0x00006800010c7983 */ /* 0x000f280000300a00 */
[----:B------:R5:W-:Y:S02]  /*88d0*/  LDGSTS.E [R2+0x1000c], desc[UR26][R4.64], !P3 ;  /* 0x1000c00004027fae */ /* 0x000be4000d9a101a */
[----:B-----5:R-:W-:Y:S02]  /*88e0*/  IMAD.WIDE R4, R64, 0x4, R8 ;  /* 0x0000000440047825 */ /* 0x020fe400078e0208 */
[----:B------:R-:W5:Y:S04]  /*88f0*/  LDL.LU.64 R8, [R1+0x60] ;  /* 0x0000600001087983 */ /* 0x000f680000300a00 */
[----:B------:R1:W-:Y:S02]  /*8900*/  LDGSTS.E [R2+0x10010], desc[UR26][R4.64], !P1 ;  /* 0x1001000004027fae */ /* 0x0003e4000c9a101a */
[----:B-1----:R-:W-:-:S05]  /*8910*/  VIADD R4, R21, 0xffffffba ;  /* 0xffffffba15047836 */ /* 0x002fca0000000000 */
[----:B------:R-:W-:Y:S01]  /*8920*/  ISETP.GE.U32.AND P3, PT, R4, 0x7fffff7b, PT ;  /* 0x7fffff7b0400780c */ /* 0x000fe20003f66070 */
[----:B------:R-:W-:-:S05]  /*8930*/  VIADD R4, R21, 0xffffffb9 ;  /* 0xffffffb915047836 */ /* 0x000fca0000000000 */
[----:B------:R-:W-:Y:S01]  /*8940*/  ISETP.GE.U32.AND P1, PT, R4, 0x7fffff7a, PT ;  /* 0x7fffff7a0400780c */ /* 0x000fe20003f26070 */
[----:B------:R-:W-:-:S06]  /*8950*/  IMAD.WIDE R4, R64, 0x4, R10 ;  /* 0x0000000440047825 */ /* 0x000fcc00078e020a */
[----:B------:R1:W-:Y:S02]  /*8960*/  LDGSTS.E [R2+0x10014], desc[UR26][R4.64], !P3 ;  /* 0x1001400004027fae */ /* 0x0003e4000d9a101a */
[----:B-1----:R-:W-:Y:S02]  /*8970*/  IMAD.WIDE R4, R64, 0x4, R6 ;  /* 0x0000000440047825 */ /* 0x002fe400078e0206 */
[----:B------:R-:W5:Y:S04]  /*8980*/  LDL.LU.64 R6, [R1+0x58] ;  /* 0x0000580001067983 */ /* 0x000f680000300a00 */
        /* <DEDUP_REMOVED lines=8> */
[----:B-1----:R-:W-:-:S05]  /*8a10*/  IMAD.WIDE R4, R64, 0x4, R22 ;  /* 0x0000000440047825 */ /* 0x002fca00078e0216 */
[----:B------:R1:W-:Y:S02]  /*8a20*/  LDGSTS.E [R2+0x10020], desc[UR26][R4.64], !P1 ;  /* 0x1002000004027fae */ /* 0x0003e4000c9a101a */
[----:B-1----:R-:W-:-:S05]  /*8a30*/  VIADD R4, R21, 0xffffffb6 ;  /* 0xffffffb615047836 */ /* 0x002fca0000000000 */
[----:B------:R-:W-:Y:S01]  /*8a40*/  ISETP.GE.U32.AND P3, PT, R4, 0x7fffff77, PT ;  /* 0x7fffff770400780c */ /* 0x000fe20003f66070 */
[----:B------:R-:W-:-:S05]  /*8a50*/  VIADD R4, R21, 0xffffffb5 ;  /* 0xffffffb515047836 */ /* 0x000fca0000000000 */
[----:B------:R-:W-:Y:S01]  /*8a60*/  ISETP.GE.U32.AND P1, PT, R4, 0x7fffff76, PT ;  /* 0x7fffff760400780c */ /* 0x000fe20003f26070 */
[----:B--2---:R-:W-:-:S06]  /*8a70*/  IMAD.WIDE R4, R64, 0x4, R16 ;  /* 0x0000000440047825 */ /* 0x004fcc00078e0210 */
[----:B------:R3:W-:Y:S02]  /*8a80*/  LDGSTS.E [R2+0x10024], desc[UR26][R4.64], !P3 ;  /* 0x1002400004027fae */ /* 0x0007e4000d9a101a */
[----:B---3--:R-:W-:-:S05]  /*8a90*/  IMAD.WIDE R4, R64, 0x4, R14 ;  /* 0x0000000440047825 */ /* 0x008fca00078e020e */
[----:B------:R1:W-:Y:S02]  /*8aa0*/  LDGSTS.E [R2+0x10028], desc[UR26][R4.64], !P1 ;  /* 0x1002800004027fae */ /* 0x0003e4000c9a101a */
[----:B-1----:R-:W-:-:S05]  /*8ab0*/  VIADD R4, R21, 0xffffffb4 ;  /* 0xffffffb415047836 */ /* 0x002fca0000000000 */
[----:B------:R-:W-:Y:S01]  /*8ac0*/  ISETP.GE.U32.AND P3, PT, R4, 0x7fffff75, PT ;  /* 0x7fffff750400780c */ /* 0x000fe20003f66070 */
[----:B------:R-:W-:-:S05]  /*8ad0*/  VIADD R4, R21, 0xffffffb3 ;  /* 0xffffffb315047836 */ /* 0x000fca0000000000 */
[----:B------:R-:W-:Y:S01]  /*8ae0*/  ISETP.GE.U32.AND P1, PT, R4, 0x7fffff74, PT ;  /* 0x7fffff740400780c */ /* 0x000fe20003f26070 */
[----:B----4-:R-:W-:Y:S02]  /*8af0*/  IMAD.WIDE R4, R64, 0x4, R12 ;  /* 0x0000000440047825 */ /* 0x010fe400078e020c */
[----:B------:R-:W2:Y:S04]  /*8b00*/  LDL.LU.64 R12, [R1+0x48] ;  /* 0x00004800010c7983 */ /* 0x000ea80000300a00 */
[----:B------:R-:W3:Y:S04]  /*8b10*/  LDL.LU.64 R22, [R1+0x40] ;  /* 0x0000400001167983 */ /* 0x000ee80000300a00 */
[----:B------:R5:W-:Y:S01]  /*8b20*/  LDGSTS.E [R2+0x1002c], desc[UR26][R4.64], !P3 ;  /* 0x1002c00004027fae */ /* 0x000be2000d9a101a */
[----:B------:R-:W-:-:S03]  /*8b30*/  VIADD R19, R21, 0xffffff80 ;  /* 0xffffff8015137836 */ /* 0x000fc60000000000 */
[----:B------:R-:W4:Y:S01]  /*8b40*/  LDL.LU.64 R26, [R1+0x38] ;  /* 0x00003800011a7983 */ /* 0x000f220000300a00 */
[----:B-----5:R-:W-:-:S05]  /*8b50*/  IMAD.WIDE R4, R64, 0x4, R8 ;  /* 0x0000000440047825 */ /* 0x020fca00078e0208 */
[----:B------:R1:W-:Y:S02]  /*8b60*/  LDGSTS.E [R2+0x10030], desc[UR26][R4.64], !P1 ;  /* 0x1003000004027fae */ /* 0x0003e4000c9a101a */
[C---:B-1----:R-:W-:Y:S02]  /*8b70*/  VIADD R4, R21.reuse, 0xffffffb2 ;  /* 0xffffffb215047836 */ /* 0x042fe40000000000 */
[----:B------:R-:W-:-:S03]  /*8b80*/  VIADD R5, R21, 0xffffffb1 ;  /* 0xffffffb115057836 */ /* 0x000fc60000000000 */
[----:B------:R-:W-:Y:S02]  /*8b90*/  ISETP.GE.U32.AND P6, PT, R4, 0x7fffff73, PT ;  /* 0x7fffff730400780c */ /* 0x000fe40003fc6070 */
[----:B------:R-:W-:Y:S01]  /*8ba0*/  ISETP.GE.U32.AND P5, PT, R5, 0x7fffff72, PT ;  /* 0x7fffff720500780c */ /* 0x000fe20003fa6070 */
[C---:B------:R-:W-:Y:S02]  /*8bb0*/  VIADD R4, R21.reuse, 0xffffffa8 ;  /* 0xffffffa815047836 */ /* 0x040fe40000000000 */
[----:B------:R-:W-:-:S03]  /*8bc0*/  VIADD R5, R21, 0xffffffa9 ;  /* 0xffffffa915057836 */ /* 0x000fc60000000000 */
[----:B------:R-:W-:Y:S02]  /*8bd0*/  ISETP.GE.U32.AND P1, PT, R4, 0x7fffff69, PT ;  /* 0x7fffff690400780c */ /* 0x000fe40003f26070 */
[----:B------:R-:W-:Y:S01]  /*8be0*/  ISETP.GE.U32.AND P3, PT, R5, 0x7fffff6a, PT ;  /* 0x7fffff6a0500780c */ /* 0x000fe20003f66070 */
[----:B------:R-:W-:Y:S02]  /*8bf0*/  VIADD R8, R21, 0xffffffab ;  /* 0xffffffab15087836 */ /* 0x000fe40000000000 */
[----:B------:R-:W-:-:S04]  /*8c00*/  IMAD.WIDE R6, R64, 0x4, R6 ;  /* 0x0000000440067825 */ /* 0x000fc800078e0206 */
[----:B------:R-:W-:Y:S01]  /*8c10*/  IMAD.WIDE R4, R64, 0x4, R10 ;  /* 0x0000000440047825 */ /* 0x000fe200078e020a */
[----:B------:R1:W-:Y:S04]  /*8c20*/  LDGSTS.E [R2+0x10034], desc[UR26][R6.64], !P6 ;  /* 0x1003400006027fae */ /* 0x0003e8000f1a101a */
[----:B------:R5:W-:Y:S01]  /*8c30*/  LDGSTS.E [R2+0x10038], desc[UR26][R4.64], !P5 ;  /* 0x1003800004027fae */ /* 0x000be2000e9a101a */
[C---:B------:R-:W-:Y:S01]  /*8c40*/  VIADD R9, R21.reuse, 0xffffffaa ;  /* 0xffffffaa15097836 */ /* 0x040fe20000000000 */
[----:B------:R-:W-:Y:S01]  /*8c50*/  ISETP.GE.U32.AND P6, PT, R8, 0x7fffff6c, PT ;  /* 0x7fffff6c0800780c */ /* 0x000fe20003fc6070 */
[C---:B------:R-:W-:Y:S02]  /*8c60*/  VIADD R8, R21.reuse, 0xffffffaf ;  /* 0xffffffaf15087836 */ /* 0x040fe40000000000 */
[----:B-1----:R-:W-:-:S02]  /*8c70*/  VIADD R6, R21, 0xffffffac ;  /* 0xffffffac15067836 */ /* 0x002fc40000000000 */
[----:B-----5:R-:W-:Y:S01]  /*8c80*/  VIADD R4, R21, 0xffffffad ;  /* 0xffffffad15047836 */ /* 0x020fe20000000000 */
[----:B------:R-:W-:-:S04]  /*8c90*/  SEL R5, RZ, 0x1, P1 ;  /* 0x00000001ff057807 */ /* 0x000fc80000800000 */
[----:B------:R-:W-:Y:S02]  /*8ca0*/  ISETP.GE.U32.AND P1, PT, R4, 0x7fffff6e, PT ;  /* 0x7fffff6e0400780c */ /* 0x000fe40003f26070 */
[----:B------:R-:W-:Y:S02]  /*8cb0*/  SEL R4, RZ, 0x1fffe, P3 ;  /* 0x0001fffeff047807 */ /* 0x000fe40001800000 */
[----:B------:R-:W-:Y:S02]  /*8cc0*/  ISETP.GE.U32.AND P4, PT, R9, 0x7fffff6b, PT ;  /* 0x7fffff6b0900780c */ /* 0x000fe40003f86070 */
[----:B------:R-:W-:Y:S01]  /*8cd0*/  ISETP.GE.U32.AND P5, PT, R6, 0x7fffff6d, PT ;  /* 0x7fffff6d0600780c */ /* 0x000fe20003fa6070 */
[----:B------:R-:W-:Y:S01]  /*8ce0*/  VIADD R6, R21, 0xffffffae ;  /* 0xffffffae15067836 */ /* 0x000fe20000000000 */
[----:B------:R-:W-:Y:S01]  /*8cf0*/  SEL R7, RZ, 0x4, P4 ;  /* 0x00000004ff077807 */ /* 0x000fe20002000000 */
[----:B------:R-:W-:Y:S01]  /*8d00*/  IMAD.IADD R4, R5, 0x1, R4 ;  /* 0x0000000105047824 */ /* 0x000fe200078e0204 */
[----:B------:R-:W-:Y:S01]  /*8d10*/  ISETP.GE.U32.AND P4, PT, R8, 0x7fffff70, PT ;  /* 0x7fffff700800780c */ /* 0x000fe20003f86070 */
[----:B------:R-:W-:Y:S01]  /*8d20*/  VIADD R8, R21, 0xffffffa0 ;  /* 0xffffffa015087836 */ /* 0x000fe20000000000 */
[----:B------:R-:W-:-:S02]  /*8d30*/  ISETP.GE.U32.AND P3, PT, R6, 0x7fffff6f, PT ;  /* 0x7fffff6f0600780c */ /* 0x000fc40003f66070 */
[----:B------:R-:W-:Y:S02]  /*8d40*/  SEL R6, RZ, 0x7fff8, P6 ;  /* 0x0007fff8ff067807 */ /* 0x000fe40003000000 */
[----:B------:R-:W-:Y:S02]  /*8d50*/  LOP3.LUT R4, R4, 0x3, RZ, 0xc0, !PT ;  /* 0x0000000304047812 */ /* 0x000fe400078ec0ff */
[----:B------:R-:W-:Y:S02]  /*8d60*/  SEL R5, RZ, 0x1, P5 ;  /* 0x00000001ff057807 */ /* 0x000fe40002800000 */
[----:B------:R-:W-:Y:S01]  /*8d70*/  ISETP.GE.U32.AND P5, PT, R8, 0x7fffff61, PT ;  /* 0x7fffff610800780c */ /* 0x000fe20003fa6070 */
[C---:B------:R-:W-:Y:S01]  /*8d80*/  VIADD R8, R21.reuse, 0xffffffa2 ;  /* 0xffffffa215087836 */ /* 0x040fe20000000000 */
[----:B------:R-:W-:Y:S02]  /*8d90*/  IADD3 R11, PT, PT, R4, R6, R7 ;  /* 0x00000006040b7210 */ /* 0x000fe40007ffe007 */
[----:B------:R-:W-:Y:S01]  /*8da0*/  SEL R4, RZ, 0x1fffe, P1 ;  /* 0x0001fffeff047807 */ /* 0x000fe20000800000 */
[C---:B------:R-:W-:Y:S01]  /*8db0*/  VIADD R9, R21.reuse, 0xffffffa1 ;  /* 0xffffffa115097836 */ /* 0x040fe20000000000 */
[----:B------:R-:W-:Y:S01]  /*8dc0*/  ISETP.GE.U32.AND P1, PT, R8, 0x7fffff63, PT ;  /* 0x7fffff630800780c */ /* 0x000fe20003f26070 */
[----:B------:R-:W-:-:S02]  /*8dd0*/  VIADD R6, R21, 0xffffffa3 ;  /* 0xffffffa315067836 */ /* 0x000fc40000000000 */
[----:B------:R-:W-:Y:S02]  /*8de0*/  VIADD R8, R21, 0xffffffa4 ;  /* 0xffffffa415087836 */ /* 0x000fe40000000000 */
[----:B------:R-:W-:Y:S01]  /*8df0*/  IMAD.IADD R4, R5, 0x1, R4 ;  /* 0x0000000105047824 */ /* 0x000fe200078e0204 */
[----:B------:R-:W-:Y:S01]  /*8e00*/  ISETP.GE.U32.AND P6, PT, R9, 0x7fffff62, PT ;  /* 0x7fffff620900780c */ /* 0x000fe20003fc6070 */
[----:B------:R-:W-:Y:S01]  /*8e10*/  VIADD R9, R21, 0xffffffa5 ;  /* 0xffffffa515097836 */ /* 0x000fe20000000000 */
[----:B------:R-:W-:Y:S02]  /*8e20*/  SEL R7, RZ, 0x4, P3 ;  /* 0x00000004ff077807 */ /* 0x000fe40001800000 */
[----:B------:R-:W-:Y:S02]  /*8e30*/  ISETP.GE.U32.AND P3, PT, R6, 0x7fffff64, PT ;  /* 0x7fffff640600780c */ /* 0x000fe40003f66070 */
[----:B------:R-:W-:Y:S02]  /*8e40*/  SEL R6, RZ, 0x7fff8, P4 ;  /* 0x0007fff8ff067807 */ /* 0x000fe40002000000 */
[----:B------:R-:W-:-:S02]  /*8e50*/  ISETP.GE.U32.AND P4, PT, R8, 0x7fffff65, PT ;  /* 0x7fffff650800780c */ /* 0x000fc40003f86070 */
[----:B------:R-:W-:Y:S02]  /*8e60*/  LOP3.LUT R5, R4, 0x3, RZ, 0xc0, !PT ;  /* 0x0000000304057812 */ /* 0x000fe400078ec0ff */
[----:B------:R-:W-:Y:S02]  /*8e70*/  SEL R4, RZ, 0x1fffe, P6 ;  /* 0x0001fffeff047807 */ /* 0x000fe40003000000 */
[----:B------:R-:W-:Y:S02]  /*8e80*/  SEL R8, RZ, 0x1, P5 ;  /* 0x00000001ff087807 */ /* 0x000fe40002800000 */
[----:B------:R-:W-:Y:S02]  /*8e90*/  ISETP.GE.U32.AND P6, PT, R9, 0x7fffff66, PT ;  /* 0x7fffff660900780c */ /* 0x000fe40003fc6070 */
[----:B------:R-:W-:Y:S01]  /*8ea0*/  IADD3 R10, PT, PT, R5, R6, R7 ;  /* 0x00000006050a7210 */ /* 0x000fe20007ffe007 */
[----:B------:R-:W-:Y:S01]  /*8eb0*/  IMAD.IADD R8, R8, 0x1, R4 ;  /* 0x0000000108087824 */ /* 0x000fe200078e0204 */
[----:B------:R-:W-:Y:S01]  /*8ec0*/  SEL R5, RZ, 0x1, P4 ;  /* 0x00000001ff057807 */ /* 0x000fe20002000000 */
[C---:B------:R-:W-:Y:S01]  /*8ed0*/  VIADD R6, R21.reuse, 0xffffffa6 ;  /* 0xffffffa615067836 */ /* 0x040fe20000000000 */
[----:B------:R-:W-:Y:S01]  /*8ee0*/  SEL R4, RZ, 0x1fffe, P6 ;  /* 0x0001fffeff047807 */ /* 0x000fe20003000000 */
[----:B------:R-:W-:-:S03]  /*8ef0*/  VIADD R9, R21, 0xffffffa7 ;  /* 0xffffffa715097836 */ /* 0x000fc60000000000 */
[----:B------:R-:W-:Y:S01]  /*8f00*/  ISETP.GE.U32.AND P4, PT, R6, 0x7fffff67, PT ;  /* 0x7fffff670600780c */ /* 0x000fe20003f86070 */
[----:B------:R-:W-:Y:S01]  /*8f10*/  IMAD.IADD R7, R5, 0x1, R4 ;  /* 0x0000000105077824 */ /* 0x000fe200078e0204 */
[----:B------:R-:W-:Y:S02]  /*8f20*/  LOP3.LUT R4, R8, 0x3, RZ, 0xc0, !PT ;  /* 0x0000000308047812 */ /* 0x000fe400078ec0ff */
[----:B------:R-:W-:Y:S02]  /*8f30*/  SEL R6, RZ, 0x4, P1 ;  /* 0x00000004ff067807 */ /* 0x000fe40000800000 */
[----:B------:R-:W-:Y:S02]  /*8f40*/  SEL R5, RZ, 0x7fff8, P3 ;  /* 0x0007fff8ff057807 */ /* 0x000fe40001800000 */
[----:B------:R-:W-:Y:S02]  /*8f50*/  ISETP.GE.U32.AND P1, PT, R9, 0x7fffff68, PT ;  /* 0x7fffff680900780c */ /* 0x000fe40003f26070 */
[----:B------:R-:W-:-:S02]  /*8f60*/  IADD3 R9, PT, PT, R4, R5, R6 ;  /* 0x0000000504097210 */ /* 0x000fc40007ffe006 */
[----:B------:R-:W-:Y:S02]  /*8f70*/  SEL R6, RZ, 0x4, P4 ;  /* 0x00000004ff067807 */ /* 0x000fe40002000000 */
[----:B------:R-:W-:Y:S02]  /*8f80*/  LOP3.LUT R4, R7, 0x3, RZ, 0xc0, !PT ;  /* 0x0000000307047812 */ /* 0x000fe400078ec0ff */
[----:B------:R-:W-:-:S04]  /*8f90*/  SEL R5, RZ, 0x7fff8, P1 ;  /* 0x0007fff8ff057807 */ /* 0x000fc80000800000 */
[----:B------:R-:W-:Y:S01]  /*8fa0*/  IADD3 R8, PT, PT, R4, R5, R6 ;  /* 0x0000000504087210 */ /* 0x000fe20007ffe006 */
[C---:B------:R-:W-:Y:S02]  /*8fb0*/  VIADD R5, R21.reuse, 0xffffffb0 ;  /* 0xffffffb015057836 */ /* 0x040fe40000000000 */
[----:B------:R-:W-:-:S03]  /*8fc0*/  VIADD R4, R21, 0xffffff8c ;  /* 0xffffff8c15047836 */ /* 0x000fc60000000000 */
[----:B------:R-:W-:Y:S01]  /*8fd0*/  ISETP.GE.U32.AND P3, PT, R5, 0x7fffff71, PT ;  /* 0x7fffff710500780c */ /* 0x000fe20003f66070 */
[C---:B------:R-:W-:Y:S01]  /*8fe0*/  VIADD R5, R21.reuse, 0xffffff8d ;  /* 0xffffff8d15057836 */ /* 0x040fe20000000000 */
[----:B------:R-:W-:Y:S01]  /*8ff0*/  ISETP.GE.U32.AND P6, PT, R4, 0x7fffff4d, PT ;  /* 0x7fffff4d0400780c */ /* 0x000fe20003fc6070 */
[----:B------:R-:W-:-:S03]  /*9000*/  VIADD R4, R21, 0xffffff8e ;  /* 0xffffff8e15047836 */ /* 0x000fc60000000000 */
[----:B------:R-:W-:Y:S01]  /*9010*/  ISETP.GE.U32.AND P1, PT, R5, 0x7fffff4e, PT ;  /* 0x7fffff4e0500780c */ /* 0x000fe20003f26070 */
[----:B------:R-:W-:Y:S01]  /*9020*/  VIADD R5, R21, 0xffffff8f ;  /* 0xffffff8f15057836 */ /* 0x000fe20000000000 */
[----:B------:R-:W-:Y:S02]  /*9030*/  SEL R7, RZ, 0x1, P6 ;  /* 0x00000001ff077807 */ /* 0x000fe40003000000 */
[----:B------:R-:W-:Y:S02]  /*9040*/  SEL R6, RZ, 0x1fffe, P1 ;  /* 0x0001fffeff067807 */ /* 0x000fe40000800000 */
[----:B------:R-:W-:Y:S02]  /*9050*/  ISETP.GE.U32.AND P4, PT, R4, 0x7fffff4f, PT ;  /* 0x7fffff4f0400780c */ /* 0x000fe40003f86070 */
[----:B------:R-:W-:Y:S01]  /*9060*/  ISETP.GE.U32.AND P6, PT, R5, 0x7fffff50, PT ;  /* 0x7fffff500500780c */ /* 0x000fe20003fc6070 */
[----:B------:R-:W-:Y:S01]  /*9070*/  IMAD.IADD R6, R7, 0x1, R6 ;  /* 0x0000000107067824 */ /* 0x000fe200078e0206 */
[----:B------:R-:W-:Y:S01]  /*9080*/  SEL R7, RZ, 0x4, P4 ;  /* 0x00000004ff077807 */ /* 0x000fe20002000000 */
[----:B--2---:R-:W-:-:S04]  /*9090*/  IMAD.WIDE R4, R64, 0x4, R12 ;  /* 0x0000000440047825 */ /* 0x004fc800078e020c */
[----:B------:R-:W-:Y:S01]  /*90a0*/  VIADD R12, R21, 0xffffff81 ;  /* 0xffffff81150c7836 */ /* 0x000fe20000000000 */
[----:B------:R1:W-:Y:S01]  /*90b0*/  LDGSTS.E [R2+0x1003c], desc[UR26][R4.64], !P3 ;  /* 0x1003c00004027fae */ /* 0x0003e2000d9a101a */
[----:B------:R-:W-:-:S03]  /*90c0*/  ISETP.GE.U32.AND P3, PT, R19, 0x7fffff41, PT ;  /* 0x7fffff411300780c */ /* 0x000fc60003f66070 */
[----:B------:R-:W-:Y:S02]  /*90d0*/  ISETP.GE.U32.AND P1, PT, R12, 0x7fffff42, PT ;  /* 0x7fffff420c00780c */ /* 0x000fe40003f26070 */
[----:B-1----:R-:W-:Y:S02]  /*90e0*/  LOP3.LUT R4, R6, 0x3, RZ, 0xc0, !PT ;  /* 0x0000000306047812 */ /* 0x002fe400078ec0ff */
[----:B------:R-:W-:-:S04]  /*90f0*/  SEL R5, RZ, 0x7fff8, P6 ;  /* 0x0007fff8ff057807 */ /* 0x000fc80003000000 */
[----:B------:R-:W-:Y:S02]  /*9100*/  IADD3 R17, PT, PT, R4, R5, R7 ;  /* 0x0000000504117210 */ /* 0x000fe40007ffe007 */
[----:B------:R-:W-:Y:S02]  /*9110*/  SEL R4, RZ, 0x1fffe, P1 ;  /* 0x0001fffeff047807 */ /* 0x000fe40000800000 */
[----:B------:R-:W-:Y:S01]  /*9120*/  SEL R5, RZ, 0x1, P3 ;  /* 0x00000001ff057807 */ /* 0x000fe20001800000 */
[----:B------:R-:W-:-:S04]  /*9130*/  VIADD R6, R21, 0xffffff83 ;  /* 0xffffff8315067836 */ /* 0x000fc80000000000 */
[----:B------:R-:W-:Y:S02]  /*9140*/  IMAD.IADD R4, R5, 0x1, R4 ;  /* 0x0000000105047824 */ /* 0x000fe400078e0204 */
[----:B------:R-:W-:Y:S01]  /*9150*/  VIADD R5, R21, 0xffffff82 ;  /* 0xffffff8215057836 */ /* 0x000fe20000000000 */
[----:B------:R-:W-:-:S04]  /*9160*/  ISETP.GE.U32.AND P4, PT, R6, 0x7fffff44, PT ;  /* 0x7fffff440600780c */ /* 0x000fc80003f86070 */
[----:B------:R-:W-:Y:S02]  /*9170*/  ISETP.GE.U32.AND P1, PT, R5, 0x7fffff43, PT ;  /* 0x7fffff430500780c */ /* 0x000fe40003f26070 */
[----:B------:R-:W-:Y:S02]  /*9180*/  LOP3.LUT R4, R4, 0x3, RZ, 0xc0, !PT ;  /* 0x0000000304047812 */ /* 0x000fe400078ec0ff */
[----:B------:R-:W-:Y:S02]  /*9190*/  SEL R6, RZ, 0x4, P1 ;  /* 0x00000004ff067807 */ /* 0x000fe40000800000 */
[----:B------:R-:W-:-:S04]  /*91a0*/  SEL R5, RZ, 0x7fff8, P4 ;  /* 0x0007fff8ff057807 */ /* 0x000fc80002000000 */
[----:B------:R-:W-:Y:S01]  /*91b0*/  IADD3 R13, PT, PT, R4, R5, R6 ;  /* 0x00000005040d7210 */ /* 0x000fe20007ffe006 */
[C---:B------:R-:W-:Y:S02]  /*91c0*/  VIADD R4, R21.reuse, 0xffffff84 ;  /* 0xffffff8415047836 */ /* 0x040fe40000000000 */
[----:B------:R-:W-:-:S03]  /*91d0*/  VIADD R5, R21, 0xffffff85 ;  /* 0xffffff8515057836 */ /* 0x000fc60000000000 */
[----:B------:R-:W-:Y:S01]  /*91e0*/  ISETP.GE.U32.AND P4, PT, R4, 0x7fffff45, PT ;  /* 0x7fffff450400780c */ /* 0x000fe20003f86070 */
[----:B------:R-:W-:Y:S01]  /*91f0*/  VIADD R4, R21, 0xffffff86 ;  /* 0xffffff8615047836 */ /* 0x000fe20000000000 */
[----:B------:R-:W-:Y:S02]  /*9200*/  ISETP.GE.U32.AND P6, PT, R5, 0x7fffff46, PT ;  /* 0x7fffff460500780c */ /* 0x000fe40003fc6070 */
[----:B------:R-:W-:Y:S02]  /*9210*/  SEL R5, RZ, 0x1, P4 ;  /* 0x00000001ff057807 */ /* 0x000fe40002000000 */
[----:B------:R-:W-:Y:S02]  /*9220*/  ISETP.GE.U32.AND P1, PT, R4, 0x7fffff47, PT ;  /* 0x7fffff470400780c */ /* 0x000fe40003f26070 */
[----:B------:R-:W-:-:S05]  /*9230*/  SEL R4, RZ, 0x1fffe, P6 ;  /* 0x0001fffeff047807 */ /* 0x000fca0003000000 */
[----:B------:R-:W-:Y:S02]  /*9240*/  IMAD.IADD R4, R5, 0x1, R4 ;  /* 0x0000000105047824 */ /* 0x000fe400078e0204 */
[----:B------:R-:W-:Y:S01]  /*9250*/  VIADD R5, R21, 0xffffff87 ;  /* 0xffffff8715057836 */ /* 0x000fe20000000000 */
[----:B------:R-:W-:-:S04]  /*9260*/  SEL R6, RZ, 0x4, P1 ;  /* 0x00000004ff067807 */ /* 0x000fc80000800000 */
[----:B------:R-:W-:Y:S02]  /*9270*/  ISETP.GE.U32.AND P4, PT, R5, 0x7fffff48, PT ;  /* 0x7fffff480500780c */ /* 0x000fe40003f86070 */
[----:B------:R-:W-:Y:S02]  /*9280*/  LOP3.LUT R4, R4, 0x3, RZ, 0xc0, !PT ;  /* 0x0000000304047812 */ /* 0x000fe400078ec0ff */
[----:B------:R-:W-:-:S04]  /*9290*/  SEL R5, RZ, 0x7fff8, P4 ;  /* 0x0007fff8ff057807 */ /* 0x000fc80002000000 */
[----:B------:R-:W-:Y:S01]  /*92a0*/  IADD3 R14, PT, PT, R4, R5, R6 ;  /* 0x00000005040e7210 */ /* 0x000fe20007ffe006 */
[----:B------:R-:W-:-:S05]  /*92b0*/  VIADD R4, R21, 0xffffff98 ;  /* 0xffffff9815047836 */ /* 0x000fca0000000000 */
[----:B------:R-:W-:Y:S01]  /*92c0*/  ISETP.GE.U32.AND P4, PT, R4, 0x7fffff59, PT ;  /* 0x7fffff590400780c */ /* 0x000fe20003f86070 */
[----:B------:R-:W-:-:S05]  /*92d0*/  VIADD R4, R21, 0xffffff99 ;  /* 0xffffff9915047836 */ /* 0x000fca0000000000 */
[----:B------:R-:W-:Y:S01]  /*92e0*/  ISETP.GE.U32.AND P6, PT, R4, 0x7fffff5a, PT ;  /* 0x7fffff5a0400780c */ /* 0x000fe20003fc6070 */
[----:B------:R-:W-:Y:S01]  /*92f0*/  VIADD R4, R21, 0xffffff9a ;  /* 0xffffff9a15047836 */ /* 0x000fe20000000000 */
[----:B------:R-:W-:-:S04]  /*9300*/  SEL R5, RZ, 0x1, P4 ;  /* 0x00000001ff057807 */ /* 0x000fc80002000000 */
        /* <DEDUP_REMOVED lines=9> */
[----:B------:R-:W-:Y:S01]  /*93a0*/  IMAD.SHL.U32 R4, R11, 0x100, RZ ;  /* 0x000001000b047824 */ /* 0x000fe200078e00ff */
[----:B------:R-:W-:-:S04]  /*93b0*/  LOP3.LUT R5, R9, 0xf, RZ, 0xc0, !PT ;  /* 0x0000000f09057812 */ /* 0x000fc800078ec0ff */
[----:B------:R-:W-:Y:S01]  /*93c0*/  LOP3.LUT R6, R4, 0xf00, RZ, 0xe2, !PT ;  /* 0x00000f0004067812 */ /* 0x000fe200078ee2ff */
[----:B------:R-:W-:-:S04]  /*93d0*/  IMAD R4, R8, 0x10, R5 ;  /* 0x0000001008047824 */ /* 0x000fc800078e0205 */
[----:B------:R-:W-:Y:S02]  /*93e0*/  IMAD R5, R10, 0x1000, R6 ;  /* 0x000010000a057824 */ /* 0x000fe400078e0206 */
[C---:B------:R-:W-:Y:S01]  /*93f0*/  VIADD R6, R21.reuse, 0xffffff9c ;  /* 0xffffff9c15067836 */ /* 0x040fe20000000000 */
[----:B------:R-:W-:Y:S01]  /*9400*/  LOP3.LUT R4, R4, 0xff, RZ, 0xc0, !PT ;  /* 0x000000ff04047812 */ /* 0x000fe200078ec0ff */
[----:B------:R-:W-:-:S03]  /*9410*/  VIADD R7, R21, 0xffffff9d ;  /* 0xffffff9d15077836 */ /* 0x000fc60000000000 */
[----:B------:R-:W-:Y:S01]  /*9420*/  ISETP.GE.U32.AND P4, PT, R6, 0x7fffff5d, PT ;  /* 0x7fffff5d0600780c */ /* 0x000fe20003f86070 */
[----:B------:R-:W-:Y:S01]  /*9430*/  VIADD R6, R21, 0xffffff9e ;  /* 0xffffff9e15067836 */ /* 0x000fe20000000000 */
[----:B------:R-:W-:Y:S01]  /*9440*/  ISETP.GE.U32.AND P6, PT, R7, 0x7fffff5e, PT ;  /* 0x7fffff5e0700780c */ /* 0x000fe20003fc6070 */
[----:B------:R-:W-:Y:S01]  /*9450*/  IMAD.IADD R4, R5, 0x1, R4 ;  /* 0x0000000105047824 */ /* 0x000fe200078e0204 */
[----:B------:R-:W-:Y:S02]  /*9460*/  SEL R5, RZ, 0x1, P4 ;  /* 0x00000001ff057807 */ /* 0x000fe40002000000 */
[----:B------:R-:W-:Y:S02]  /*9470*/  ISETP.GE.U32.AND P1, PT, R6, 0x7fffff5f, PT ;  /* 0x7fffff5f0600780c */ /* 0x000fe40003f26070 */
[----:B------:R-:W-:Y:S01]  /*9480*/  SEL R6, RZ, 0x1fffe, P6 ;  /* 0x0001fffeff067807 */ /* 0x000fe20003000000 */
[----:B------:R-:W-:Y:S01]  /*9490*/  VIADD R7, R21, 0xffffff9f ;  /* 0xffffff9f15077836 */ /* 0x000fe20000000000 */
[----:B------:R-:W-:-:S03]  /*94a0*/  LOP3.LUT R4, R4, 0xffff, RZ, 0xc0, !PT ;  /* 0x0000ffff04047812 */ /* 0x000fc600078ec0ff */
[----:B------:R-:W-:Y:S01]  /*94b0*/  IMAD.IADD R6, R5, 0x1, R6 ;  /* 0x0000000105067824 */ /* 0x000fe200078e0206 */
[----:B------:R-:W-:Y:S02]  /*94c0*/  SHF.R.U32.HI R5, RZ, 0xf, R4 ;  /* 0x0000000fff057819 */ /* 0x000fe40000011604 */
[----:B------:R-:W-:Y:S02]  /*94d0*/  ISETP.GE.U32.AND P6, PT, R7, 0x7fffff60, PT ;  /* 0x7fffff600700780c */ /* 0x000fe40003fc6070 */
[----:B------:R-:W-:Y:S02]  /*94e0*/  LOP3.LUT P4, RZ, R5, 0x1, RZ, 0xc0, !PT ;  /* 0x0000000105ff7812 */ /* 0x000fe4000788c0ff */
[----:B------:R-:W-:Y:S02]  /*94f0*/  LOP3.LUT R5, R6, 0x3, RZ, 0xc0, !PT ;  /* 0x0000000306057812 */ /* 0x000fe400078ec0ff */
[----:B------:R-:W-:Y:S02]  /*9500*/  SEL R7, RZ, 0x4, P1 ;  /* 0x00000004ff077807 */ /* 0x000fe40000800000 */
[----:B------:R-:W-:-:S04]  /*9510*/  SEL R6, RZ, 0x7fff8, P6 ;  /* 0x0007fff8ff067807 */ /* 0x000fc80003000000 */
[----:B------:R-:W-:Y:S01]  /*9520*/  IADD3 R15, PT, PT, R5, R6, R7 ;  /* 0x00000006050f7210 */ /* 0x000fe20007ffe007 */
[----:B---3--:R-:W-:Y:S02]  /*9530*/  IMAD.WIDE R6, R64, 0x4, R22 ;  /* 0x0000000440067825 */ /* 0x008fe400078e0216 */
[----:B------:R-:W2:Y:S02]  /*9540*/  LDL.LU.64 R22, [R1+0x30] ;  /* 0x0000300001167983 */ /* 0x000ea40000300a00 */
[C---:B------:R-:W-:Y:S02]  /*9550*/  VIADD R5, R21.reuse, 0xffffff90 ;  /* 0xffffff9015057836 */ /* 0x040fe40000000000 */
[----:B------:R-:W-:Y:S01]  /*9560*/  VIADD R8, R21, 0xffffff91 ;  /* 0xffffff9115087836 */ /* 0x000fe20000000000 */
[----:B------:R1:W-:Y:S02]  /*9570*/  LDGSTS.E [R2+0x10040], desc[UR26][R6.64], P4 ;  /* 0x1004000006027fae */ /* 0x0003e4000a1a101a */
[----:B------:R-:W-:-:S02]  /*9580*/  ISETP.GE.U32.AND P1, PT, R5, 0x7fffff51, PT ;  /* 0x7fffff510500780c */ /* 0x000fc40003f26070 */
[----:B------:R-:W-:Y:S01]  /*9590*/  ISETP.GE.U32.AND P6, PT, R8, 0x7fffff52, PT ;  /* 0x7fffff520800780c */ /* 0x000fe20003fc6070 */
[----:B------:R-:W3:Y:S03]  /*95a0*/  LDL.LU.64 R34, [R1+0x28] ;  /* 0x0000280001227983 */ /* 0x000ee60000300a00 */
[----:B------:R-:W-:Y:S02]  /*95b0*/  SEL R5, RZ, 0x1fffe, P6 ;  /* 0x0001fffeff057807 */ /* 0x000fe40003000000 */
[----:B-1----:R-:W-:Y:S01]  /*95c0*/  SEL R6, RZ, 0x1, P1 ;  /* 0x00000001ff067807 */ /* 0x002fe20000800000 */
[----:B------:R-:W-:Y:S01]  /*95d0*/  VIADD R7, R21, 0xffffff92 ;  /* 0xffffff9215077836 */ /* 0x000fe20000000000 */
[----:B------:R-:W5:Y:S03]  /*95e0*/  LDL.LU.64 R32, [R1+0x20] ;  /* 0x0000200001207983 */ /* 0x000f660000300a00 */
[----:B------:R-:W-:Y:S01]  /*95f0*/  IMAD.IADD R5, R6, 0x1, R5 ;  /* 0x0000000106057824 */ /* 0x000fe200078e0205 */
[----:B------:R-:W-:Y:S01]  /*9600*/  ISETP.GE.U32.AND P4, PT, R7, 0x7fffff53, PT ;  /* 0x7fffff530700780c */ /* 0x000fe20003f86070 */
[C---:B------:R-:W-:Y:S01]  /*9610*/  VIADD R6, R21.reuse, 0xffffff93 ;  /* 0xffffff9315067836 */ /* 0x040fe20000000000 */
[----:B------:R-:W3:Y:S01]  /*9620*/  LDL.LU.64 R30, [R1+0x18] ;  /* 0x00001800011e7983 */ /* 0x000ee20000300a00 */
[----:B------:R-:W-:-:S03]  /*9630*/  VIADD R7, R21, 0xffffff94 ;  /* 0xffffff9415077836 */ /* 0x000fc60000000000 */
[----:B------:R-:W-:Y:S01]  /*9640*/  ISETP.GE.U32.AND P6, PT, R6, 0x7fffff54, PT ;  /* 0x7fffff540600780c */ /* 0x000fe20003fc6070 */
[----:B------:R-:W-:Y:S01]  /*9650*/  VIADD R8, R21, 0xffffff95 ;  /* 0xffffff9515087836 */ /* 0x000fe20000000000 */
[----:B------:R-:W-:Y:S01]  /*9660*/  ISETP.GE.U32.AND P1, PT, R7, 0x7fffff55, PT ;  /* 0x7fffff550700780c */ /* 0x000fe20003f26070 */
[----:B------:R-:W3:Y:S01]  /*9670*/  LDL.LU.64 R28, [R1+0x10] ;  /* 0x00001000011c7983 */ /* 0x000ee20000300a00 */
[----:B------:R-:W-:Y:S02]  /*9680*/  LOP3.LUT R5, R5, 0x3, RZ, 0xc0, !PT ;  /* 0x0000000305057812 */ /* 0x000fe400078ec0ff */
[----:B------:R-:W-:Y:S02]  /*9690*/  SEL R7, RZ, 0x4, P4 ;  /* 0x00000004ff077807 */ /* 0x000fe40002000000 */
[----:B------:R-:W-:Y:S02]  /*96a0*/  SEL R6, RZ, 0x7fff8, P6 ;  /* 0x0007fff8ff067807 */ /* 0x000fe40003000000 */
[----:B------:R-:W-:-:S02]  /*96b0*/  ISETP.GE.U32.AND P4, PT, R8, 0x7fffff56, PT ;  /* 0x7fffff560800780c */ /* 0x000fc40003f86070 */
[----:B------:R-:W-:Y:S01]  /*96c0*/  IADD3 R11, PT, PT, R5, R6, R7 ;  /* 0x00000006050b7210 */ /* 0x000fe20007ffe007 */
[----:B------:R-:W-:Y:S01]  /*96d0*/  VIADD R7, R21, 0xffffff96 ;  /* 0xffffff9615077836 */ /* 0x000fe20000000000 */
[----:B------:R-:W-:Y:S02]  /*96e0*/  SEL R6, RZ, 0x1, P1 ;  /* 0x00000001ff067807 */ /* 0x000fe40000800000 */
[----:B------:R-:W-:Y:S02]  /*96f0*/  SEL R5, RZ, 0x1fffe, P4 ;  /* 0x0001fffeff057807 */ /* 0x000fe40002000000 */
[----:B------:R-:W-:Y:S01]  /*9700*/  ISETP.GE.U32.AND P1, PT, R7, 0x7fffff57, PT ;  /* 0x7fffff570700780c */ /* 0x000fe20003f26070 */
[----:B------:R-:W-:Y:S02]  /*9710*/  VIADD R7, R21, 0xffffff97 ;  /* 0xffffff9715077836 */ /* 0x000fe40000000000 */
[----:B------:R-:W-:-:S03]  /*9720*/  IMAD.IADD R6, R6, 0x1, R5 ;  /* 0x0000000106067824 */ /* 0x000fc600078e0205 */
[----:B------:R-:W-:Y:S02]  /*9730*/  ISETP.GE.U32.AND P6, PT, R7, 0x7fffff58, PT ;  /* 0x7fffff580700780c */ /* 0x000fe40003fc6070 */
[----:B------:R-:W-:Y:S02]  /*9740*/  SEL R8, RZ, 0x4, P1 ;  /* 0x00000004ff087807 */ /* 0x000fe40000800000 */
[----:B------:R-:W-:Y:S02]  /*9750*/  LOP3.LUT R6, R6, 0x3, RZ, 0xc0, !PT ;  /* 0x0000000306067812 */ /* 0x000fe400078ec0ff */
[----:B------:R-:W-:-:S04]  /*9760*/  SEL R7, RZ, 0x7fff8, P6 ;  /* 0x0007fff8ff077807 */ /* 0x000fc80003000000 */
[----:B------:R-:W-:Y:S01]  /*9770*/  IADD3 R12, PT, PT, R6, R7, R8 ;  /* 0x00000007060c7210 */ /* 0x000fe20007ffe008 */
[C---:B----4-:R-:W-:Y:S02]  /*9780*/  IMAD.WIDE R8, R64.reuse, 0x4, R26 ;  /* 0x0000000440087825 */ /* 0x050fe400078e021a */
[----:B------:R-:W4:Y:S02]  /*9790*/  LDL.LU.64 R26, [R1+0x8] ;  /* 0x00000800011a7983 */ /* 0x000f240000300a00 */
[----:B--2---:R-:W-:Y:S02]  /*97a0*/  IMAD.WIDE R6, R64, 0x4, R22 ;  /* 0x0000000440067825 */ /* 0x004fe400078e0216 */
[----:B------:R-:W2:Y:S01]  /*97b0*/  LDL.LU.64 R22, [R1] ;  /* 0x0000000001167983 */ /* 0x000ea20000300a00 */
[----:B------:R-:W-:-:S04]  /*97c0*/  SHF.R.U32.HI R5, RZ, 0xe, R4 ;  /* 0x0000000eff057819 */ /* 0x000fc80000011604 */
[----:B------:R-:W-:Y:S02]  /*97d0*/  LOP3.LUT P4, RZ, R5, 0x1, RZ, 0xc0, !PT ;  /* 0x0000000105ff7812 */ /* 0x000fe4000788c0ff */
[----:B------:R-:W-:-:S04]  /*97e0*/  SHF.R.U32.HI R5, RZ, 0xd, R4 ;  /* 0x0000000dff057819 */ /* 0x000fc80000011604 */
[----:B------:R-:W-:Y:S02]  /*97f0*/  LOP3.LUT P6, RZ, R5, 0x1, RZ, 0xc0, !PT ;  /* 0x0000000105ff7812 */ /* 0x000fe400078cc0ff */
[----:B------:R-:W-:-:S04]  /*9800*/  SHF.R.U32.HI R5, RZ, 0xc, R4 ;  /* 0x0000000cff057819 */ /* 0x000fc80000011604 */
[----:B------:R-:W-:Y:S01]  /*9810*/  LOP3.LUT P1, RZ, R5, 0x1, RZ, 0xc0, !PT ;  /* 0x0000000105ff7812 */ /* 0x000fe2000782c0ff */
[----:B------:R3:W-:Y:S01]  /*9820*/  LDGSTS.E [R2+0x10044], desc[UR26][R8.64], P4 ;  /* 0x1004400008027fae */ /* 0x0007e2000a1a101a */
[----:B------:R-:W-:-:S04]  /*9830*/  SHF.R.U32.HI R5, RZ, 0xb, R4 ;  /* 0x0000000bff057819 */ /* 0x000fc80000011604 */
[----:B------:R-:W-:Y:S01]  /*9840*/  LOP3.LUT P4, RZ, R5, 0x1, RZ, 0xc0, !PT ;  /* 0x0000000105ff7812 */ /* 0x000fe2000788c0ff */
[----:B------:R5:W-:Y:S01]  /*9850*/  LDGSTS.E [R2+0x10048], desc[UR26][R6.64], P6 ;  /* 0x1004800006027fae */ /* 0x000be2000b1a101a */
[----:B------:R-:W-:Y:S02]  /*9860*/  SHF.R.U32.HI R5, RZ, 0xa, R4 ;  /* 0x0000000aff057819 */ /* 0x000fe40000011604 */
[----:B------:R-:W-:Y:S01]  /*9870*/  LOP3.LUT R10, R13, 0xf, RZ, 0xc0, !PT ;  /* 0x0000000f0d0a7812 */ /* 0x000fe200078ec0ff */
[C---:B---3--:R-:W-:Y:S01]  /*9880*/  IMAD.WIDE R8, R64.reuse, 0x4, R34 ;  /* 0x0000000440087825 */ /* 0x048fe200078e0222 */
[----:B------:R-:W-:Y:S02]  /*9890*/  LOP3.LUT P6, RZ, R5, 0x1, RZ, 0xc0, !PT ;  /* 0x0000000105ff7812 */ /* 0x000fe400078cc0ff */
[----:B------:R-:W-:Y:S01]  /*98a0*/  SHF.R.U32.HI R5, RZ, 0x8, R4 ;  /* 0x00000008ff057819 */ /* 0x000fe20000011604 */
[----:B-----5:R-:W-:Y:S01]  /*98b0*/  IMAD.WIDE R6, R64, 0x4, R32 ;  /* 0x0000000440067825 */ /* 0x020fe200078e0220 */
[----:B------:R1:W-:Y:S03]  /*98c0*/  LDGSTS.E [R2+0x1004c], desc[UR26][R8.64], P1 ;  /* 0x1004c00008027fae */ /* 0x0003e600089a101a */
[----:B------:R-:W-:Y:S01]  /*98d0*/  IMAD R14, R14, 0x10, R10 ;  /* 0x000000100e0e7824 */ /* 0x000fe200078e020a */
[----:B------:R-:W-:Y:S01]  /*98e0*/  SHF.R.U32.HI R10, RZ, 0x9, R4 ;  /* 0x00000009ff0a7819 */ /* 0x000fe20000011604 */
[----:B------:R3:W-:Y:S01]  /*98f0*/  LDGSTS.E [R2+0x10050], desc[UR26][R6.64], P4 ;  /* 0x1005000006027fae */ /* 0x0007e2000a1a101a */
[----:B------:R-:W-:Y:S01]  /*9900*/  LOP3.LUT P4, RZ, R5, 0x1, RZ, 0xc0, !PT ;  /* 0x0000000105ff7812 */ /* 0x000fe2000788c0ff */
[----:B------:R-:W-:Y:S01]  /*9910*/  IMAD.SHL.U32 R5, R16, 0x100, RZ ;  /* 0x0000010010057824 */ /* 0x000fe200078e00ff */
[----:B------:R-:W-:-:S02]  /*9920*/  LOP3.LUT P1, RZ, R10, 0x1, RZ, 0xc0, !PT ;  /* 0x000000010aff7812 */ /* 0x000fc4000782c0ff */
[----:B------:R-:W-:Y:S02]  /*9930*/  LOP3.LUT R11, R11, 0xf, RZ, 0xc0, !PT ;  /* 0x0000000f0b0b7812 */ /* 0x000fe400078ec0ff */
[----:B------:R-:W-:Y:S01]  /*9940*/  LOP3.LUT R5, R5, 0xf00, RZ, 0xe2, !PT ;  /* 0x00000f0005057812 */ /* 0x000fe200078ee2ff */
[----:B-1----:R-:W-:Y:S01]  /*9950*/  IMAD.SHL.U32 R8, R18, 0x100, RZ ;  /* 0x0000010012087824 */ /* 0x002fe200078e00ff */
[----:B------:R-:W-:Y:S01]  /*9960*/  SHF.R.U32.HI R9, RZ, 0x7, R4 ;  /* 0x00000007ff097819 */ /* 0x000fe20000011604 */
[----:B---3--:R-:W-:-:S03]  /*9970*/  IMAD.WIDE R6, R64, 0x4, R30 ;  /* 0x0000000440067825 */ /* 0x008fc600078e021e */
[----:B------:R-:W-:Y:S01]  /*9980*/  LOP3.LUT R8, R8, 0xf00, RZ, 0xe2, !PT ;  /* 0x00000f0008087812 */ /* 0x000fe200078ee2ff */
[----:B------:R-:W-:Y:S01]  /*9990*/  IMAD.WIDE R250, R64, 0x4, R250 ;  /* 0x0000000440fa7825 */ /* 0x000fe200078e02fa */
[----:B------:R1:W-:Y:S01]  /*99a0*/  LDGSTS.E [R2+0x10054], desc[UR26][R6.64], P6 ;  /* 0x1005400006027fae */ /* 0x0003e2000b1a101a */
[----:B------:R-:W-:Y:S02]  /*99b0*/  LOP3.LUT P6, RZ, R9, 0x1, RZ, 0xc0, !PT ;  /* 0x0000000109ff7812 */ /* 0x000fe400078cc0ff */
[----:B------:R-:W-:Y:S01]  /*99c0*/  IMAD R13, R12, 0x10, R11 ;  /* 0x000000100c0d7824 */ /* 0x000fe200078e020b */
[--C-:B------:R-:W-:Y:S01]  /*99d0*/  SHF.R.U32.HI R10, RZ, 0x5, R4.reuse ;  /* 0x00000005ff0a7819 */ /* 0x100fe20000011604 */
[----:B------:R-:W-:Y:S01]  /*99e0*/  IMAD R12, R15, 0x1000, R5 ;  /* 0x000010000f0c7824 */ /* 0x000fe200078e0205 */
[----:B------:R-:W-:Y:S01]  /*99f0*/  SHF.R.U32.HI R5, RZ, 0x6, R4 ;  /* 0x00000006ff057819 */ /* 0x000fe20000011604 */
[----:B------:R-:W-:-:S04]  /*9a00*/  IMAD.WIDE R248, R64, 0x4, R248 ;  /* 0x0000000440f87825 */ /* 0x000fc800078e02f8 */
        /* <DEDUP_REMOVED lines=17> */
[C---:B------:R-:W-:Y:S01]  /*9b20*/  IMAD.WIDE R106, R64.reuse, 0x4, R106 ;  /* 0x00000004406a7825 */ /* 0x040fe200078e026a */
[----:B------:R-:W3:Y:S03]  /*9b30*/  S2R R20, SR_TID.X ;  /* 0x0000000000147919 */ /* 0x000ee60000002100 */
[----:B-1----:R-:W-:Y:S01]  /*9b40*/  IMAD.WIDE R6, R64, 0x4, R28 ;  /* 0x0000000440067825 */ /* 0x002fe200078e021c */
[----:B------:R-:W5:Y:S04]  /*9b50*/  LDL.LU.64 R30, [R1+0x1e8] ;  /* 0x0001e800011e7983 */ /* 0x000f680000300a00 */
[----:B------:R2:W-:Y:S01]  /*9b60*/  LDGSTS.E [R2+0x10058], desc[UR26][R6.64], P1 ;  /* 0x1005800006027fae */ /* 0x0005e200089a101a */
[----:B------:R-:W-:Y:S01]  /*9b70*/  LOP3.LUT P1, RZ, R5, 0x1, RZ, 0xc0, !PT ;  /* 0x0000000105ff7812 */ /* 0x000fe2000782c0ff */
[----:B------:R-:W-:-:S02]  /*9b80*/  IMAD R11, R17, 0x1000, R8 ;  /* 0x00001000110b7824 */ /* 0x000fc400078e0208 */
[----:B----4-:R-:W-:Y:S01]  /*9b90*/  IMAD.WIDE R8, R64, 0x4, R26 ;  /* 0x0000000440087825 */ /* 0x010fe200078e021a */
[----:B------:R-:W-:Y:S01]  /*9ba0*/  SHF.R.U32.HI R5, RZ, 0x4, R4 ;  /* 0x00000004ff057819 */ /* 0x000fe20000011604 */
[----:B------:R-:W4:Y:S04]  /*9bb0*/  LDL.LU.64 R28, [R1+0x1e0] ;  /* 0x0001e000011c7983 */ /* 0x000f280000300a00 */
[----:B------:R-:W-:Y:S01]  /*9bc0*/  LDGSTS.E [R2+0x1005c], desc[UR26][R8.64], P4 ;  /* 0x1005c00008027fae */ /* 0x000fe2000a1a101a */
[----:B------:R-:W-:Y:S01]  /*9bd0*/  LOP3.LUT P4, RZ, R10, 0x1, RZ, 0xc0, !PT ;  /* 0x000000010aff7812 */ /* 0x000fe2000788c0ff */
[C---:B------:R-:W-:Y:S02]  /*9be0*/  IMAD.WIDE R108, R64.reuse, 0x4, R108 ;  /* 0x00000004406c7825 */ /* 0x040fe400078e026c */
[----:B------:R-:W4:Y:S02]  /*9bf0*/  LDL.LU.64 R26, [R1+0x1c0] ;  /* 0x0001c000011a7983 */ /* 0x000f240000300a00 */
[----:B------:R-:W-:-:S04]  /*9c00*/  IMAD.WIDE R110, R64, 0x4, R110 ;  /* 0x00000004406e7825 */ /* 0x000fc800078e026e */
[----:B------:R-:W-:-:S04]  /*9c10*/  IMAD.WIDE R112, R64, 0x4, R112 ;  /* 0x0000000440707825 */ /* 0x000fc800078e0270 */
[----:B------:R-:W-:-:S04]  /*9c20*/  IMAD.WIDE R114, R64, 0x4, R114 ;  /* 0x0000000440727825 */ /* 0x000fc800078e0272 */
[----:B------:R-:W-:-:S04]  /*9c30*/  IMAD.WIDE R116, R64, 0x4, R116 ;  /* 0x0000000440747825 */ /* 0x000fc800078e0274 */
[----:B------:R-:W-:-:S04]  /*9c40*/  IMAD.WIDE R118, R64, 0x4, R118 ;  /* 0x0000000440767825 */ /* 0x000fc800078e0276 */
[----:B------:R-:W-:-:S04]  /*9c50*/  IMAD.WIDE R120, R64, 0x4, R120 ;  /* 0x0000000440787825 */ /* 0x000fc800078e0278 */
[----:B------:R-:W-:-:S04]  /*9c60*/  IMAD.WIDE R122, R64, 0x4, R122 ;  /* 0x00000004407a7825 */ /* 0x000fc800078e027a */
[----:B--2---:R-:W-:-:S04]  /*9c70*/  IMAD.WIDE R6, R64, 0x4, R22 ;  /* 0x0000000440067825 */ /* 0x004fc800078e0216 */
[----:B------:R-:W-:Y:S01]  /*9c80*/  IMAD.WIDE R124, R64, 0x4, R124 ;  /* 0x00000004407c7825 */ /* 0x000fe200078e027c */
[----:B------:R1:W-:Y:S01]  /*9c90*/  LDGSTS.E [R2+0x10060], desc[UR26][R6.64], P6 ;  /* 0x1006000006027fae */ /* 0x0003e2000b1a101a */
[----:B------:R-:W-:Y:S02]  /*9ca0*/  LOP3.LUT P6, RZ, R5, 0x1, RZ, 0xc0, !PT ;  /* 0x0000000105ff7812 */ /* 0x000fe400078cc0ff */
[----:B------:R-:W-:Y:S01]  /*9cb0*/  SHF.R.U32.HI R5, RZ, 0x3, R4 ;  /* 0x00000003ff057819 */ /* 0x000fe20000011604 */
[----:B------:R-:W-:Y:S03]  /*9cc0*/  LDGSTS.E [R2+0x10064], desc[UR26][R250.64], P1 ;  /* 0x10064000fa027fae */ /* 0x000fe600089a101a */
[----:B------:R-:W-:Y:S01]  /*9cd0*/  LOP3.LUT P1, RZ, R5, 0x1, RZ, 0xc0, !PT ;  /* 0x0000000105ff7812 */ /* 0x000fe2000782c0ff */
[----:B------:R-:W-:Y:S01]  /*9ce0*/  LDGSTS.E [R2+0x10068], desc[UR26][R248.64], P4 ;  /* 0x10068000f8027fae */ /* 0x000fe2000a1a101a */
[----:B-1----:R-:W-:Y:S01]  /*9cf0*/  LOP3.LUT R7, R14, 0xff, RZ, 0xc0, !PT ;  /* 0x000000ff0e077812 */ /* 0x002fe200078ec0ff */
[----:B------:R-:W-:Y:S01]  /*9d00*/  IMAD.WIDE R126, R64, 0x4, R126 ;  /* 0x00000004407e7825 */ /* 0x000fe200078e027e */
[----:B------:R-:W-:-:S03]  /*9d10*/  LOP3.LUT R6, R13, 0xff, RZ, 0xc0, !PT ;  /* 0x000000ff0d067812 */ /* 0x000fc600078ec0ff */
[----:B------:R-:W-:Y:S01]  /*9d20*/  LDGSTS.E [R2+0x1006c], desc[UR26][R72.64], P6 ;  /* 0x1006c00048027fae */ /* 0x000fe2000b1a101a */
[----:B------:R-:W-:Y:S02]  /*9d30*/  IMAD.IADD R8, R11, 0x1, R7 ;  /* 0x000000010b087824 */ /* 0x000fe400078e0207 */
[----:B------:R-:W-:Y:S01]  /*9d40*/  IMAD.IADD R7, R12, 0x1, R6 ;  /* 0x000000010c077824 */ /* 0x000fe200078e0206 */
[--C-:B------:R-:W-:Y:S02]  /*9d50*/  SHF.R.U32.HI R6, RZ, 0x2, R4.reuse ;  /* 0x00000002ff067819 */ /* 0x100fe40000011604 */
[----:B------:R-:W-:Y:S01]  /*9d60*/  LDGSTS.E [R2+0x10070], desc[UR26][R74.64], P1 ;  /* 0x100700004a027fae */ /* 0x000fe200089a101a */
[----:B------:R-:W-:Y:S02]  /*9d70*/  SHF.R.U32.HI R5, RZ, 0x1, R4 ;  /* 0x00000001ff057819 */ /* 0x000fe40000011604 */
[----:B------:R-:W-:Y:S01]  /*9d80*/  PRMT R4, R8, 0x5410, R7 ;  /* 0x0000541008047816 */ /* 0x000fe20000000007 */
[----:B------:R-:W-:Y:S01]  /*9d90*/  IMAD.WIDE R128, R64, 0x4, R128 ;  /* 0x0000000440807825 */ /* 0x000fe200078e0280 */
[----:B------:R-:W-:Y:S01]  /*9da0*/  LOP3.LUT P4, RZ, R6, 0x1, RZ, 0xc0, !PT ;  /* 0x0000000106ff7812 */ /* 0x000fe2000788c0ff */
[----:B------:R-:W2:Y:S01]  /*9db0*/  LDL.LU.64 R22, [R1+0x1a0] ;  /* 0x0001a00001167983 */ /* 0x000ea20000300a00 */
[----:B------:R-:W-:-:S02]  /*9dc0*/  LOP3.LUT P6, RZ, R5, 0x1, RZ, 0xc0, !PT ;  /* 0x0000000105ff7812 */ /* 0x000fc400078cc0ff */
[----:B------:R-:W-:-:S04]  /*9dd0*/  SHF.R.U64 R5, R4, 0x1f, RZ ;  /* 0x0000001f04057819 */ /* 0x000fc800000012ff */
[----:B------:R-:W-:Y:S02]  /*9de0*/  LOP3.LUT P1, RZ, R5, 0x1, RZ, 0xc0, !PT ;  /* 0x0000000105ff7812 */ /* 0x000fe4000782c0ff */
[C---:B------:R-:W-:Y:S02]  /*9df0*/  SHF.R.U64 R6, R4.reuse, 0x1e, RZ ;  /* 0x0000001e04067819 */ /* 0x040fe400000012ff */
[----:B------:R-:W-:Y:S01]  /*9e00*/  SHF.R.U64 R5, R4, 0x1d, RZ ;  /* 0x0000001d04057819 */ /* 0x000fe200000012ff */
[----:B------:R-:W-:Y:S01]  /*9e10*/  LDGSTS.E [R2+0x10074], desc[UR26][R76.64], P4 ;  /* 0x100740004c027fae */ /* 0x000fe2000a1a101a */
[----:B------:R-:W-:Y:S02]  /*9e20*/  LOP3.LUT P4, RZ, R6, 0x1, RZ, 0xc0, !PT ;  /* 0x0000000106ff7812 */ /* 0x000fe4000788c0ff */
[----:B------:R-:W-:Y:S01]  /*9e30*/  SHF.R.U64 R6, R4, 0x1c, RZ ;  /* 0x0000001c04067819 */ /* 0x000fe200000012ff */
[----:B------:R-:W-:Y:S01]  /*9e40*/  LDGSTS.E [R2+0x10078], desc[UR26][R78.64], P6 ;  /* 0x100780004e027fae */ /* 0x000fe2000b1a101a */
[----:B------:R-:W-:-:S02]  /*9e50*/  LOP3.LUT P6, RZ, R5, 0x1, RZ, 0xc0, !PT ;  /* 0x0000000105ff7812 */ /* 0x000fc400078cc0ff */
[----:B------:R-:W-:Y:S01]  /*9e60*/  SHF.R.U64 R5, R4, 0x1b, RZ ;  /* 0x0000001b04057819 */ /* 0x000fe200000012ff */
[----:B------:R-:W-:Y:S01]  /*9e70*/  LDGSTS.E [R2+0x1007c], desc[UR26][R80.64], !P5 ;  /* 0x1007c00050027fae */ /* 0x000fe2000e9a101a */
[----:B------:R-:W-:-:S03]  /*9e80*/  LOP3.LUT P5, RZ, R6, 0x1, RZ, 0xc0, !PT ;  /* 0x0000000106ff7812 */ /* 0x000fc600078ac0ff */
[----:B------:R-:W-:Y:S01]  /*9e90*/  LDGSTS.E [R2+0x10080], desc[UR26][R82.64], P1 ;  /* 0x1008000052027fae */ /* 0x000fe200089a101a */
[----:B------:R-:W-:Y:S02]  /*9ea0*/  LOP3.LUT P1, RZ, R5, 0x1, RZ, 0xc0, !PT ;  /* 0x0000000105ff7812 */ /* 0x000fe4000782c0ff */
[C---:B------:R-:W-:Y:S01]  /*9eb0*/  SHF.R.U64 R6, R4.reuse, 0x1a, RZ ;  /* 0x0000001a04067819 */ /* 0x040fe200000012ff */
[----:B------:R-:W-:Y:S01]  /*9ec0*/  LDGSTS.E [R2+0x10084], desc[UR26][R84.64], P4 ;  /* 0x1008400054027fae */ /* 0x000fe2000a1a101a */
[----:B------:R-:W-:Y:S02]  /*9ed0*/  SHF.R.U64 R5, R4, 0x19, RZ ;  /* 0x0000001904057819 */ /* 0x000fe400000012ff */
[----:B------:R-:W-:Y:S01]  /*9ee0*/  LOP3.LUT P4, RZ, R6, 0x1, RZ, 0xc0, !PT ;  /* 0x0000000106ff7812 */ /* 0x000fe2000788c0ff */
[----:B------:R-:W-:Y:S01]  /*9ef0*/  LDGSTS.E [R2+0x10088], desc[UR26][R86.64], P6 ;  /* 0x1008800056027fae */ /* 0x000fe2000b1a101a */
[----:B------:R-:W-:Y:S02]  /*9f00*/  LOP3.LUT P6, RZ, R5, 0x1, RZ, 0xc0, !PT ;  /* 0x0000000105ff7812 */ /* 0x000fe400078cc0ff */
[C---:B------:R-:W-:Y:S01]  /*9f10*/  SHF.R.U64 R6, R4.reuse, 0x18, RZ ;  /* 0x0000001804067819 */ /* 0x040fe200000012ff */
[----:B------:R-:W-:Y:S01]  /*9f20*/  LDGSTS.E [R2+0x1008c], desc[UR26][R88.64], P5 ;  /* 0x1008c00058027fae */ /* 0x000fe2000a9a101a */
[----:B------:R-:W-:-:S02]  /*9f30*/  SHF.R.U64 R5, R4, 0x17, RZ ;  /* 0x0000001704057819 */ /* 0x000fc400000012ff */
[----:B------:R-:W-:Y:S01]  /*9f40*/  LOP3.LUT P5, RZ, R6, 0x1, RZ, 0xc0, !PT ;  /* 0x0000000106ff7812 */ /* 0x000fe200078ac0ff */
[----:B------:R-:W-:Y:S01]  /*9f50*/  LDGSTS.E [R2+0x10090], desc[UR26][R90.64], P1 ;  /* 0x100900005a027fae */ /* 0x000fe200089a101a */
[----:B------:R-:W-:Y:S02]  /*9f60*/  LOP3.LUT P1, RZ, R5, 0x1, RZ, 0xc0, !PT ;  /* 0x0000000105ff7812 */ /* 0x000fe4000782c0ff */
[C---:B------:R-:W-:Y:S01]  /*9f70*/  SHF.R.U64 R6, R4.reuse, 0x16, RZ ;  /* 0x0000001604067819 */ /* 0x040fe200000012ff */
[----:B------:R-:W-:Y:S01]  /*9f80*/  LDGSTS.E [R2+0x10094], desc[UR26][R92.64], P4 ;  /* 0x100940005c027fae */ /* 0x000fe2000a1a101a */
[----:B------:R-:W-:Y:S02]  /*9f90*/  SHF.R.U64 R5, R4, 0x15, RZ ;  /* 0x0000001504057819 */ /* 0x000fe400000012ff */
[----:B------:R-:W-:Y:S01]  /*9fa0*/  LOP3.LUT P4, RZ, R6, 0x1, RZ, 0xc0, !PT ;  /* 0x0000000106ff7812 */ /* 0x000fe2000788c0ff */
[----:B------:R-:W-:Y:S01]  /*9fb0*/  LDGSTS.E [R2+0x10098], desc[UR26][R94.64], P6 ;  /* 0x100980005e027fae */ /* 0x000fe2000b1a101a */
[----:B------:R-:W-:-:S02]  /*9fc0*/  LOP3.LUT P6, RZ, R5, 0x1, RZ, 0xc0, !PT ;  /* 0x0000000105ff7812 */ /* 0x000fc400078cc0ff */
        /* <DEDUP_REMOVED lines=41> */
[----:B------:R-:W-:Y:S01]  /*a260*/  LOP3.LUT P1, RZ, R5, 0x1, RZ, 0xc0, !PT ;  /* 0x0000000105ff7812 */ /* 0x000fe2000782c0ff */
[----:B------:R-:W-:Y:S01]  /*a270*/  IMAD.WIDE R130, R64, 0x4, R130 ;  /* 0x0000000440827825 */ /* 0x000fe200078e0282 */
[----:B---3--:R-:W-:Y:S01]  /*a280*/  LOP3.LUT R20, R20, 0x3f, RZ, 0xc0, !PT ;  /* 0x0000003f14147812 */ /* 0x008fe200078ec0ff */
[----:B------:R-:W-:Y:S02]  /*a290*/  LDGSTS.E [R2+0x100d4], desc[UR26][R124.64], P4 ;  /* 0x100d40007c027fae */ /* 0x000fe4000a1a101a */
[----:B------:R-:W-:-:S02]  /*a2a0*/  VIADD R21, R21, 0xffffffc0 ;  /* 0xffffffc015157836 */ /* 0x000fc40000000000 */
[----:B------:R-:W-:Y:S04]  /*a2b0*/  LDGSTS.E [R2+0x100d8], desc[UR26][R126.64], P6 ;  /* 0x100d80007e027fae */ /* 0x000fe8000b1a101a */
[----:B------:R-:W-:Y:S04]  /*a2c0*/  LDGSTS.E [R2+0x100dc], desc[UR26][R128.64], P5 ;  /* 0x100dc00080027fae */ /* 0x000fe8000a9a101a */
[----:B------:R-:W-:Y:S01]  /*a2d0*/  LDGSTS.E [R2+0x100e0], desc[UR26][R130.64], P1 ;  /* 0x100e000082027fae */ /* 0x000fe200089a101a */
[----:B------:R-:W-:-:S03]  /*a2e0*/  ISETP.GE.AND P1, PT, R20, R21, PT ;  /* 0x000000151400720c */ /* 0x000fc60003f26270 */
[----:B------:R-:W3:Y:S01]  /*a2f0*/  LDL.LU.64 R20, [R1+0x180] ;  /* 0x0001800001147983 */ /* 0x000ee20000300a00 */
[C---:B------:R-:W-:Y:S02]  /*a300*/  SHF.R.U64 R5, R4.reuse, 0x5, RZ ;  /* 0x0000000504057819 */ /* 0x040fe400000012ff */
[C---:B------:R-:W-:Y:S02]  /*a310*/  SHF.R.U64 R6, R4.reuse, 0x6, RZ ;  /* 0x0000000604067819 */ /* 0x040fe400000012ff */
[----:B------:R-:W-:Y:S02]  /*a320*/  LOP3.LUT P6, RZ, R5, 0x1, RZ, 0xc0, !PT ;  /* 0x0000000105ff7812 */ /* 0x000fe400078cc0ff */
[----:B------:R-:W-:Y:S02]  /*a330*/  SHF.R.U64 R5, R4, 0x4, RZ ;  /* 0x0000000404057819 */ /* 0x000fe400000012ff */
[----:B------:R-:W-:Y:S02]  /*a340*/  LOP3.LUT P4, RZ, R6, 0x1, RZ, 0xc0, !PT ;  /* 0x0000000106ff7812 */ /* 0x000fe4000788c0ff */
[----:B------:R-:W-:Y:S01]  /*a350*/  LOP3.LUT P5, RZ, R5, 0x1, RZ, 0xc0, !PT ;  /* 0x0000000105ff7812 */ /* 0x000fe200078ac0ff */
[----:B------:R-:W-:Y:S01]  /*a360*/  IMAD.WIDE R132, R64, 0x4, R132 ;  /* 0x0000000440847825 */ /* 0x000fe200078e0284 */
[----:B------:R-:W-:-:S03]  /*a370*/  SHF.R.U64 R5, R4, 0x3, RZ ;  /* 0x0000000304057819 */ /* 0x000fc600000012ff */
[----:B------:R-:W-:Y:S01]  /*a380*/  IMAD.WIDE R134, R64, 0x4, R134 ;  /* 0x0000000440867825 */ /* 0x000fe200078e0286 */
[----:B------:R-:W-:-:S03]  /*a390*/  SHF.R.U64 R6, R4, 0x2, RZ ;  /* 0x0000000204067819 */ /* 0x000fc600000012ff */
[----:B------:R-:W-:Y:S01]  /*a3a0*/  IMAD.WIDE R136, R64, 0x4, R136 ;  /* 0x0000000440887825 */ /* 0x000fe200078e0288 */
[----:B------:R-:W-:Y:S01]  /*a3b0*/  SHF.R.U64 R4, R4, 0x1, RZ ;  /* 0x0000000104047819 */ /* 0x000fe200000012ff */
[----:B------:R-:W-:Y:S01]  /*a3c0*/  LDGSTS.E [R2+0x100e4], desc[UR26][R132.64], P4 ;  /* 0x100e400084027fae */ /* 0x000fe2000a1a101a */
[----:B------:R-:W-:-:S03]  /*a3d0*/  LOP3.LUT P4, RZ, R5, 0x1, RZ, 0xc0, !PT ;  /* 0x0000000105ff7812 */ /* 0x000fc6000788c0ff */
[----:B------:R-:W-:Y:S01]  /*a3e0*/  LDGSTS.E [R2+0x100e8], desc[UR26][R134.64], P6 ;  /* 0x100e800086027fae */ /* 0x000fe2000b1a101a */
[----:B------:R-:W-:-:S03]  /*a3f0*/  SEL R5, RZ, 0x4, P1 ;  /* 0x00000004ff057807 */ /* 0x000fc60000800000 */
[----:B------:R-:W-:Y:S01]  /*a400*/  LDGSTS.E [R2+0x100ec], desc[UR26][R136.64], P5 ;  /* 0x100ec00088027fae */ /* 0x000fe2000a9a101a */
[----:B------:R-:W-:Y:S02]  /*a410*/  LOP3.LUT P5, RZ, R6, 0x1, RZ, 0xc0, !PT ;  /* 0x0000000106ff7812 */ /* 0x000fe400078ac0ff */
[----:B------:R-:W-:Y:S02]  /*a420*/  ISETP.GT.AND P6, PT, R25, 0x7f, PT ;  /* 0x0000007f1900780c */ /* 0x000fe40003fc4270 */
[----:B------:R-:W-:Y:S02]  /*a430*/  LOP3.LUT P1, RZ, R4, 0x1, RZ, 0xc0, !PT ;  /* 0x0000000104ff7812 */ /* 0x000fe4000782c0ff */
[----:B------:R-:W-:Y:S01]  /*a440*/  SEL R4, R5, RZ, P6 ;  /* 0x000000ff05047207 */ /* 0x000fe20003000000 */
[----:B------:R-:W-:Y:S02]  /*a450*/  IMAD.SHL.U32 R5, R71, 0x40, RZ ;  /* 0x0000004047057824 */ /* 0x000fe400078e00ff */
[----:B------:R-:W-:-:S04]  /*a460*/  IMAD.WIDE R138, R64, 0x4, R138 ;  /* 0x00000004408a7825 */ /* 0x000fc800078e028a */
[C---:B------:R-:W-:Y:S01]  /*a470*/  IMAD.WIDE R140, R64.reuse, 0x4, R140 ;  /* 0x00000004408c7825 */ /* 0x040fe200078e028c */
[----:B------:R-:W-:Y:S03]  /*a480*/  LDGSTS.E [R2+0x100f0], desc[UR26][R138.64], P4 ;  /* 0x100f00008a027fae */ /* 0x000fe6000a1a101a */
[C---:B------:R-:W-:Y:S01]  /*a490*/  IMAD.WIDE R142, R64.reuse, 0x4, R142 ;  /* 0x00000004408e7825 */ /* 0x040fe200078e028e */
[----:B------:R-:W-:Y:S03]  /*a4a0*/  LDGSTS.E [R2+0x100f4], desc[UR26][R140.64], P5 ;  /* 0x100f40008c027fae */ /* 0x000fe6000a9a101a */
[----:B-----5:R-:W-:Y:S01]  /*a4b0*/  IMAD.WIDE R6, R64, 0x4, R30 ;  /* 0x0000000440067825 */ /* 0x020fe200078e021e */
[----:B------:R-:W-:Y:S03]  /*a4c0*/  LDGSTS.E [R2+0x100f8], desc[UR26][R142.64], P1 ;  /* 0x100f80008e027fae */ /* 0x000fe600089a101a */
[C---:B----4-:R-:W-:Y:S01]  /*a4d0*/  IMAD.WIDE R12, R5.reuse, 0x4, R28 ;  /* 0x00000004050c7825 */ /* 0x050fe200078e021c */
[----:B------:R3:W-:Y:S04]  /*a4e0*/  LDGSTS.E [R2+0x100fc], desc[UR26][R6.64], !P3 ;  /* 0x100fc00006027fae */ /* 0x0007e8000d9a101a */
[----:B------:R-:W4:Y:S01]  /*a4f0*/  LDL.LU.64 R28, [R1+0x1d8] ;  /* 0x0001d800011c7983 */ /* 0x000f220000300a00 */
[----:B------:R-:W-:-:S03]  /*a500*/  IMAD.WIDE R10, R5, 0x4, R26 ;  /* 0x00000004050a7825 */ /* 0x000fc600078e021a */
[----:B------:R-:W5:Y:S01]  /*a510*/  LDL.LU.64 R26, [R1+0x1b8] ;  /* 0x0001b800011a7983 */ /* 0x000f620000300a00 */
[----:B------:R-:W-:Y:S01]  /*a520*/  ISETP.NE.U32.AND P6, PT, R4, RZ, PT ;  /* 0x000000ff0400720c */ /* 0x000fe20003fc5070 */
[----:B------:R-:W-:Y:S02]  /*a530*/  VIADD R24, R203, UR9 ;  /* 0x00000009cb187c36 */ /* 0x000fe40008000000 */
[----:B------:R-:W0:Y:S01]  /*a540*/  LDGDEPBAR ;  /* 0x00000000000079af */ /* 0x000e220000000000 */
[----:B------:R-:W-:-:S04]  /*a550*/  IMAD.WIDE R148, R5, 0x4, R148 ;  /* 0x0000000405947825 */ /* 0x000fc800078e0294 */
[----:B------:R-:W-:-:S04]  /*a560*/  IMAD.WIDE R156, R5, 0x4, R156 ;  /* 0x00000004059c7825 */ /* 0x000fc800078e029c */
[C---:B------:R-:W-:Y:S01]  /*a570*/  IMAD.WIDE R164, R5.reuse, 0x4, R164 ;  /* 0x0000000405a47825 */ /* 0x040fe200078e02a4 */
[----:B------:R-:W-:Y:S03]  /*a580*/  LDGSTS.E [R24+0x8000], desc[UR26][R12.64], P6 ;  /* 0x080000000c187fae */ /* 0x000fe6000b1a101a */
[C---:B------:R-:W-:Y:S01]  /*a590*/  IMAD.WIDE R172, R5.reuse, 0x4, R172 ;  /* 0x0000000405ac7825 */ /* 0x040fe200078e02ac */
[----:B------:R-:W-:Y:S03]  /*a5a0*/  LDGSTS.E [R24+0x8400], desc[UR26][R10.64], P6 ;  /* 0x084000000a187fae */ /* 0x000fe6000b1a101a */
[C---:B--2---:R-:W-:Y:S02]  /*a5b0*/  IMAD.WIDE R8, R5.reuse, 0x4, R22 ;  /* 0x0000000405087825 */ /* 0x044fe400078e0216 */
[----:B------:R-:W2:Y:S02]  /*a5c0*/  LDL.LU.64 R22, [R1+0x198] ;  /* 0x0001980001167983 */ /* 0x000ea40000300a00 */
[----:B------:R-:W-:-:S02]  /*a5d0*/  IMAD.WIDE R180, R5, 0x4, R180 ;  /* 0x0000000405b47825 */ /* 0x000fc400078e02b4 */
[----:B------:R-:W-:Y:S02]  /*a5e0*/  LDGSTS.E [R24+0x8800], desc[UR26][R8.64], P6 ;  /* 0x0880000008187fae */ /* 0x000fe4000b1a101a */
[C---:B---3--:R-:W-:Y:S02]  /*a5f0*/  IMAD.WIDE R6, R5.reuse, 0x4, R20 ;  /* 0x0000000405067825 */ /* 0x048fe400078e0214 */
[----:B------:R-:W3:Y:S02]  /*a600*/  LDL.LU.64 R20, [R1+0x178] ;  /* 0x0001780001147983 */ /* 0x000ee40000300a00 */
[C---:B------:R-:W-:Y:S02]  /*a610*/  IMAD.WIDE R188, R5.reuse, 0x4, R188 ;  /* 0x0000000405bc7825 */ /* 0x040fe400078e02bc */
[----:B------:R4:W-:Y:S02]  /*a620*/  LDGSTS.E [R24+0x8c00], desc[UR26][R6.64], P6 ;  /* 0x08c0000006187fae */ /* 0x0009e4000b1a101a */
[----:B------:R-:W-:-:S02]  /*a630*/  IMAD.WIDE R196, R5, 0x4, R196 ;  /* 0x0000000405c47825 */ /* 0x000fc400078e02c4 */
[----:B------:R-:W-:Y:S02]  /*a640*/  LDGSTS.E [R24+0x9000], desc[UR26][R148.64], P6 ;  /* 0x0900000094187fae */ /* 0x000fe4000b1a101a */
[C---:B------:R-:W-:Y:S02]  /*a650*/  IMAD.WIDE R208, R5.reuse, 0x4, R208 ;  /* 0x0000000405d07825 */ /* 0x040fe400078e02d0 */
[----:B------:R-:W-:Y:S02]  /*a660*/  LDGSTS.E [R24+0x9400], desc[UR26][R156.64], P6 ;  /* 0x094000009c187fae */ /* 0x000fe4000b1a101a */
[C---:B------:R-:W-:Y:S02]  /*a670*/  IMAD.WIDE R216, R5.reuse, 0x4, R216 ;  /* 0x0000000405d87825 */ /* 0x040fe400078e02d8 */
[----:B------:R-:W-:Y:S02]  /*a680*/  LDGSTS.E [R24+0x9800], desc[UR26][R164.64], P6 ;  /* 0x09800000a4187fae */ /* 0x000fe4000b1a101a */
[----:B------:R-:W-:-:S02]  /*a690*/  IMAD.WIDE R224, R5, 0x4, R224 ;  /* 0x0000000405e07825 */ /* 0x000fc400078e02e0 */
[----:B------:R-:W-:Y:S02]  /*a6a0*/  LDGSTS.E [R24+0x9c00], desc[UR26][R172.64], P6 ;  /* 0x09c00000ac187fae */ /* 0x000fe4000b1a101a */
[C---:B------:R-:W-:Y:S02]  /*a6b0*/  IMAD.WIDE R232, R5.reuse, 0x4, R232 ;  /* 0x0000000405e87825 */ /* 0x040fe400078e02e8 */
[----:B------:R-:W-:Y:S02]  /*a6c0*/  LDGSTS.E [R24+0xa000], desc[UR26][R180.64], P6 ;  /* 0x0a000000b4187fae */ /* 0x000fe4000b1a101a */
[C---:B------:R-:W-:Y:S02]  /*a6d0*/  IMAD.WIDE R240, R5.reuse, 0x4, R240 ;  /* 0x0000000405f07825 */ /* 0x040fe400078e02f0 */
[----:B------:R-:W-:Y:S04]  /*a6e0*/  LDGSTS.E [R24+0xa400], desc[UR26][R188.64], P6 ;  /* 0x0a400000bc187fae */ /* 0x000fe8000b1a101a */
[----:B------:R-:W-:Y:S04]  /*a6f0*/  LDGSTS.E [R24+0xa800], desc[UR26][R196.64], P6 ;  /* 0x0a800000c4187fae */ /* 0x000fe8000b1a101a */
[----:B------:R-:W-:Y:S04]  /*a700*/  LDGSTS.E [R24+0xac00], desc[UR26][R208.64], P6 ;  /* 0x0ac00000d0187fae */ /* 0x000fe8000b1a101a */
[----:B------:R-:W-:Y:S04]  /*a710*/  LDGSTS.E [R24+0xb000], desc[UR26][R216.64], P6 ;  /* 0x0b000000d8187fae */ /* 0x000fe8000b1a101a */
[----:B------:R-:W-:Y:S04]  /*a720*/  LDGSTS.E [R24+0xb400], desc[UR26][R224.64], P6 ;  /* 0x0b400000e0187fae */ /* 0x000fe8000b1a101a */
[----:B------:R-:W-:Y:S04]  /*a730*/  LDGSTS.E [R24+0xb800], desc[UR26][R232.64], P6 ;  /* 0x0b800000e8187fae */ /* 0x000fe8000b1a101a */
[----:B------:R-:W-:Y:S01]  /*a740*/  LDGSTS.E [R24+0xbc00], desc[UR26][R240.64], P6 ;  /* 0x0bc00000f0187fae */ /* 0x000fe2000b1a101a */
[----:B----4-:R-:W-:-:S04]  /*a750*/  IMAD.WIDE R6, R5, 0x4, R28 ;  /* 0x0000000405067825 */ /* 0x010fc800078e021c */
[C---:B-----5:R-:W-:Y:S01]  /*a760*/  IMAD.WIDE R10, R5.reuse, 0x4, R26 ;  /* 0x00000004050a7825 */ /* 0x060fe200078e021a */
[----:B------:R3:W-:Y:S04]  /*a770*/  LDGSTS.E [R202+0x8100], desc[UR26][R6.64], P6 ;  /* 0x0810000006ca7fae */ /* 0x0007e8000b1a101a */
[----:B------:R-:W4:Y:S04]  /*a780*/  LDL.LU.64 R26, [R1+0x1d0] ;  /* 0x0001d000011a7983 */ /* 0x000f280000300a00 */
[----:B------:R-:W-:Y:S01]  /*a790*/  LDGSTS.E [R202+0x8500], desc[UR26][R10.64], P6 ;  /* 0x085000000aca7fae */ /* 0x000fe2000b1a101a */
[----:B--2---:R-:W-:-:S03]  /*a7a0*/  IMAD.WIDE R8, R5, 0x4, R22 ;  /* 0x0000000405087825 */ /* 0x004fc600078e0216 */
[----:B------:R-:W2:Y:S04]  /*a7b0*/  LDL.LU.64 R22, [R1+0x1b0] ;  /* 0x0001b00001167983 */ /* 0x000ea80000300a00 */
[----:B------:R-:W-:Y:S01]  /*a7c0*/  LDGSTS.E [R202+0x8900], desc[UR26][R8.64], P6 ;  /* 0x0890000008ca7fae */ /* 0x000fe2000b1a101a */
[----:B---3--:R-:W-:-:S03]  /*a7d0*/  IMAD.WIDE R6, R5, 0x4, R20 ;  /* 0x0000000405067825 */ /* 0x008fc600078e0214 */
[----:B------:R-:W3:Y:S04]  /*a7e0*/  LDL.LU.64 R20, [R1+0x190] ;  /* 0x0001900001147983 */ /* 0x000ee80000300a00 */
[----:B------:R4:W-:Y:S02]  /*a7f0*/  LDGSTS.E [R202+0x8d00], desc[UR26][R6.64], P6 ;  /* 0x08d0000006ca7fae */ /* 0x0009e4000b1a101a */
[C---:B----4-:R-:W-:Y:S02]  /*a800*/  IMAD.WIDE R6, R5.reuse, 0x4, R26 ;  /* 0x0000000405067825 */ /* 0x050fe400078e021a */
[----:B------:R-:W4:Y:S02]  /*a810*/  LDL.LU.64 R26, [R1+0x1c8] ;  /* 0x0001c800011a7983 */ /* 0x000f240000300a00 */
[----:B--2---:R-:W-:-:S02]  /*a820*/  IMAD.WIDE R8, R5, 0x4, R22 ;  /* 0x0000000405087825 */ /* 0x004fc400078e0216 */
[----:B------:R-:W2:Y:S02]  /*a830*/  LDL.LU.64 R22, [R1+0x1a8] ;  /* 0x0001a80001167983 */ /* 0x000ea40000300a00 */
[C---:B---3--:R-:W-:Y:S02]  /*a840*/  IMAD.WIDE R10, R5.reuse, 0x4, R20 ;  /* 0x00000004050a7825 */ /* 0x048fe400078e0214 */
[----:B------:R-:W3:Y:S02]  /*a850*/  LDL.LU.64 R20, [R1+0x188] ;  /* 0x0001880001147983 */ /* 0x000ee40000300a00 */
[----:B------:R-:W-:-:S04]  /*a860*/  IMAD.WIDE R150, R5, 0x4, R150 ;  /* 0x0000000405967825 */ /* 0x000fc800078e0296 */
[C---:B------:R-:W-:Y:S01]  /*a870*/  IMAD.WIDE R158, R5.reuse, 0x4, R158 ;  /* 0x00000004059e7825 */ /* 0x040fe200078e029e */
[----:B------:R-:W-:Y:S03]  /*a880*/  LDGSTS.E [R202+0x9100], desc[UR26][R150.64], P6 ;  /* 0x0910000096ca7fae */ /* 0x000fe6000b1a101a */
        /* <DEDUP_REMOVED lines=23> */
[----:B------:R4:W-:Y:S03]  /*aa00*/  LDGSTS.E [R205+0x8200], desc[UR26][R6.64], P6 ;  /* 0x0820000006cd7fae */ /* 0x0009e6000b1a101a */
        /* <DEDUP_REMOVED lines=22> */
[C---:B----4-:R-:W-:Y:S01]  /*ab70*/  IMAD.WIDE R6, R5.reuse, 0x4, R26 ;  /* 0x0000000405067825 */ /* 0x050fe200078e021a */
[----:B------:R1:W-:Y:S03]  /*ab80*/  LDGSTS.E [R205+0xb200], desc[UR26][R220.64], P6 ;  /* 0x0b200000dccd7fae */ /* 0x0003e6000b1a101a */
[C---:B------:R-:W-:Y:S01]  /*ab90*/  IMAD.WIDE R146, R5.reuse, 0x4, R146 ;  /* 0x0000000405927825 */ /* 0x040fe200078e0292 */
[----:B------:R1:W-:Y:S03]  /*aba0*/  LDGSTS.E [R205+0xb600], desc[UR26][R228.64], P6 ;  /* 0x0b600000e4cd7fae */ /* 0x0003e6000b1a101a */
[C---:B------:R-:W-:Y:S01]  /*abb0*/  IMAD.WIDE R154, R5.reuse, 0x4, R154 ;  /* 0x00000004059a7825 */ /* 0x040fe200078e029a */
[----:B------:R1:W-:Y:S03]  /*abc0*/  LDGSTS.E [R205+0xba00], desc[UR26][R236.64], P6 ;  /* 0x0ba00000eccd7fae */ /* 0x0003e6000b1a101a */
[C---:B------:R-:W-:Y:S01]  /*abd0*/  IMAD.WIDE R162, R5.reuse, 0x4, R162 ;  /* 0x0000000405a27825 */ /* 0x040fe200078e02a2 */
[----:B------:R1:W-:Y:S03]  /*abe0*/  LDGSTS.E [R205+0xbe00], desc[UR26][R244.64], P6 ;  /* 0x0be00000f4cd7fae */ /* 0x0003e6000b1a101a */
[----:B------:R-:W-:Y:S01]  /*abf0*/  IMAD.WIDE R170, R5, 0x4, R170 ;  /* 0x0000000405aa7825 */ /* 0x000fe200078e02aa */
[----:B------:R1:W-:Y:S01]  /*ac00*/  LDGSTS.E [R252+0x8300], desc[UR26][R6.64], P6 ;  /* 0x0830000006fc7fae */ /* 0x0003e2000b1a101a */
[----:B------:R-:W-:-:S02]  /*ac10*/  ISETP.GE.AND P1, PT, R25, 0x80, PT ;  /* 0x000000801900780c */ /* 0x000fc40003f26270 */
        /* <DEDUP_REMOVED lines=8> */
[----:B------:R-:W-:Y:S01]  /*aca0*/  IMAD.WIDE R246, R5, 0x4, R246 ;  /* 0x0000000405f67825 */ /* 0x000fe200078e02f6 */
[----:B------:R-:W-:-:S03]  /*acb0*/  UMOV UR4, URZ ;  /* 0x000000ff00047c82 */ /* 0x000fc60008000000 */
[----:B--2---:R-:W-:-:S05]  /*acc0*/  IMAD.WIDE R8, R5, 0x4, R22 ;  /* 0x0000000405087825 */ /* 0x004fca00078e0216 */
[----:B------:R1:W-:Y:S01]  /*acd0*/  LDGSTS.E [R252+0x8700], desc[UR26][R8.64], P6 ;  /* 0x0870000008fc7fae */ /* 0x0003e2000b1a101a */
[----:B------:R-:W-:Y:S01]  /*ace0*/  ISETP.GE.AND P3, PT, R25, 0x40, PT ;  /* 0x000000401900780c */ /* 0x000fe20003f66270 */
[----:B---3--:R-:W-:-:S05]  /*acf0*/  IMAD.WIDE R10, R5, 0x4, R20 ;  /* 0x00000004050a7825 */ /* 0x008fca00078e0214 */
        /* <DEDUP_REMOVED lines=14> */
[----:B------:R-:W0:Y:S01]  /*ade0*/  LDGDEPBAR ;  /* 0x00000000000079af */ /* 0x000e220000000000 */
[----:B------:R-:W-:Y:S05]  /*adf0*/  @!P1 BRA `(.L_x_8) ;  /* 0x0000006000d89947 */ /* 0x000fea0003800000 */
[----:B------:R-:W2:Y:S04]  /*ae00*/  LDL.LU R24, [R1+0x330] ;  /* 0x0003300001187983 */ /* 0x000ea80000300800 */
[----:B------:R-:W3:Y:S04]  /*ae10*/  LDL.LU R23, [R1+0x230] ;  /* 0x0002300001177983 */ /* 0x000ee80000300800 */
[----:B------:R-:W4:Y:S04]  /*ae20*/  LDL.LU R22, [R1+0x234] ;  /* 0x0002340001167983 */ /* 0x000f280000300800 */
[----:B------:R-:W5:Y:S04]  /*ae30*/  LDL.LU R21, [R1+0x238] ;  /* 0x0002380001157983 */ /* 0x000f680000300800 */
[----:B------:R-:W5:Y:S01]  /*ae40*/  LDL.LU R20, [R1+0x23c] ;  /* 0x00023c0001147983 */ /* 0x000f620000300800 */
[----:B-1----:R-:W-:-:S03]  /*ae50*/  SHF.R.S32.HI R9, RZ, 0x1f, R70 ;  /* 0x0000001fff097819 */ /* 0x002fc60000011446 */
[----:B------:R-:W5:Y:S01]  /*ae60*/  LDL.LU R31, [R1+0x240] ;  /* 0x00024000011f7983 */ /* 0x000f620000300800 */
[----:B------:R-:W-:-:S03]  /*ae70*/  SHF.L.U64.HI R4, R70, 0x2, R9 ;  /* 0x0000000246047819 */ /* 0x000fc60000010209 */
[----:B------:R-:W5:Y:S04]  /*ae80*/  LDL.LU R30, [R1+0x244] ;  /* 0x00024400011e7983 */ /* 0x000f680000300800 */
[----:B------:R-:W5:Y:S04]  /*ae90*/  LDL.LU R29, [R1+0x248] ;  /* 0x00024800011d7983 */ /* 0x000f680000300800 */
[----:B------:R-:W5:Y:S01]  /*aea0*/  LDL.LU R28, [R1+0x24c] ;  /* 0x00024c00011c7983 */ /* 0x000f620000300800 */
[----:B------:R-:W-:-:S03]  /*aeb0*/  SHF.R.S32.HI R8, RZ, 0x1f, R25 ;  /* 0x0000001fff087819 */ /* 0x000fc60000011419 */
[----:B------:R-:W5:Y:S01]  /*aec0*/  LDL.LU R27, [R1+0x250] ;  /* 0x00025000011b7983 */ /* 0x000f620000300800 */
[----:B------:R-:W-:Y:S02]  /*aed0*/  SHF.R.S32.HI R187, RZ, 0x1f, R5 ;  /* 0x0000001fffbb7819 */ /* 0x000fe40000011405 */
[----:B------:R-:W-:Y:S01]  /*aee0*/  LEA.HI R8, R8, R25, RZ, 0x6 ;  /* 0x0000001908087211 */ /* 0x000fe200078f30ff */
[----:B------:R-:W5:Y:S04]  /*aef0*/  LDL.LU R26, [R1+0x254] ;  /* 0x00025400011a7983 */ /* 0x000f680000300800 */
[----:B------:R1:W-:Y:S01]  /*af00*/  STL [R1+0x3c], R4 ;  /* 0x00003c0401007387 */ /* 0x0003e20000100800 */
[----:B------:R-:W-:-:S03]  /*af10*/  SHF.L.U64.HI R6, R5, 0x3, R187 ;  /* 0x0000000305067819 */ /* 0x000fc600000102bb */
[----:B------:R-:W5:Y:S01]  /*af20*/  LDL.LU R25, [R1+0x258] ;  /* 0x0002580001197983 */ /* 0x000f620000300800 */
[----:B-1----:R-:W-:Y:S01]  /*af30*/  IMAD.SHL.U32 R4, R5, 0x8, RZ ;  /* 0x0000000805047824 */ /* 0x002fe200078e00ff */
[----:B--2---:R-:W-:Y:S02]  /*af40*/  SHF.R.S32.HI R7, RZ, 0x1f, R24 ;  /* 0x0000001fff077819 */ /* 0x004fe40000011418 */
[----:B---3--:R-:W-:Y:S02]  /*af50*/  SHF.R.S32.HI R15, RZ, 0x1f, R23 ;  /* 0x0000001fff0f7819 */ /* 0x008fe40000011417 */
[-C--:B------:R-:W-:Y:S02]  /*af60*/  LEA R185, P1, R23, R4.reuse, 0x2 ;  /* 0x0000000417b97211 */ /* 0x080fe400078210ff */
[----:B----4-:R-:W-:Y:S02]  /*af70*/  SHF.R.S32.HI R13, RZ, 0x1f, R22 ;  /* 0x0000001fff0d7819 */ /* 0x010fe40000011416 */
[----:B------:R-:W-:-:S02]  /*af80*/  LEA R68, P4, R22, R4, 0x2 ;  /* 0x0000000416447211 */ /* 0x000fc400078810ff */
[----:B------:R-:W-:Y:S02]  /*af90*/  SHF.L.U64.HI R7, R24, 0x2, R7 ;  /* 0x0000000218077819 */ /* 0x000fe40000010207 */
[----:B-----5:R-:W-:Y:S01]  /*afa0*/  SHF.R.S32.HI R11, RZ, 0x1f, R21 ;  /* 0x0000001fff0b7819 */ /* 0x020fe20000011415 */
[----:B------:R-:W2:Y:S01]  /*afb0*/  LDL.LU R24, [R1+0x25c] ;  /* 0x00025c0001187983 */ /* 0x000ea20000300800 */
[-C--:B------:R-:W-:Y:S02]  /*afc0*/  LEA R69, P5, R21, R4.reuse, 0x2 ;  /* 0x0000000415457211 */ /* 0x080fe400078a10ff */
[----:B------:R-:W-:Y:S02]  /*afd0*/  SHF.R.S32.HI R9, RZ, 0x1f, R20 ;  /* 0x0000001fff097819 */ /* 0x000fe40000011414 */
[----:B------:R-:W-:Y:S02]  /*afe0*/  LEA R70, P6, R20, R4, 0x2 ;  /* 0x0000000414467211 */ /* 0x000fe400078c10ff */
[----:B------:R-:W-:-:S02]  /*aff0*/  LEA.HI.X R72, R23, R6, R15, 0x2, P1 ;  /* 0x0000000617487211 */ /* 0x000fc400008f140f */
[-C--:B------:R-:W-:Y:S01]  /*b000*/  LEA.HI.X R74, R22, R6.reuse, R13, 0x2, P4 ;  /* 0x00000006164a7211 */ /* 0x080fe200020f140d */
[----:B------:R-:W3:Y:S01]  /*b010*/  LDL.LU R23, [R1+0x260] ;  /* 0x0002600001177983 */ /* 0x000ee20000300800 */
[-C--:B------:R-:W-:Y:S02]  /*b020*/  LEA.HI.X R76, R21, R6.reuse, R11, 0x2, P5 ;  /* 0x00000006154c7211 */ /* 0x080fe400028f140b */
[----:B------:R-:W-:Y:S01]  /*b030*/  LEA.HI.X R78, R20, R6, R9, 0x2, P6 ;  /* 0x00000006144e7211 */ /* 0x000fe200030f1409 */
[----:B------:R-:W4:Y:S04]  /*b040*/  LDL.LU R22, [R1+0x264] ;  /* 0x0002640001167983 */ /* 0x000f280000300800 */
[----:B------:R-:W5:Y:S04]  /*b050*/  LDL.LU R21, [R1+0x268] ;  /* 0x0002680001157983 */ /* 0x000f680000300800 */
[----:B------:R-:W5:Y:S01]  /*b060*/  LDL.LU R20, [R1+0x26c] ;  /* 0x00026c0001147983 */ /* 0x000f620000300800 */
[----:B------:R-:W-:-:S02]  /*b070*/  SHF.R.S32.HI R15, RZ, 0x1f, R31 ;  /* 0x0000001fff0f7819 */ /* 0x000fc4000001141f */
[-C--:B------:R-:W-:Y:S02]  /*b080*/  LEA R71, P1, R31, R4.reuse, 0x2 ;  /* 0x000000041f477211 */ /* 0x080fe400078210ff */
[----:B------:R-:W-:Y:S02]  /*b090*/  SHF.R.S32.HI R13, RZ, 0x1f, R30 ;  /* 0x0000001fff0d7819 */ /* 0x000fe4000001141e */
[-C--:B------:R-:W-:Y:S02]  /*b0a0*/  LEA R73, P4, R30, R4.reuse, 0x2 ;  /* 0x000000041e497211 */ /* 0x080fe400078810ff */
[----:B------:R-:W-:Y:S02]  /*b0b0*/  SHF.R.S32.HI R11, RZ, 0x1f, R29 ;  /* 0x0000001fff0b7819 */ /* 0x000fe4000001141d */
[----:B------:R-:W-:Y:S02]  /*b0c0*/  LEA R75, P5, R29, R4, 0x2 ;  /* 0x000000041d4b7211 */ /* 0x000fe400078a10ff */
[----:B------:R-:W-:-:S02]  /*b0d0*/  SHF.R.S32.HI R9, RZ, 0x1f, R28 ;  /* 0x0000001fff097819 */ /* 0x000fc4000001141c */
[----:B------:R-:W-:Y:S02]  /*b0e0*/  LEA R77, P6, R28, R4, 0x2 ;  /* 0x000000041c4d7211 */ /* 0x000fe400078c10ff */
[-C--:B------:R-:W-:Y:S02]  /*b0f0*/  LEA.HI.X R80, R31, R6.reuse, R15, 0x2, P1 ;  /* 0x000000061f507211 */ /* 0x080fe400008f140f */
[----:B------:R-:W-:Y:S01]  /*b100*/  LEA.HI.X R82, R30, R6, R13, 0x2, P4 ;  /* 0x000000061e527211 */ /* 0x000fe200020f140d */
[----:B------:R-:W5:Y:S01]  /*b110*/  LDL.LU R31, [R1+0x270] ;  /* 0x00027000011f7983 */ /* 0x000f620000300800 */
[----:B------:R-:W-:Y:S02]  /*b120*/  SHF.R.S32.HI R15, RZ, 0x1f, R27 ;  /* 0x0000001fff0f7819 */ /* 0x000fe4000001141b */
[----:B------:R-:W-:Y:S01]  /*b130*/  LEA R79, P1, R27, R4, 0x2 ;  /* 0x000000041b4f7211 */ /* 0x000fe200078210ff */
[----:B------:R-:W5:Y:S01]  /*b140*/  LDL.LU R30, [R1+0x274] ;  /* 0x00027400011e7983 */ /* 0x000f620000300800 */
[----:B------:R-:W-:-:S02]  /*b150*/  LEA.HI.X R84, R29, R6, R11, 0x2, P5 ;  /* 0x000000061d547211 */ /* 0x000fc400028f140b */
[----:B------:R-:W-:Y:S01]  /*b160*/  SHF.R.S32.HI R13, RZ, 0x1f, R26 ;  /* 0x0000001fff0d7819 */ /* 0x000fe2000001141a */
[----:B------:R-:W5:Y:S01]  /*b170*/  LDL.LU R29, [R1+0x278] ;  /* 0x00027800011d7983 */ /* 0x000f620000300800 */
[----:B------:R-:W-:Y:S02]  /*b180*/  LEA R81, P4, R26, R4, 0x2 ;  /* 0x000000041a517211 */ /* 0x000fe400078810ff */
[----:B------:R-:W-:Y:S02]  /*b190*/  LEA.HI.X R86, R28, R6, R9, 0x2, P6 ;  /* 0x000000061c567211 */ /* 0x000fe400030f1409 */
[----:B------:R-:W-:Y:S01]  /*b1a0*/  SHF.R.S32.HI R11, RZ, 0x1f, R25 ;  /* 0x0000001fff0b7819 */ /* 0x000fe20000011419 */
[----:B------:R-:W5:Y:S01]  /*b1b0*/  LDL.LU R28, [R1+0x27c] ;  /* 0x00027c00011c7983 */ /* 0x000f620000300800 */
[----:B------:R-:W-:Y:S02]  /*b1c0*/  LEA R83, P5, R25, R4, 0x2 ;  /* 0x0000000419537211 */ /* 0x000fe400078a10ff */
[----:B------:R-:W-:-:S02]  /*b1d0*/  LEA.HI.X R88, R27, R6, R15, 0x2, P1 ;  /* 0x000000061b587211 */ /* 0x000fc400008f140f */
[-C--:B------:R-:W-:Y:S01]  /*b1e0*/  LEA.HI.X R90, R26, R6.reuse, R13, 0x2, P4 ;  /* 0x000000061a5a7211 */ /* 0x080fe200020f140d */
[----:B------:R-:W5:Y:S01]  /*b1f0*/  LDL.LU R27, [R1+0x280] ;  /* 0x00028000011b7983 */ /* 0x000f620000300800 */
[----:B------:R-:W-:-:S03]  /*b200*/  LEA.HI.X R92, R25, R6, R11, 0x2, P5 ;  /* 0x00000006195c7211 */ /* 0x000fc600028f140b */
[----:B------:R-:W5:Y:S04]  /*b210*/  LDL.LU R26, [R1+0x284] ;  /* 0x00028400011a7983 */ /* 0x000f680000300800 */
[----:B------:R-:W5:Y:S01]  /*b220*/  LDL.LU R25, [R1+0x288] ;  /* 0x0002880001197983 */ /* 0x000f620000300800 */
[----:B--2---:R-:W-:Y:S02]  /*b230*/  SHF.R.S32.HI R9, RZ, 0x1f, R24 ;  /* 0x0000001fff097819 */ /* 0x004fe40000011418 */
[----:B------:R-:W-:-:S04]  /*b240*/  LEA R85, P6, R24, R4, 0x2 ;  /* 0x0000000418557211 */ /* 0x000fc800078c10ff */
[----:B------:R-:W-:Y:S02]  /*b250*/  LEA.HI.X R94, R24, R6, R9, 0x2, P6 ;  /* 0x00000006185e7211 */ /* 0x000fe400030f1409 */
[----:B------:R-:W2:Y:S01]  /*b260*/  LDL.LU R24, [R1+0x28c] ;  /* 0x00028c0001187983 */ /* 0x000ea20000300800 */
[----:B---3--:R-:W-:Y:S02]  /*b270*/  SHF.R.S32.HI R15, RZ, 0x1f, R23 ;  /* 0x0000001fff0f7819 */ /* 0x008fe40000011417 */
[-C--:B------:R-:W-:Y:S02]  /*b280*/  LEA R87, P1, R23, R4.reuse, 0x2 ;  /* 0x0000000417577211 */ /* 0x080fe400078210ff */
[----:B----4-:R-:W-:Y:S02]  /*b290*/  SHF.R.S32.HI R13, RZ, 0x1f, R22 ;  /* 0x0000001fff0d7819 */ /* 0x010fe40000011416 */
[----:B------:R-:W-:Y:S02]  /*b2a0*/  LEA R89, P4, R22, R4, 0x2 ;  /* 0x0000000416597211 */ /* 0x000fe400078810ff */
[----:B-----5:R-:W-:-:S02]  /*b2b0*/  SHF.R.S32.HI R11, RZ, 0x1f, R21 ;  /* 0x0000001fff0b7819 */ /* 0x020fc40000011415 */
[-C--:B------:R-:W-:Y:S02]  /*b2c0*/  LEA R91, P5, R21, R4.reuse, 0x2 ;  /* 0x00000004155b7211 */ /* 0x080fe400078a10ff */
[----:B------:R-:W-:Y:S02]  /*b2d0*/  SHF.R.S32.HI R9, RZ, 0x1f, R20 ;  /* 0x0000001fff097819 */ /* 0x000fe40000011414 */
[----:B------:R-:W-:Y:S02]  /*b2e0*/  LEA R93, P6, R20, R4, 0x2 ;  /* 0x00000004145d7211 */ /* 0x000fe400078c10ff */
[-C--:B------:R-:W-:Y:S02]  /*b2f0*/  LEA.HI.X R96, R23, R6.reuse, R15, 0x2, P1 ;  /* 0x0000000617607211 */ /* 0x080fe400008f140f */
[-C--:B------:R-:W-:Y:S01]  /*b300*/  LEA.HI.X R98, R22, R6.reuse, R13, 0x2, P4 ;  /* 0x0000000616627211 */ /* 0x080fe200020f140d */
[----:B------:R-:W3:Y:S01]  /*b310*/  LDL.LU R23, [R1+0x290] ;  /* 0x0002900001177983 */ /* 0x000ee20000300800 */
[----:B------:R-:W-:-:S02]  /*b320*/  LEA.HI.X R100, R21, R6, R11, 0x2, P5 ;  /* 0x0000000615647211 */ /* 0x000fc400028f140b */
        /* <DEDUP_REMOVED lines=101> */
[-C--:B------:R-:W-:Y:S01]  /*b980*/  LEA R143, P1, R31, R4.reuse, 0x2 ;  /* 0x000000041f8f7211 */ /* 0x080fe200078210ff */
[----:B------:R-:W5:Y:S01]  /*b990*/  LDL.LU R33, [R1+0x300] ;  /* 0x0003000001217983 */ /* 0x000f620000300800 */
[----:B------:R-:W-:Y:S02]  /*b9a0*/  SHF.R.S32.HI R13, RZ, 0x1f, R30 ;  /* 0x0000001fff0d7819 */ /* 0x000fe4000001141e */
[-C--:B------:R-:W-:Y:S01]  /*b9b0*/  LEA R145, P4, R30, R4.reuse, 0x2 ;  /* 0x000000041e917211 */ /* 0x080fe200078810ff */
[----:B------:R-:W5:Y:S01]  /*b9c0*/  LDL.LU R32, [R1+0x304] ;  /* 0x0003040001207983 */ /* 0x000f620000300800 */
        /* <DEDUP_REMOVED lines=43> */
[----:B------:R-:W2:Y:S01]  /*bc80*/  LDL.LU R20, [R1+0x338] ;  /* 0x0003380001147983 */ /* 0x000ea20000300800 */
[----:B------:R-:W-:-:S02]  /*bc90*/  SHF.R.S32.HI R11, RZ, 0x1f, R33 ;  /* 0x0000001fff0b7819 */ /* 0x000fc40000011421 */
[-C--:B------:R-:W-:Y:S01]  /*bca0*/  LEA R167, P1, R33, R4.reuse, 0x2 ;  /* 0x0000000421a77211 */ /* 0x080fe200078210ff */
[----:B------:R-:W3:Y:S01]  /*bcb0*/  LDL R35, [R1+0x140] ;  /* 0x0001400001237983 */ /* 0x000ee20000100800 */
[----:B------:R-:W-:Y:S02]  /*bcc0*/  SHF.R.S32.HI R177, RZ, 0x1f, R32 ;  /* 0x0000001fffb17819 */ /* 0x000fe40000011420 */
[-C--:B------:R-:W-:Y:S01]  /*bcd0*/  LEA R169, P4, R32, R4.reuse, 0x2 ;  /* 0x0000000420a97211 */ /* 0x080fe200078810ff */
[----:B------:R-:W3:Y:S01]  /*bce0*/  LDL R34, [R1+0xdc] ;  /* 0x0000dc0001227983 */ /* 0x000ee20000100800 */
[----:B------:R-:W-:Y:S02]  /*bcf0*/  SHF.R.S32.HI R9, RZ, 0x1f, R31 ;  /* 0x0000001fff097819 */ /* 0x000fe4000001141f */
[----:B------:R-:W-:Y:S01]  /*bd00*/  LEA R171, P5, R31, R4, 0x2 ;  /* 0x000000041fab7211 */ /* 0x000fe200078a10ff */
[----:B------:R-:W3:Y:S01]  /*bd10*/  LDL R63, [R1+0xf0] ;  /* 0x0000f000013f7983 */ /* 0x000ee20000100800 */
[----:B------:R-:W-:-:S03]  /*bd20*/  LEA.HI.X R176, R33, R6, R11, 0x2, P1 ;  /* 0x0000000621b07211 */ /* 0x000fc600008f140b */
[----:B------:R-:W3:Y:S01]  /*bd30*/  LDL R33, [R1+0x14c] ;  /* 0x00014c0001217983 */ /* 0x000ee20000100800 */
[-C--:B------:R-:W-:Y:S02]  /*bd40*/  LEA.HI.X R177, R32, R6.reuse, R177, 0x2, P4 ;  /* 0x0000000620b17211 */ /* 0x080fe400020f14b1 */
[----:B------:R-:W-:Y:S01]  /*bd50*/  LEA.HI.X R178, R31, R6, R9, 0x2, P5 ;  /* 0x000000061fb27211 */ /* 0x000fe200028f1409 */
[----:B------:R-:W3:Y:S01]  /*bd60*/  LDL R32, [R1+0x150] ;  /* 0x0001500001207983 */ /* 0x000ee20000100800 */
[----:B------:R-:W-:Y:S02]  /*bd70*/  SHF.R.S32.HI R179, RZ, 0x1f, R30 ;  /* 0x0000001fffb37819 */ /* 0x000fe4000001141e */
[CC--:B------:R-:W-:Y:S01]  /*bd80*/  LEA R173, P6, R30.reuse, R4.reuse, 0x2 ;  /* 0x000000041ead7211 */ /* 0x0c0fe200078c10ff */
[----:B------:R-:W3:Y:S01]  /*bd90*/  LDL R31, [R1+0x154] ;  /* 0x00015400011f7983 */ /* 0x000ee20000100800 */
[----:B------:R-:W-:Y:S02]  /*bda0*/  SHF.R.S32.HI R9, RZ, 0x1f, R29 ;  /* 0x0000001fff097819 */ /* 0x000fe4000001141d */
[----:B------:R-:W-:Y:S01]  /*bdb0*/  LEA R175, P1, R29, R4, 0x2 ;  /* 0x000000041daf7211 */ /* 0x000fe200078210ff */
[----:B------:R-:W3:Y:S01]  /*bdc0*/  LDL R62, [R1+0xf4] ;  /* 0x0000f400013e7983 */ /* 0x000ee20000100800 */
[----:B------:R-:W-:-:S02]  /*bdd0*/  LEA.HI.X R179, R30, R6, R179, 0x2, P6 ;  /* 0x000000061eb37211 */ /* 0x000fc400030f14b3 */
[----:B------:R-:W-:Y:S01]  /*bde0*/  SHF.R.S32.HI R189, RZ, 0x1f, R28 ;  /* 0x0000001fffbd7819 */ /* 0x000fe2000001141c */
[----:B------:R-:W4:Y:S01]  /*bdf0*/  LDL R30, [R1+0x158] ;  /* 0x00015800011e7983 */ /* 0x000f220000100800 */
[----:B------:R-:W-:Y:S02]  /*be00*/  SHF.R.S32.HI R191, RZ, 0x1f, R27 ;  /* 0x0000001fffbf7819 */ /* 0x000fe4000001141b */
[----:B------:R-:W-:Y:S01]  /*be10*/  SHF.R.S32.HI R193, RZ, 0x1f, R26 ;  /* 0x0000001fffc17819 */ /* 0x000fe2000001141a */
[----:B------:R-:W5:Y:S01]  /*be20*/  LDL R61, [R1+0xf8] ;  /* 0x0000f800013d7983 */ /* 0x000f620000100800 */
[----:B------:R-:W-:-:S03]  /*be30*/  SHF.R.S32.HI R195, RZ, 0x1f, R25 ;  /* 0x0000001fffc37819 */ /* 0x000fc60000011419 */
[----:B------:R-:W5:Y:S04]  /*be40*/  LDL R60, [R1+0xc4] ;  /* 0x0000c400013c7983 */ /* 0x000f680000100800 */
        /* <DEDUP_REMOVED lines=23> */
[----:B------:R-:W5:Y:S01]  /*bfc0*/  LDL R36, [R1+0x174] ;  /* 0x0001740001247983 */ /* 0x000f620000100800 */
[----:B--2---:R-:W-:-:S04]  /*bfd0*/  SHF.R.S32.HI R183, RZ, 0x1f, R20 ;  /* 0x0000001fffb77819 */ /* 0x004fc80000011414 */
[----:B------:R-:W-:Y:S02]  /*bfe0*/  SHF.L.U64.HI R183, R20, 0x2, R183 ;  /* 0x0000000214b77819 */ /* 0x000fe400000102b7 */
[----:B------:R-:W2:Y:S01]  /*bff0*/  LDL R20, [R1+0x144] ;  /* 0x0001440001147983 */ /* 0x000ea20000100800 */
[C---:B------:R-:W-:Y:S02]  /*c000*/  LEA R190, P4, R28.reuse, R4, 0x2 ;  /* 0x000000041cbe7211 */ /* 0x040fe400078810ff */
[-C--:B------:R-:W-:Y:S02]  /*c010*/  LEA.HI.X R180, R29, R6.reuse, R9, 0x2, P1 ;  /* 0x000000061db47211 */ /* 0x080fe400008f1409 */
[----:B------:R-:W-:Y:S01]  /*c020*/  LEA.HI.X R189, R28, R6, R189, 0x2, P4 ;  /* 0x000000061cbd7211 */ /* 0x000fe200020f14bd */
[----:B------:R-:W2:Y:S01]  /*c030*/  LDL R29, [R1+0x15c] ;  /* 0x00015c00011d7983 */ /* 0x000ea20000100800 */
[----:B------:R-:W-:-:S03]  /*c040*/  LEA R192, P5, R27, R4, 0x2 ;  /* 0x000000041bc07211 */ /* 0x000fc600078a10ff */
[----:B------:R-:W2:Y:S01]  /*c050*/  LDL R28, [R1+0xe0] ;  /* 0x0000e000011c7983 */ /* 0x000ea20000100800 */
[C---:B------:R-:W-:Y:S02]  /*c060*/  LEA R194, P6, R26.reuse, R4, 0x2 ;  /* 0x000000041ac27211 */ /* 0x040fe400078c10ff */
[----:B------:R-:W-:Y:S02]  /*c070*/  LEA.HI.X R191, R27, R6, R191, 0x2, P5 ;  /* 0x000000061bbf7211 */ /* 0x000fe400028f14bf */
[C---:B------:R-:W-:Y:S01]  /*c080*/  LEA R196, P1, R25.reuse, R4, 0x2 ;  /* 0x0000000419c47211 */ /* 0x040fe200078210ff */
[----:B------:R-:W2:Y:S01]  /*c090*/  LDL R27, [R1+0x160] ;  /* 0x00016000011b7983 */ /* 0x000ea20000100800 */
[-C--:B------:R-:W-:Y:S02]  /*c0a0*/  LEA.HI.X R193, R26, R6.reuse, R193, 0x2, P6 ;  /* 0x000000061ac17211 */ /* 0x080fe400030f14c1 */
[----:B------:R-:W-:Y:S01]  /*c0b0*/  LEA.HI.X R195, R25, R6, R195, 0x2, P1 ;  /* 0x0000000619c37211 */ /* 0x000fe200008f14c3 */
[----:B------:R-:W2:Y:S01]  /*c0c0*/  LDL R26, [R1+0x164] ;  /* 0x00016400011a7983 */ /* 0x000ea20000100800 */
[----:B------:R-:W-:-:S02]  /*c0d0*/  SHF.R.S32.HI R197, RZ, 0x1f, R24 ;  /* 0x0000001fffc57819 */ /* 0x000fc40000011418 */
[-C--:B------:R-:W-:Y:S01]  /*c0e0*/  LEA R198, P4, R24, R4.reuse, 0x2 ;  /* 0x0000000418c67211 */ /* 0x080fe200078810ff */
[----:B------:R-:W2:Y:S01]  /*c0f0*/  LDL R25, [R1+0x168] ;  /* 0x0001680001197983 */ /* 0x000ea20000100800 */
[----:B---3--:R-:W-:Y:S02]  /*c100*/  SHF.R.S32.HI R199, RZ, 0x1f, R23 ;  /* 0x0000001fffc77819 */ /* 0x008fe40000011417 */
[-C--:B------:R-:W-:Y:S02]  /*c110*/  LEA R200, P5, R23, R4.reuse, 0x2 ;  /* 0x0000000417c87211 */ /* 0x080fe400078a10ff */
[----:B----4-:R-:W-:Y:S02]  /*c120*/  SHF.R.S32.HI R9, RZ, 0x1f, R22 ;  /* 0x0000001fff097819 */ /* 0x010fe40000011416 */
[----:B------:R-:W-:Y:S02]  /*c130*/  LEA R4, P6, R22, R4, 0x2 ;  /* 0x0000000416047211 */ /* 0x000fe400078c10ff */
[----:B------:R-:W-:-:S02]  /*c140*/  LEA.HI.X R197, R24, R6, R197, 0x2, P4 ;  /* 0x0000000618c57211 */ /* 0x000fc400020f14c5 */
[----:B------:R-:W3:Y:S01]  /*c150*/  LDL R24, [R1+0xe4] ;  /* 0x0000e40001187983 */ /* 0x000ee20000100800 */
[-C--:B------:R-:W-:Y:S02]  /*c160*/  LEA.HI.X R199, R23, R6.reuse, R199, 0x2, P5 ;  /* 0x0000000617c77211 */ /* 0x080fe400028f14c7 */
[----:B------:R-:W-:Y:S01]  /*c170*/  LEA.HI.X R6, R22, R6, R9, 0x2, P6 ;  /* 0x0000000616067211 */ /* 0x000fe200030f1409 */
[----:B------:R-:W4:Y:S04]  /*c180*/  LDL R23, [R1+0x16c] ;  /* 0x00016c0001177983 */ /* 0x000f280000100800 */
[----:B------:R-:W3:Y:S01]  /*c190*/  LDL R22, [R1+0x170] ;  /* 0x0001700001167983 */ /* 0x000ee20000100800 */
[----:B-----5:R-:W-:-:S03]  /*c1a0*/  LEA R181, P1, R64, R21, 0x3 ;  /* 0x0000001540b57211 */ /* 0x020fc600078218ff */
[----:B------:R-:W5:Y:S01]  /*c1b0*/  LDL R21, [R1+0xe8] ;  /* 0x0000e80001157983 */ /* 0x000f620000100800 */
[----:B--2---:R-:W-:-:S04]  /*c1c0*/  SHF.R.S32.HI R234, RZ, 0x1f, R20 ;  /* 0x0000001fffea7819 */ /* 0x004fc80000011414 */
[----:B------:R-:W-:Y:S02]  /*c1d0*/  SHF.L.U64.HI R234, R20, 0x2, R234 ;  /* 0x0000000214ea7819 */ /* 0x000fe400000102ea */
[----:B------:R-:W2:Y:S01]  /*c1e0*/  LDL R20, [R1+0x1f4] ;  /* 0x0001f40001147983 */ /* 0x000ea20000100800 */
[----:B------:R-:W-:Y:S02]  /*c1f0*/  SHF.R.S32.HI R236, RZ, 0x1f, R33 ;  /* 0x0000001fffec7819 */ /* 0x000fe40000011421 */
[----:B------:R-:W-:Y:S02]  /*c200*/  SHF.R.S32.HI R237, RZ, 0x1f, R32 ;  /* 0x0000001fffed7819 */ /* 0x000fe40000011420 */
[----:B------:R-:W-:Y:S02]  /*c210*/  SHF.R.S32.HI R238, RZ, 0x1f, R31 ;  /* 0x0000001fffee7819 */ /* 0x000fe4000001141f */
[----:B------:R-:W-:Y:S02]  /*c220*/  SHF.L.U64.HI R236, R33, 0x2, R236 ;  /* 0x0000000221ec7819 */ /* 0x000fe400000102ec */
[----:B------:R-:W2:Y:S01]  /*c230*/  LDL R33, [R1+0x1fc] ;  /* 0x0001fc0001217983 */ /* 0x000ea20000100800 */
[----:B------:R-:W-:-:S02]  /*c240*/  SHF.L.U64.HI R237, R32, 0x2, R237 ;  /* 0x0000000220ed7819 */ /* 0x000fc400000102ed */
[----:B------:R-:W-:Y:S01]  /*c250*/  SHF.L.U64.HI R238, R31, 0x2, R238 ;  /* 0x000000021fee7819 */ /* 0x000fe200000102ee */
[----:B------:R-:W2:Y:S01]  /*c260*/  LDL R32, [R1+0x200] ;  /* 0x0002000001207983 */ /* 0x000ea20000100800 */
[----:B------:R-:W-:-:S03]  /*c270*/  SHF.R.S32.HI R239, RZ, 0x1f, R30 ;  /* 0x0000001fffef7819 */ /* 0x000fc6000001141e */
[----:B------:R-:W2:Y:S01]  /*c280*/  LDL R31, [R1+0x204] ;  /* 0x00020400011f7983 */ /* 0x000ea20000100800 */
[----:B------:R-:W-:Y:S02]  /*c290*/  SHF.R.S32.HI R240, RZ, 0x1f, R29 ;  /* 0x0000001ffff07819 */ /* 0x000fe4000001141d */
[----:B------:R-:W-:Y:S02]  /*c2a0*/  SHF.R.S32.HI R241, RZ, 0x1f, R28 ;  /* 0x0000001ffff17819 */ /* 0x000fe4000001141c */
[----:B------:R-:W-:Y:S02]  /*c2b0*/  SHF.L.U64.HI R239, R30, 0x2, R239 ;  /* 0x000000021eef7819 */ /* 0x000fe400000102ef */
[----:B------:R-:W2:Y:S01]  /*c2c0*/  LDL R30, [R1+0x208] ;  /* 0x00020800011e7983 */ /* 0x000ea20000100800 */
[----:B------:R-:W-:Y:S02]  /*c2d0*/  SHF.L.U64.HI R240, R29, 0x2, R240 ;  /* 0x000000021df07819 */ /* 0x000fe400000102f0 */
        /* <DEDUP_REMOVED lines=11> */
[----:B---3--:R-:W-:-:S03]  /*c390*/  SHF.R.S32.HI R245, RZ, 0x1f, R24 ;  /* 0x0000001ffff57819 */ /* 0x008fc60000011418 */
[----:B------:R-:W3:Y:S01]  /*c3a0*/  LDL R25, [R1+0x218] ;  /* 0x0002180001197983 */ /* 0x000ee20000100800 */
[----:B----4-:R-:W-:Y:S02]  /*c3b0*/  SHF.R.S32.HI R246, RZ, 0x1f, R23 ;  /* 0x0000001ffff67819 */ /* 0x010fe40000011417 */
[----:B------:R-:W-:Y:S02]  /*c3c0*/  SHF.R.S32.HI R247, RZ, 0x1f, R22 ;  /* 0x0000001ffff77819 */ /* 0x000fe40000011416 */
[----:B------:R-:W-:Y:S02]  /*c3d0*/  SHF.L.U64.HI R245, R24, 0x2, R245 ;  /* 0x0000000218f57819 */ /* 0x000fe400000102f5 */
[----:B------:R-:W4:Y:S01]  /*c3e0*/  LDL R24, [R1+0x21c] ;  /* 0x00021c0001187983 */ /* 0x000f220000100800 */
[----:B------:R-:W-:Y:S02]  /*c3f0*/  SHF.L.U64.HI R246, R23, 0x2, R246 ;  /* 0x0000000217f67819 */ /* 0x000fe400000102f6 */
[----:B------:R-:W-:Y:S01]  /*c400*/  SHF.L.U64.HI R247, R22, 0x2, R247 ;  /* 0x0000000216f77819 */ /* 0x000fe200000102f7 */
[----:B------:R-:W3:Y:S04]  /*c410*/  LDL R23, [R1+0x220] ;  /* 0x0002200001177983 */ /* 0x000ee80000100800 */
[----:B------:R-:W3:Y:S01]  /*c420*/  LDL R22, [R1+0x224] ;  /* 0x0002240001167983 */ /* 0x000ee20000100800 */
[----:B-----5:R-:W-:-:S04]  /*c430*/  SHF.R.S32.HI R249, RZ, 0x1f, R21 ;  /* 0x0000001ffff97819 */ /* 0x020fc80000011415 */
[----:B------:R-:W-:Y:S02]  /*c440*/  SHF.L.U64.HI R249, R21, 0x2, R249 ;  /* 0x0000000215f97819 */ /* 0x000fe400000102f9 */
[----:B------:R-:W5:Y:S01]  /*c450*/  LDL R21, [R1+0x228] ;  /* 0x0002280001157983 */ /* 0x000f620000100800 */
[----:B------:R-:W-:Y:S02]  /*c460*/  SHF.R.S32.HI R232, RZ, 0x1f, R35 ;  /* 0x0000001fffe87819 */ /* 0x000fe40000011423 */
[----:B------:R-:W-:Y:S02]  /*c470*/  SHF.R.S32.HI R233, RZ, 0x1f, R34 ;  /* 0x0000001fffe97819 */ /* 0x000fe40000011422 */
[----:B------:R-:W-:Y:S02]  /*c480*/  SHF.L.U64.HI R232, R35, 0x2, R232 ;  /* 0x0000000223e87819 */ /* 0x000fe400000102e8 */
[----:B------:R-:W-:Y:S01]  /*c490*/  SHF.L.U64.HI R233, R34, 0x2, R233 ;  /* 0x0000000222e97819 */ /* 0x000fe200000102e9 */
[----:B------:R-:W3:Y:S04]  /*c4a0*/  LDL R35, [R1+0x1f0] ;  /* 0x0001f00001237983 */ /* 0x000ee80000100800 */
[----:B------:R-:W3:Y:S01]  /*c4b0*/  LDL R34, [R1+0x1f8] ;  /* 0x0001f80001227983 */ /* 0x000ee20000100800 */
[----:B------:R-:W-:-:S04]  /*c4c0*/  IADD3 R68, P4, PT, R68, UR18, RZ ;  /* 0x0000001244447c10 */ /* 0x000fc8000ff9e0ff */
[----:B------:R-:W-:Y:S02]  /*c4d0*/  IADD3.X R74, PT, PT, R74, UR19, RZ, P4, !PT ;  /* 0x000000134a4a7c10 */ /* 0x000fe4000a7fe4ff */
        /* <DEDUP_REMOVED lines=10> */
[----:B------:R-:W-:Y:S02]  /*c580*/  IADD3 R101, P4, PT, R101, UR18, RZ ;  /* 0x0000001265657c10 */ /* 0x000fe4000ff9e0ff */
[----:B--2---:R-:W-:-:S04]  /*c590*/  SHF.R.S32.HI R251, RZ, 0x1f, R20 ;  /* 0x0000001ffffb7819 */ /* 0x004fc80000011414 */
[----:B------:R-:W-:Y:S02]  /*c5a0*/  SHF.L.U64.HI R251, R20, 0x2, R251 ;  /* 0x0000000214fb7819 */ /* 0x000fe400000102fb */
[----:B------:R-:W2:Y:S01]  /*c5b0*/  LDL R20, [R1+0x22c] ;  /* 0x00022c0001147983 */ /* 0x000ea20000100800 */
[----:B------:R-:W-:Y:S02]  /*c5c0*/  IADD3.X R110, PT, PT, R110, UR19, RZ, P4, !PT ;  /* 0x000000136e6e7c10 */ /* 0x000fe4000a7fe4ff */
[----:B------:R-:W-:-:S04]  /*c5d0*/  IADD3 R107, P4, PT, R107, UR18, RZ ;  /* 0x000000126b6b7c10 */ /* 0x000fc8000ff9e0ff */
[----:B------:R-:W-:Y:S02]  /*c5e0*/  IADD3.X R116, PT, PT, R116, UR19, RZ, P4, !PT ;  /* 0x0000001374747c10 */ /* 0x000fe4000a7fe4ff */
[----:B------:R-:W-:-:S04]  /*c5f0*/  IADD3 R113, P4, PT, R113, UR18, RZ ;  /* 0x0000001271717c10 */ /* 0x000fc8000ff9e0ff */
[----:B------:R-:W-:Y:S02]  /*c600*/  IADD3.X R122, PT, PT, R122, UR19, RZ, P4, !PT ;  /* 0x000000137a7a7c10 */ /* 0x000fe4000a7fe4ff */
[----:B------:R-:W-:Y:S02]  /*c610*/  IADD3 R119, P4, PT, R119, UR18, RZ ;  /* 0x0000001277777c10 */ /* 0x000fe4000ff9e0ff */
[----:B------:R-:W-:Y:S02]  /*c620*/  IADD3 R69, P5, PT, R69, UR18, RZ ;  /* 0x0000001245457c10 */ /* 0x000fe4000ffbe0ff */
[----:B------:R-:W-:Y:S02]  /*c630*/  IADD3.X R128, PT, PT, R128, UR19, RZ, P4, !PT ;  /* 0x0000001380807c10 */ /* 0x000fe4000a7fe4ff */
[----:B------:R-:W-:Y:S02]  /*c640*/  IADD3 R125, P4, PT, R125, UR18, RZ ;  /* 0x000000127d7d7c10 */ /* 0x000fe4000ff9e0ff */
[----:B------:R-:W-:-:S02]  /*c650*/  IADD3.X R76, PT, PT, R76, UR19, RZ, P5, !PT ;  /* 0x000000134c4c7c10 */ /* 0x000fc4000affe4ff */
[----:B------:R-:W-:Y:S02]  /*c660*/  IADD3 R73, P5, PT, R73, UR18, RZ ;  /* 0x0000001249497c10 */ /* 0x000fe4000ffbe0ff */
[----:B------:R-:W-:Y:S02]  /*c670*/  IADD3.X R134, PT, PT, R134, UR19, RZ, P4, !PT ;  /* 0x0000001386867c10 */ /* 0x000fe4000a7fe4ff */
        /* <DEDUP_REMOVED lines=17> */
[----:B------:R-:W-:Y:S02]  /*c790*/  IADD3 R185, P6, PT, R185, UR18, RZ ;  /* 0x00000012b9b97c10 */ /* 0x000fe4000ffde0ff */
[----:B------:R-:W-:Y:S02]  /*c7a0*/  IADD3.X R106, PT, PT, R106, UR19, RZ, P5, !PT ;  /* 0x000000136a6a7c10 */ /* 0x000fe4000affe4ff */
[----:B------:R-:W-:Y:S02]  /*c7b0*/  IADD3 R103, P5, PT, R103, UR18, RZ ;  /* 0x0000001267677c10 */ /* 0x000fe4000ffbe0ff */
[----:B------:R-:W-:Y:S02]  /*c7c0*/  IADD3.X R164, PT, PT, R164, UR19, RZ, P4, !PT ;  /* 0x00000013a4a47c10 */ /* 0x000fe4000a7fe4ff */
        /* <DEDUP_REMOVED lines=33> */
[----:B------:R-:W-:Y:S01]  /*c9e0*/  SHF.R.S32.HI R4, RZ, 0x1f, R33 ;  /* 0x0000001fff047819 */ /* 0x000fe20000011421 */
[----:B------:R-:W-:Y:S01]  /*c9f0*/  IMAD.SHL.U32 R186, R5, 0x4, RZ ;  /* 0x0000000405ba7824 */ /* 0x000fe200078e00ff */
[----:B------:R-:W-:Y:S02]  /*ca00*/  IADD3.X R142, PT, PT, R142, UR19, RZ, P5, !PT ;  /* 0x000000138e8e7c10 */ /* 0x000fe4000affe4ff */
[----:B------:R-:W-:Y:S02]  /*ca10*/  IADD3 R139, P5, PT, R139, UR18, RZ ;  /* 0x000000128b8b7c10 */ /* 0x000fe4000ffbe0ff */
[----:B------:R-:W-:-:S02]  /*ca20*/  SHF.L.U64.HI R187, R5, 0x2, R187 ;  /* 0x0000000205bb7819 */ /* 0x000fc400000102bb */
[----:B------:R-:W-:Y:S02]  /*ca30*/  IADD3.X R201, PT, PT, R6, UR19, RZ, P4, !PT ;  /* 0x0000001306c97c10 */ /* 0x000fe4000a7fe4ff */
[----:B------:R-:W-:Y:S02]  /*ca40*/  SHF.R.S32.HI R5, RZ, 0x1f, R32 ;  /* 0x0000001fff057819 */ /* 0x000fe40000011420 */
[----:B------:R-:W-:Y:S02]  /*ca50*/  IADD3.X R108, PT, PT, R108, UR19, RZ, P6, !PT ;  /* 0x000000136c6c7c10 */ /* 0x000fe4000b7fe4ff */
[----:B------:R-:W-:Y:S02]  /*ca60*/  SHF.R.S32.HI R6, RZ, 0x1f, R31 ;  /* 0x0000001fff067819 */ /* 0x000fe4000001141f */
[----:B------:R-:W-:Y:S02]  /*ca70*/  SHF.L.U64.HI R4, R33, 0x2, R4 ;  /* 0x0000000221047819 */ /* 0x000fe40000010204 */
[----:B------:R-:W-:-:S02]  /*ca80*/  IADD3 R105, P6, PT, R105, UR18, RZ ;  /* 0x0000001269697c10 */ /* 0x000fc4000ffde0ff */
[----:B------:R-:W-:Y:S02]  /*ca90*/  IADD3.X R148, PT, PT, R148, UR19, RZ, P5, !PT ;  /* 0x0000001394947c10 */ /* 0x000fe4000affe4ff */
[----:B------:R-:W-:Y:S02]  /*caa0*/  IADD3 R145, P5, PT, R145, UR18, RZ ;  /* 0x0000001291917c10 */ /* 0x000fe4000ffbe0ff */
[----:B------:R-:W-:Y:S01]  /*cab0*/  SHF.L.U64.HI R5, R32, 0x2, R5 ;  /* 0x0000000220057819 */ /* 0x000fe20000010205 */
[----:B------:R1:W-:Y:S01]  /*cac0*/  STL [R1], R4 ;  /* 0x0000000401007387 */ /* 0x0003e20000100800 */
[----:B------:R-:W-:Y:S02]  /*cad0*/  SHF.L.U64.HI R6, R31, 0x2, R6 ;  /* 0x000000021f067819 */ /* 0x000fe40000010206 */
[----:B------:R-:W-:Y:S02]  /*cae0*/  IADD3.X R114, PT, PT, R114, UR19, RZ, P6, !PT ;  /* 0x0000001372727c10 */ /* 0x000fe4000b7fe4ff */
[----:B------:R-:W-:Y:S01]  /*caf0*/  IADD3 R111, P6, PT, R111, UR18, RZ ;  /* 0x000000126f6f7c10 */ /* 0x000fe2000ffde0ff */
[----:B------:R3:W-:Y:S01]  /*cb00*/  STL [R1+0x4], R5 ;  /* 0x0000040501007387 */ /* 0x0007e20000100800 */
[----:B------:R-:W-:-:S02]  /*cb10*/  IADD3.X R154, PT, PT, R154, UR19, RZ, P5, !PT ;  /* 0x000000139a9a7c10 */ /* 0x000fc4000affe4ff */
[----:B-1----:R-:W-:Y:S01]  /*cb20*/  SHF.R.S32.HI R4, RZ, 0x1f, R30 ;  /* 0x0000001fff047819 */ /* 0x002fe2000001141e */
[----:B------:R1:W-:Y:S01]  /*cb30*/  STL [R1+0x8], R6 ;  /* 0x0000080601007387 */ /* 0x0003e20000100800 */
[----:B------:R-:W-:Y:S02]  /*cb40*/  IADD3 R151, P5, PT, R151, UR18, RZ ;  /* 0x0000001297977c10 */ /* 0x000fe4000ffbe0ff */
[----:B------:R-:W-:Y:S02]  /*cb50*/  IADD3.X R120, PT, PT, R120, UR19, RZ, P6, !PT ;  /* 0x0000001378787c10 */ /* 0x000fe4000b7fe4ff */
[----:B---3--:R-:W-:Y:S02]  /*cb60*/  SHF.R.S32.HI R5, RZ, 0x1f, R29 ;  /* 0x0000001fff057819 */ /* 0x008fe4000001141d */
[----:B------:R-:W-:Y:S02]  /*cb70*/  SHF.L.U64.HI R4, R30, 0x2, R4 ;  /* 0x000000021e047819 */ /* 0x000fe40000010204 */
[----:B------:R-:W-:-:S02]  /*cb80*/  IADD3 R117, P6, PT, R117, UR18, RZ ;  /* 0x0000001275757c10 */ /* 0x000fc4000ffde0ff */
[----:B-1----:R-:W-:Y:S02]  /*cb90*/  SHF.R.S32.HI R6, RZ, 0x1f, R28 ;  /* 0x0000001fff067819 */ /* 0x002fe4000001141c */
[----:B------:R-:W-:Y:S02]  /*cba0*/  IADD3.X R160, PT, PT, R160, UR19, RZ, P5, !PT ;  /* 0x00000013a0a07c10 */ /* 0x000fe4000affe4ff */
[----:B------:R-:W-:Y:S02]  /*cbb0*/  IADD3 R157, P5, PT, R157, UR18, RZ ;  /* 0x000000129d9d7c10 */ /* 0x000fe4000ffbe0ff */
[----:B------:R-:W-:Y:S01]  /*cbc0*/  SHF.L.U64.HI R5, R29, 0x2, R5 ;  /* 0x000000021d057819 */ /* 0x000fe20000010205 */
[----:B------:R1:W-:Y:S01]  /*cbd0*/  STL [R1+0xc], R4 ;  /* 0x00000c0401007387 */ /* 0x0003e20000100800 */
[----:B------:R-:W-:Y:S02]  /*cbe0*/  SHF.L.U64.HI R6, R28, 0x2, R6 ;  /* 0x000000021c067819 */ /* 0x000fe40000010206 */
[----:B------:R-:W-:-:S02]  /*cbf0*/  IADD3.X R126, PT, PT, R126, UR19, RZ, P6, !PT ;  /* 0x000000137e7e7c10 */ /* 0x000fc4000b7fe4ff */
[----:B------:R-:W-:Y:S01]  /*cc00*/  IADD3 R123, P6, PT, R123, UR18, RZ ;  /* 0x000000127b7b7c10 */ /* 0x000fe2000ffde0ff */
[----:B------:R3:W-:Y:S01]  /*cc10*/  STL [R1+0x10], R5 ;  /* 0x0000100501007387 */ /* 0x0007e20000100800 */
[----:B------:R-:W-:Y:S02]  /*cc20*/  IADD3.X R166, PT, PT, R166, UR19, RZ, P5, !PT ;  /* 0x00000013a6a67c10 */ /* 0x000fe4000affe4ff */
[----:B-1----:R-:W-:Y:S01]  /*cc30*/  SHF.R.S32.HI R4, RZ, 0x1f, R27 ;  /* 0x0000001fff047819 */ /* 0x002fe2000001141b */
[----:B------:R1:W-:Y:S01]  /*cc40*/  STL [R1+0x14], R6 ;  /* 0x0000140601007387 */ /* 0x0003e20000100800 */
[----:B------:R-:W-:Y:S02]  /*cc50*/  IADD3 R163, P5, PT, R163, UR18, RZ ;  /* 0x00000012a3a37c10 */ /* 0x000fe4000ffbe0ff */
[----:B------:R-:W-:Y:S02]  /*cc60*/  IADD3.X R132, PT, PT, R132, UR19, RZ, P6, !PT ;  /* 0x0000001384847c10 */ /* 0x000fe4000b7fe4ff */
[----:B---3--:R-:W-:-:S02]  /*cc70*/  SHF.R.S32.HI R5, RZ, 0x1f, R26 ;  /* 0x0000001fff057819 */ /* 0x008fc4000001141a */
[----:B------:R-:W-:Y:S02]  /*cc80*/  SHF.L.U64.HI R4, R27, 0x2, R4 ;  /* 0x000000021b047819 */ /* 0x000fe40000010204 */
[----:B------:R-:W-:Y:S02]  /*cc90*/  IADD3 R129, P6, PT, R129, UR18, RZ ;  /* 0x0000001281817c10 */ /* 0x000fe4000ffde0ff */
[----:B-1----:R-:W-:Y:S02]  /*cca0*/  SHF.R.S32.HI R6, RZ, 0x1f, R25 ;  /* 0x0000001fff067819 */ /* 0x002fe40000011419 */
[----:B------:R-:W-:Y:S02]  /*ccb0*/  IADD3.X R172, PT, PT, R172, UR19, RZ, P5, !PT ;  /* 0x00000013acac7c10 */ /* 0x000fe4000affe4ff */
[----:B------:R-:W-:Y:S02]  /*ccc0*/  IADD3 R169, P5, PT, R169, UR18, RZ ;  /* 0x00000012a9a97c10 */ /* 0x000fe4000ffbe0ff */
[----:B------:R-:W-:Y:S01]  /*ccd0*/  SHF.L.U64.HI R5, R26, 0x2, R5 ;  /* 0x000000021a057819 */ /* 0x000fe20000010205 */
[----:B------:R4:W-:Y:S01]  /*cce0*/  STL [R1+0x18], R4 ;  /* 0x0000180401007387 */ /* 0x0009e20000100800 */
[----:B------:R-:W-:-:S02]  /*ccf0*/  SHF.L.U64.HI R6, R25, 0x2, R6 ;  /* 0x0000000219067819 */ /* 0x000fc40000010206 */
[----:B------:R-:W-:Y:S02]  /*cd00*/  IADD3.X R138, PT, PT, R138, UR19, RZ, P6, !PT ;  /* 0x000000138a8a7c10 */ /* 0x000fe4000b7fe4ff */
[----:B------:R-:W-:Y:S01]  /*cd10*/  IADD3 R135, P6, PT, R135, UR18, RZ ;  /* 0x0000001287877c10 */ /* 0x000fe2000ffde0ff */
[----:B------:R1:W-:Y:S01]  /*cd20*/  STL [R1+0x1c], R5 ;  /* 0x00001c0501007387 */ /* 0x0003e20000100800 */
[----:B------:R-:W-:Y:S02]  /*cd30*/  IADD3.X R177, PT, PT, R177, UR19, RZ, P5, !PT ;  /* 0x00000013b1b17c10 */ /* 0x000fe4000affe4ff */
[----:B----4-:R-:W-:Y:S01]  /*cd40*/  SHF.R.S32.HI R4, RZ, 0x1f, R24 ;  /* 0x0000001fff047819 */ /* 0x010fe20000011418 */
[----:B------:R3:W-:Y:S01]  /*cd50*/  STL [R1+0x20], R6 ;  /* 0x0000200601007387 */ /* 0x0007e20000100800 */
[----:B------:R-:W-:Y:S02]  /*cd60*/  IADD3 R175, P5, PT, R175, UR18, RZ ;  /* 0x00000012afaf7c10 */ /* 0x000fe4000ffbe0ff */
[----:B------:R-:W-:-:S02]  /*cd70*/  IADD3.X R144, PT, PT, R144, UR19, RZ, P6, !PT ;  /* 0x0000001390907c10 */ /* 0x000fc4000b7fe4ff */
[----:B-1----:R-:W-:Y:S02]  /*cd80*/  SHF.R.S32.HI R5, RZ, 0x1f, R23 ;  /* 0x0000001fff057819 */ /* 0x002fe40000011417 */
[----:B------:R-:W-:Y:S02]  /*cd90*/  SHF.L.U64.HI R4, R24, 0x2, R4 ;  /* 0x0000000218047819 */ /* 0x000fe40000010204 */
[----:B------:R-:W-:Y:S02]  /*cda0*/  IADD3 R141, P6, PT, R141, UR18, RZ ;  /* 0x000000128d8d7c10 */ /* 0x000fe4000ffde0ff */
[----:B---3--:R-:W-:Y:S02]  /*cdb0*/  SHF.R.S32.HI R6, RZ, 0x1f, R22 ;  /* 0x0000001fff067819 */ /* 0x008fe40000011416 */
[----:B------:R-:W-:Y:S02]  /*cdc0*/  IADD3.X R180, PT, PT, R180, UR19, RZ, P5, !PT ;  /* 0x00000013b4b47c10 */ /* 0x000fe4000affe4ff */
[----:B------:R-:W-:-:S02]  /*cdd0*/  IADD3 R194, P5, PT, R194, UR18, RZ ;  /* 0x00000012c2c27c10 */ /* 0x000fc4000ffbe0ff */
[----:B------:R-:W-:Y:S01]  /*cde0*/  SHF.L.U64.HI R5, R23, 0x2, R5 ;  /* 0x0000000217057819 */ /* 0x000fe20000010205 */
[----:B------:R1:W-:Y:S01]  /*cdf0*/  STL [R1+0x24], R4 ;  /* 0x0000240401007387 */ /* 0x0003e20000100800 */
[----:B------:R-:W-:Y:S02]  /*ce00*/  SHF.R.S32.HI R206, RZ, 0x1f, R64 ;  /* 0x0000001fffce7819 */ /* 0x000fe40000011440 */
        /* <DEDUP_REMOVED lines=8> */
[----:B------:R-:W-:Y:S02]  /*ce90*/  LEA.HI.X R7, R64, R7, R206, 0x3, P1 ;  /* 0x0000000740077211 */ /* 0x000fe400008f1cce */
[----:B------:R-:W-:Y:S02]  /*cea0*/  IADD3.X R156, PT, PT, R156, UR19, RZ, P6, !PT ;  /* 0x000000139c9c7c10 */ /* 0x000fe4000b7fe4ff */
[----:B-----5:R-:W-:Y:S02]  /*ceb0*/  SHF.R.S32.HI R5, RZ, 0x1f, R21 ;  /* 0x0000001fff057819 */ /* 0x020fe40000011415 */
[----:B------:R-:W-:-:S02]  /*cec0*/  IADD3 R153, P6, PT, R153, UR18, RZ ;  /* 0x0000001299997c10 */ /* 0x000fc4000ffde0ff */
[----:B-1----:R-:W-:Y:S02]  /*ced0*/  SHF.L.U64.HI R6, R204, 0x2, R4 ;  /* 0x00000002cc067819 */ /* 0x002fe40000010204 */
[----:B------:R-:W-:Y:S02]  /*cee0*/  SHF.R.S32.HI R4, RZ, 0x6, R8 ;  /* 0x00000006ff047819 */ /* 0x000fe40000011408 */
[----:B------:R-:W-:Y:S02]  /*cef0*/  IADD3.X R184, PT, PT, R7, UR17, RZ, P5, !PT ;  /* 0x0000001107b87c10 */ /* 0x000fe4000affe4ff */
[----:B------:R-:W-:Y:S02]  /*cf00*/  SHF.L.U64.HI R7, R21, 0x2, R5 ;  /* 0x0000000215077819 */ /* 0x000fe40000010205 */
[----:B------:R-:W-:Y:S02]  /*cf10*/  IADD3.X R162, PT, PT, R162, UR19, RZ, P6, !PT ;  /* 0x00000013a2a27c10 */ /* 0x000fe4000b7fe4ff */
[----:B------:R-:W-:-:S02]  /*cf20*/  VIMNMX R5, PT, PT, R4, 0x2, !PT ;  /* 0x0000000204057848 */ /* 0x000fc40007fe0100 */
[----:B------:R-:W-:Y:S01]  /*cf30*/  IADD3 R159, P6, PT, R159, UR18, RZ ;  /* 0x000000129f9f7c10 */ /* 0x000fe2000ffde0ff */
[----:B------:R1:W-:Y:S02]  /*cf40*/  STL [R1+0x34], R7 ;  /* 0x0000340701007387 */ /* 0x0003e40000100800 */
[----:B------:R-:W-:Y:S01]  /*cf50*/  VIADD R5, R5, 0xffffffff ;  /* 0xffffffff05057836 */ /* 0x000fe20000000000 */
[----:B------:R-:W-:Y:S02]  /*cf60*/  IADD3.X R168, PT, PT, R168, UR19, RZ, P6, !PT ;  /* 0x00000013a8a87c10 */ /* 0x000fe4000b7fe4ff */
[----:B------:R-:W-:Y:S02]  /*cf70*/  IADD3 R165, P6, PT, R165, UR18, RZ ;  /* 0x00000012a5a57c10 */ /* 0x000fe4000ffde0ff */
[----:B--2---:R-:W-:-:S04]  /*cf80*/  SHF.R.S32.HI R6, RZ, 0x1f, R20 ;  /* 0x0000001fff067819 */ /* 0x004fc80000011414 */
[----:B-1----:R-:W-:Y:S02]  /*cf90*/  SHF.L.U64.HI R7, R20, 0x2, R6 ;  /* 0x0000000214077819 */ /* 0x002fe40000010206 */
[----:B------:R-:W-:-:S03]  /*cfa0*/  IADD3.X R174, PT, PT, R174, UR19, RZ, P6, !PT ;  /* 0x00000013aeae7c10 */ /* 0x000fc6000b7fe4ff */
[----:B------:R1:W-:Y:S01]  /*cfb0*/  STL [R1+0x38], R7 ;  /* 0x0000380701007387 */ /* 0x0003e20000100800 */
[----:B------:R-:W-:-:S03]  /*cfc0*/  IADD3 R171, P6, PT, R171, UR18, RZ ;  /* 0x00000012abab7c10 */ /* 0x000fc6000ffde0ff */
[----:B------:R1:W-:Y:S01]  /*cfd0*/  STL [R1+0x40], R5 ;  /* 0x0000400501007387 */ /* 0x0003e20000100800 */
[----:B------:R-:W-:Y:S02]  /*cfe0*/  IADD3.X R178, PT, PT, R178, UR19, RZ, P6, !PT ;  /* 0x00000013b2b27c10 */ /* 0x000fe4000b7fe4ff */
[----:B------:R-:W-:-:S04]  /*cff0*/  IADD3 R190, P6, PT, R190, UR18, RZ ;  /* 0x00000012bebe7c10 */ /* 0x000fc8000ffde0ff */
[----:B------:R-:W-:Y:S02]  /*d000*/  IADD3.X R189, PT, PT, R189, UR19, RZ, P6, !PT ;  /* 0x00000013bdbd7c10 */ /* 0x000fe4000b7fe4ff */
[----:B------:R-:W-:Y:S02]  /*d010*/  IADD3 R196, P6, PT, R196, UR18, RZ ;  /* 0x00000012c4c47c10 */ /* 0x000fe4000ffde0ff */
[----:B------:R-:W-:Y:S02]  /*d020*/  SHF.R.S32.HI R205, RZ, 0x1f, R63 ;  /* 0x0000001fffcd7819 */ /* 0x000fe4000001143f */
[----:B------:R-:W-:Y:S02]  /*d030*/  IADD3.X R195, PT, PT, R195, UR19, RZ, P6, !PT ;  /* 0x00000013c3c37c10 */ /* 0x000fe4000b7fe4ff */
[----:B------:R-:W-:Y:S02]  /*d040*/  IADD3 R200, P6, PT, R200, UR18, RZ ;  /* 0x00000012c8c87c10 */ /* 0x000fe4000ffde0ff */
[----:B------:R-:W-:-:S02]  /*d050*/  SHF.R.S32.HI R207, RZ, 0x1f, R62 ;  /* 0x0000001fffcf7819 */ /* 0x000fc4000001143e */
[----:B------:R-:W-:Y:S02]  /*d060*/  SHF.R.S32.HI R208, RZ, 0x1f, R61 ;  /* 0x0000001fffd07819 */ /* 0x000fe4000001143d */
[----:B------:R-:W-:Y:S02]  /*d070*/  SHF.R.S32.HI R209, RZ, 0x1f, R60 ;  /* 0x0000001fffd17819 */ /* 0x000fe4000001143c */
[----:B------:R-:W-:Y:S02]  /*d080*/  SHF.R.S32.HI R210, RZ, 0x1f, R59 ;  /* 0x0000001fffd27819 */ /* 0x000fe4000001143b */
[----:B------:R-:W-:Y:S02]  /*d090*/  SHF.R.S32.HI R211, RZ, 0x1f, R58 ;  /* 0x0000001fffd37819 */ /* 0x000fe4000001143a */
[----:B------:R-:W-:Y:S02]  /*d0a0*/  SHF.R.S32.HI R212, RZ, 0x1f, R57 ;  /* 0x0000001fffd47819 */ /* 0x000fe40000011439 */
        /* <DEDUP_REMOVED lines=22> */
[----:B------:R-:W-:Y:S01]  /*d210*/  SHF.R.S32.HI R252, RZ, 0x1f, R34 ;  /* 0x0000001ffffc7819 */ /* 0x000fe20000011422 */
[----:B------:R-:W-:Y:S01]  /*d220*/  VIADD R6, R4, 0xfffffffe ;  /* 0xfffffffe04067836 */ /* 0x000fe20000000000 */
[----:B------:R-:W-:Y:S01]  /*d230*/  IADD3.X R199, PT, PT, R199, UR19, RZ, P6, !PT ;  /* 0x00000013c7c77c10 */ /* 0x000fe2000b7fe4ff */
[----:B------:R-:W-:Y:S01]  /*d240*/  IMAD.MOV.U32 R182, RZ, RZ, R19 ;  /* 0x000000ffffb67224 */ /* 0x000fe200078e0013 */
[----:B------:R-:W-:Y:S01]  /*d250*/  SHF.L.U64.HI R206, R64, 0x2, R206 ;  /* 0x0000000240ce7819 */ /* 0x000fe200000102ce */
[----:B------:R-:W-:Y:S01]  /*d260*/  IMAD.MOV.U32 R4, RZ, RZ, RZ ;  /* 0x000000ffff047224 */ /* 0x000fe200078e00ff */
[----:B------:R-:W-:Y:S01]  /*d270*/  SHF.L.U64.HI R205, R63, 0x2, R205 ;  /* 0x000000023fcd7819 */ /* 0x000fe200000102cd */
[----:B------:R-:W-:Y:S01]  /*d280*/  IMAD.MOV.U32 R188, RZ, RZ, RZ ;  /* 0x000000ffffbc7224 */ /* 0x000fe200078e00ff */
[----:B------:R-:W-:-:S02]  /*d290*/  SHF.L.U64.HI R207, R62, 0x2, R207 ;  /* 0x000000023ecf7819 */ /* 0x000fc400000102cf */
[----:B------:R-:W-:Y:S02]  /*d2a0*/  SHF.L.U64.HI R208, R61, 0x2, R208 ;  /* 0x000000023dd07819 */ /* 0x000fe400000102d0 */
[----:B------:R-:W-:Y:S02]  /*d2b0*/  SHF.L.U64.HI R209, R60, 0x2, R209 ;  /* 0x000000023cd17819 */ /* 0x000fe400000102d1 */
[----:B------:R-:W-:Y:S02]  /*d2c0*/  SHF.L.U64.HI R210, R59, 0x2, R210 ;  /* 0x000000023bd27819 */ /* 0x000fe400000102d2 */
[----:B------:R-:W-:Y:S02]  /*d2d0*/  SHF.L.U64.HI R211, R58, 0x2, R211 ;  /* 0x000000023ad37819 */ /* 0x000fe400000102d3 */
[----:B------:R-:W-:Y:S02]  /*d2e0*/  SHF.L.U64.HI R212, R57, 0x2, R212 ;  /* 0x0000000239d47819 */ /* 0x000fe400000102d4 */
        /* <DEDUP_REMOVED lines=22> */
[----:B------:R-:W-:Y:S01]  /*d450*/  SHF.L.U64.HI R252, R34, 0x2, R252 ;  /* 0x0000000222fc7819 */ /* 0x000fe200000102fc */
[----:B------:R-:W-:Y:S01]  /*d460*/  UMOV UR13, 0x1 ;  /* 0x00000001000d7882 */ /* 0x000fe20000000000 */
[----:B------:R-:W-:Y:S01]  /*d470*/  UMOV UR5, URZ ;  /* 0x000000ff00057c82 */ /* 0x000fe20008000000 */
[----:B-1----:R-:W-:-:S05]  /*d480*/  UMOV UR6, URZ ;  /* 0x000000ff00067c82 */ /* 0x002fca0008000000 */
.L_x_11:
[----:B------:R-:W-:-:S04]  /*d490*/  IMAD.U32 R4, R4, -0x80000000, RZ ;  /* 0x8000000004047824 */ /* 0x000fc800078e00ff */
[----:B------:R-:W1:Y:S02]  /*d4a0*/  SYNCS.PHASECHK.TRANS64.TRYWAIT P1, [UR11], R4 ;  /* 0x00000004ff0075a7 */ /* 0x000e64000802110b */
[----:B-1----:R-:W-:Y:S05]  /*d4b0*/  @!P1 BRA `(.L_x_9) ;  /* 0x0000007400dc9947 */ /* 0x002fea0003800000 */
.L_x_17:
[----:B------:R-:W-:-:S04]  /*d4c0*/  DEPBAR.LE SB0, 0x0 ;  /* 0x000080000000791a */ /* 0x000fc80000000000 */
[----:B------:R-:W-:Y:S01]  /*d4d0*/  BAR.SYNC.DEFER_BLOCKING 0x0 ;  /* 0x0000000000007b1d */ /* 0x000fe20000010000 */
[----:B------:R-:W-:Y:S02]  /*d4e0*/  UIADD3 UR5, UPT, UPT, UR5, 0x1, URZ ;  /* 0x0000000105057890 */ /* 0x000fe4000fffe0ff */
[----:B------:R-:W-:Y:S02]  /*d4f0*/  ULEA UR11, UR13, UR9, 0x3 ;  /* 0x000000090d0b7291 */ /* 0x000fe4000f8e18ff */
[----:B------:R-:W-:Y:S02]  /*d500*/  UISETP.GT.AND UP1, UPT, UR5, 0x1, UPT ;  /* 0x000000010500788c */ /* 0x000fe4000bf24270 */
[----:B------:R-:W-:Y:S02]  /*d510*/  UIADD3 UR11, UPT, UPT, UR11, 0x18000, URZ ;  /* 0x000180000b0b7890 */ /* 0x000fe4000fffe0ff */
[----:B------:R-:W-:Y:S01]  /*d520*/  USEL UR5, UR5, URZ, !UP1 ;  /* 0x000000ff05057287 */ /* 0x000fe2000c800000 */
[----:B------:R-:W-:Y:S01]  /*d530*/  UMOV UR4, UR6 ;  /* 0x0000000600047c82 */ /* 0x000fe20008000000 */
        /* <DEDUP_REMOVED lines=16> */
[----:B-1----:R1:W-:Y:S01]  /*d640*/  STTM.x64 tmem[UR10+0x80], R4 ;  /* 0x00008004000079ed */ /* 0x0023e2000834000a */
[----:B------:R-:W2:Y:S02]  /*d650*/  FENCE.VIEW.ASYNC.T ;  /* 0x00000000000073c6 */ /* 0x000ea40000000200 */
[----:B--2---:R-:W-:Y:S06]  /*d660*/  BAR.SYNC.DEFER_BLOCKING 0x0 ;  /* 0x0000000000007b1d */ /* 0x004fec0000010000 */
[----:B------:R-:W-:Y:S05]  /*d670*/  @P0 BRA `(.L_x_10) ;  /* 0x0000000000dc0947 */ /* 0x000fea0003800000 */
[----:B------:R-:W-:Y:S01]  /*d680*/  ULEA UR7, UR5, UR9, 0xf ;  /* 0x0000000905077291 */ /* 0x000fe2000f8e78ff */
[----:B------:R-:W-:Y:S01]  /*d690*/  UMOV UR6, URZ ;  /* 0x000000ff00067c82 */ /* 0x000fe20008000000 */
[----:B------:R-:W-:Y:S02]  /*d6a0*/  UIADD3 UR24, UPT, UPT, UR8, 0x88, URZ ;  /* 0x0000008808187890 */ /* 0x000fe4000fffe0ff */
[----:B------:R-:W-:Y:S02]  /*d6b0*/  USHF.R.U32.HI UR7, URZ, 0x4, UR7 ;  /* 0x00000004ff077899 */ /* 0x000fe40008011607 */
[----:B------:R-:W-:Y:S02]  /*d6c0*/  UIADD3 UR36, UPT, UPT, UR8, 0x90, URZ ;  /* 0x0000009008247890 */ /* 0x000fe4000fffe0ff */
[----:B------:R-:W-:Y:S02]  /*d6d0*/  USGXT.U32 UR14, UR7, 0xe ;  /* 0x0000000e070e789a */ /* 0x000fe40008000000 */
[----:B------:R-:W-:-:S02]  /*d6e0*/  UIADD3 UR37, UPT, UPT, UR8, 0x98, URZ ;  /* 0x0000009808257890 */ /* 0x000fc4000fffe0ff */
[----:B------:R-:W-:Y:S01]  /*d6f0*/  UIADD3 UR16, UP1, UPT, UR14, 0x2, URZ ;  /* 0x000000020e107890 */ /* 0x000fe2000ff3e0ff */
[----:B------:R-:W-:Y:S01]  /*d700*/  UMOV UR7, URZ ;  /* 0x000000ff00077c82 */ /* 0x000fe20008000000 */
[----:B------:R-:W-:Y:S02]  /*d710*/  UIADD3 UR42, UPT, UPT, UR8, 0xa0, URZ ;  /* 0x000000a0082a7890 */ /* 0x000fe4000fffe0ff */
[----:B------:R-:W-:Y:S02]  /*d720*/  UIADD3.X UR17, UPT, UPT, UR6, 0x40004040, URZ, UP1, !UPT ;  /* 0x4000404006117890 */ /* 0x000fe40008ffe4ff */
[----:B------:R-:W-:Y:S01]  /*d730*/  UIADD3 UR28, UP1, UPT, UR16, 0x2, URZ ;  /* 0x00000002101c7890 */ /* 0x000fe2000ff3e0ff */
[----:B------:R-:W-:Y:S01]  /*d740*/  UMOV UR6, UR11 ;  /* 0x0000000b00067c82 */ /* 0x000fe20008000000 */
[----:B------:R-:W-:Y:S02]  /*d750*/  UIADD3 UR30, UP2, UPT, UR16, 0x4, URZ ;  /* 0x00000004101e7890 */ /* 0x000fe4000ff5e0ff */
[----:B------:R-:W-:Y:S01]  /*d760*/  UIADD3 UR32, UP3, UPT, UR16, 0x3fe, URZ ;  /* 0x000003fe10207890 */ /* 0x000fe2000ff7e0ff */
[----:B------:R-:W-:Y:S01]  /*d770*/  UMOV UR25, UR6 ;  /* 0x0000000600197c82 */ /* 0x000fe20008000000 */
[----:B------:R-:W-:-:S02]  /*d780*/  UIADD3 UR34, UP4, UPT, UR16, 0x400, URZ ;  /* 0x0000040010227890 */ /* 0x000fc4000ff9e0ff */
[----:B------:R-:W-:Y:S02]  /*d790*/  UIADD3 UR6, UP5, UPT, UR16, 0x402, URZ ;  /* 0x0000040210067890 */ /* 0x000fe4000ffbe0ff */
[----:B------:R-:W-:Y:S02]  /*d7a0*/  UIADD3.X UR29, UPT, UPT, UR17, URZ, URZ, UP1, !UPT ;  /* 0x000000ff111d7290 */ /* 0x000fe40008ffe4ff */
[----:B------:R-:W-:Y:S02]  /*d7b0*/  UIADD3 UR18, UP6, UPT, UR16, 0x404, URZ ;  /* 0x0000040410127890 */ /* 0x000fe4000ffde0ff */
[----:B------:R-:W-:Y:S02]  /*d7c0*/  UIADD3.X UR31, UPT, UPT, UR17, URZ, URZ, UP2, !UPT ;  /* 0x000000ff111f7290 */ /* 0x000fe400097fe4ff */
[----:B------:R-:W-:Y:S02]  /*d7d0*/  UIADD3.X UR33, UPT, UPT, UR17, URZ, URZ, UP3, !UPT ;  /* 0x000000ff11217290 */ /* 0x000fe40009ffe4ff */
[----:B------:R-:W-:-:S02]  /*d7e0*/  UIADD3 UR43, UPT, UPT, UR8, 0xa8, URZ ;  /* 0x000000a8082b7890 */ /* 0x000fc4000fffe0ff */
[----:B------:R-:W-:Y:S02]  /*d7f0*/  UIADD3.X UR35, UPT, UPT, UR17, URZ, URZ, UP4, !UPT ;  /* 0x000000ff11237290 */ /* 0x000fe4000a7fe4ff */
[----:B------:R-:W-:Y:S02]  /*d800*/  UIADD3 UR48, UPT, UPT, UR8, 0xb0, URZ ;  /* 0x000000b008307890 */ /* 0x000fe4000fffe0ff */
[----:B------:R-:W-:Y:S01]  /*d810*/  UIADD3.X UR7, UPT, UPT, UR17, URZ, URZ, UP5, !UPT ;  /* 0x000000ff11077290 */ /* 0x000fe2000affe4ff */
[----:B------:R-:W-:Y:S01]  /*d820*/  UMOV UR20, 0x0 ;  /* 0x0000000000147882 */ /* 0x000fe20000000000 */
[----:B------:R-:W-:Y:S01]  /*d830*/  UMOV UR21, 0x8200910 ;  /* 0x0820091000157882 */ /* 0x000fe20000000000 */
[----:B------:R-:W-:Y:S01]  /*d840*/  UIADD3 UR49, UPT, UPT, UR8, 0xb8, URZ ;  /* 0x000000b808317890 */ /* 0x000fe2000fffe0ff */
[----:B------:R-:W-:Y:S01]  /*d850*/  UMOV UR15, 0x40004040 ;  /* 0x40004040000f7882 */ /* 0x000fe20000000000 */
[----:B------:R-:W-:Y:S01]  /*d860*/  UIADD3.X UR19, UPT, UPT, UR17, URZ, URZ, UP6, !UPT ;  /* 0x000000ff11137290 */ /* 0x000fe2000b7fe4ff */
[----:B------:R2:W-:Y:S01]  /*d870*/  UTCHMMA tmem[UR12], gdesc[UR14], tmem[UR8], tmem[UR20], idesc[UR21], UPT ;  /* 0x00ff140e0c0079ea */ /* 0x0005e2000b800008 */
[----:B------:R-:W-:Y:S01]  /*d880*/  UMOV UR22, 0x0 ;  /* 0x0000000000167882 */ /* 0x000fe20000000000 */
[----:B------:R-:W-:Y:S01]  /*d890*/  UMOV UR23, 0x8200910 ;  /* 0x0820091000177882 */ /* 0x000fe20000000000 */
[----:B------:R-:W-:Y:S01]  /*d8a0*/  UMOV UR38, 0x0 ;  /* 0x0000000000267882 */ /* 0x000fe20000000000 */
[----:B------:R-:W-:Y:S01]  /*d8b0*/  UMOV UR39, 0x8200910 ;  /* 0x0820091000277882 */ /* 0x000fe20000000000 */
        /* <DEDUP_REMOVED lines=19> */
.L_x_10:
[----:B-1----:R-:W3:Y:S01]  /*d9f0*/  LDL R7, [R1+0x3c] ;  /* 0x00003c0001077983 */ /* 0x002ee20000100800 */
[----:B------:R-:W1:Y:S03]  /*da00*/  LDC R4, c[0x0][0x3a0] ;  /* 0x0000e800ff047b82 */ /* 0x000e660000000800 */
[----:B------:R-:W4:Y:S04]  /*da10*/  LDL R10, [R1+0x22c] ;  /* 0x00022c00010a7983 */ /* 0x000f280000100800 */
[----:B------:R-:W5:Y:S04]  /*da20*/  LDL R6, [R1+0x38] ;  /* 0x0000380001067983 */ /* 0x000f680000100800 */
[----:B--2---:R-:W2:Y:S04]  /*da30*/  LDL R9, [R1+0x228] ;  /* 0x0002280001097983 */ /* 0x004ea80000100800 */
[----:B------:R-:W2:Y:S01]  /*da40*/  LDL R8, [R1+0x34] ;  /* 0x0000340001087983 */ /* 0x000ea20000100800 */
[----:B------:R-:W-:Y:S01]  /*da50*/  BAR.SYNC.DEFER_BLOCKING 0x0 ;  /* 0x0000000000007b1d */ /* 0x000fe20000010000 */
[----:B-1----:R-:W-:Y:S01]  /*da60*/  VIADD R5, R4, 0x3f ;  /* 0x0000003f04057836 */ /* 0x002fe20000000000 */
[----:B------:R-:W-:-:S04]  /*da70*/  ISETP.GT.AND P4, PT, R182, RZ, PT ;  /* 0x000000ffb600720c */ /* 0x000fc80003f84270 */
[----:B------:R-:W2:Y:S01]  /*da80*/  LDL R13, [R1+0x224] ;  /* 0x00022400010d7983 */ /* 0x000ea20000100800 */
[----:B------:R-:W-:-:S03]  /*da90*/  SHF.R.S32.HI R4, RZ, 0x1f, R5 ;  /* 0x0000001fff047819 */ /* 0x000fc60000011405 */
[----:B------:R-:W2:Y:S01]  /*daa0*/  LDL R12, [R1+0x220] ;  /* 0x00022000010c7983 */ /* 0x000ea20000100800 */
[----:B------:R-:W-:-:S03]  /*dab0*/  LEA.HI R4, R4, R5, RZ, 0x6 ;  /* 0x0000000504047211 */ /* 0x000fc600078f30ff */
[----:B------:R-:W2:Y:S01]  /*dac0*/  LDL R11, [R1+0x21c] ;  /* 0x00021c00010b7983 */ /* 0x000ea20000100800 */
[----:B------:R-:W-:-:S05]  /*dad0*/  SHF.R.S32.HI R4, RZ, 0x6, R4 ;  /* 0x00000006ff047819 */ /* 0x000fca0000011404 */
[----:B------:R-:W-:-:S05]  /*dae0*/  VIADD R4, R4, 0xfffffffe ;  /* 0xfffffffe04047836 */ /* 0x000fca0000000000 */
[----:B------:R-:W-:Y:S02]  /*daf0*/  ISETP.GE.AND P1, PT, R188, R4, PT ;  /* 0x00000004bc00720c */ /* 0x000fe40003f26270 */
[----:B------:R-:W-:-:S04]  /*db00*/  SEL R4, RZ, 0x4, !P4 ;  /* 0x00000004ff047807 */ /* 0x000fc80006000000 */
[----:B------:R-:W-:-:S04]  /*db10*/  SEL R4, R4, RZ, !P1 ;  /* 0x000000ff04047207 */ /* 0x000fc80004800000 */
[----:B------:R-:W-:Y:S01]  /*db20*/  ISETP.NE.U32.AND P4, PT, R4, RZ, PT ;  /* 0x000000ff0400720c */ /* 0x000fe20003f85070 */
[----:B------:R-:W-:Y:S02]  /*db30*/  IMAD.MOV.U32 R4, RZ, RZ, R181 ;  /* 0x000000ffff047224 */ /* 0x000fe400078e00b5 */
[----:B------:R-:W-:-:S10]  /*db40*/  IMAD.MOV.U32 R5, RZ, RZ, R184 ;  /* 0x000000ffff057224 */ /* 0x000fd400078e00b8 */
[----:B------:R-:W-:Y:S01]  /*db50*/  @!PT LDS RZ, [RZ] ;  /* 0x00000000fffff984 */ /* 0x000fe20000000800 */
[----:B------:R-:W-:Y:S01]  /*db60*/  @!PT LDS RZ, [RZ] ;  /* 0x00000000fffff984 */ /* 0x000fe20000000800 */
[----:B------:R-:W-:Y:S01]  /*db70*/  @!PT LDS RZ, [RZ] ;  /* 0x00000000fffff984 */ /* 0x000fe20000000800 */
[----:B------:R1:W-:Y:S01]  /*db80*/  LDGSTS.E [R2+0x10000], desc[UR26][R4.64], P4 ;  /* 0x1000000004027fae */ /* 0x0003e2000a1a101a */
[----:B------:R-:W-:-:S04]  /*db90*/  ISETP.GT.AND P4, PT, R182, 0x1, PT ;  /* 0x00000001b600780c */ /* 0x000fc80003f84270 */
[----:B-1----:R-:W-:-:S04]  /*dba0*/  SEL R4, RZ, 0x4, !P4 ;  /* 0x00000004ff047807 */ /* 0x002fc80006000000 */
[----:B------:R-:W-:-:S04]  /*dbb0*/  SEL R4, R4, RZ, !P1 ;  /* 0x000000ff04047207 */ /* 0x000fc80004800000 */
[----:B------:R-:W-:Y:S02]  /*dbc0*/  ISETP.NE.U32.AND P4, PT, R4, RZ, PT ;  /* 0x000000ff0400720c */ /* 0x000fe40003f85070 */
[----:B------:R-:W-:-:S05]  /*dbd0*/  IADD3 R4, P5, PT, R204, R181, RZ ;  /* 0x000000b5cc047210 */ /* 0x000fca0007fbe0ff */
[----:B---3--:R-:W-:Y:S02]  /*dbe0*/  IMAD.X R5, R184, 0x1, R7, P5 ;  /* 0x00000001b8057824 */ /* 0x008fe400028e0607 */
[----:B------:R-:W3:Y:S04]  /*dbf0*/  LDL R7, [R1+0x2c] ;  /* 0x00002c0001077983 */ /* 0x000ee80000100800 */
[----:B------:R1:W-:Y:S01]  /*dc00*/  LDGSTS.E [R2+0x10004], desc[UR26][R4.64], P4 ;  /* 0x1000400004027fae */ /* 0x0003e2000a1a101a */
[----:B------:R-:W-:-:S04]  /*dc10*/  ISETP.GT.AND P4, PT, R182, 0x2, PT ;  /* 0x00000002b600780c */ /* 0x000fc80003f84270 */
[----:B-1----:R-:W-:-:S04]  /*dc20*/  SEL R4, RZ, 0x4, !P4 ;  /* 0x00000004ff047807 */ /* 0x002fc80006000000 */
[----:B------:R-:W-:-:S04]  /*dc30*/  SEL R4, R4, RZ, !P1 ;  /* 0x000000ff04047207 */ /* 0x000fc80004800000 */
[----:B------:R-:W-:Y:S02]  /*dc40*/  ISETP.NE.U32.AND P4, PT, R4, RZ, PT ;  /* 0x000000ff0400720c */ /* 0x000fe40003f85070 */
[----:B----4-:R-:W-:Y:S02]  /*dc50*/  LEA R4, P5, R10, R181, 0x2 ;  /* 0x000000b50a047211 */ /* 0x010fe400078a10ff */
[----:B------:R-:W4:Y:S03]  /*dc60*/  LDL R10, [R1+0x218] ;  /* 0x00021800010a7983 */ /* 0x000f260000100800 */
[----:B-----5:R-:W-:Y:S02]  /*dc70*/  IMAD.X R5, R184, 0x1, R6, P5 ;  /* 0x00000001b8057824 */ /* 0x020fe400028e0606 */
[----:B------:R-:W5:Y:S04]  /*dc80*/  LDL R6, [R1+0x28] ;  /* 0x0000280001067983 */ /* 0x000f680000100800 */
[----:B------:R1:W-:Y:S01]  /*dc90*/  LDGSTS.E [R2+0x10008], desc[UR26][R4.64], P4 ;  /* 0x1000800004027fae */ /* 0x0003e2000a1a101a */
[----:B------:R-:W-:-:S04]  /*dca0*/  ISETP.GT.AND P4, PT, R182, 0x3, PT ;  /* 0x00000003b600780c */ /* 0x000fc80003f84270 */
[----:B-1----:R-:W-:-:S04]  /*dcb0*/  SEL R4, RZ, 0x4, !P4 ;  /* 0x00000004ff047807 */ /* 0x002fc80006000000 */
[----:B------:R-:W-:-:S04]  /*dcc0*/  SEL R4, R4, RZ, !P1 ;  /* 0x000000ff04047207 */ /* 0x000fc80004800000 */
[----:B------:R-:W-:Y:S02]  /*dcd0*/  ISETP.NE.U32.AND P4, PT, R4, RZ, PT ;  /* 0x000000ff0400720c */ /* 0x000fe40003f85070 */
[----:B--2---:R-:W-:Y:S02]  /*dce0*/  LEA R4, P5, R9, R181, 0x2 ;  /* 0x000000b509047211 */ /* 0x004fe400078a10ff */
[----:B------:R-:W2:Y:S03]  /*dcf0*/  LDL R9, [R1+0x24] ;  /* 0x0000240001097983 */ /* 0x000ea60000100800 */
[----:B------:R-:W-:-:S06]  /*dd00*/  IMAD.X R5, R184, 0x1, R8, P5 ;  /* 0x00000001b8057824 */ /* 0x000fcc00028e0608 */
[----:B------:R1:W-:Y:S01]  /*dd10*/  LDGSTS.E [R2+0x1000c], desc[UR26][R4.64], P4 ;  /* 0x1000c00004027fae */ /* 0x0003e2000a1a101a */
[----:B------:R-:W-:Y:S02]  /*dd20*/  ISETP.GT.AND P4, PT, R182, 0x4, PT ;  /* 0x00000004b600780c */ /* 0x000fe40003f84270 */
[----:B------:R-:W-:Y:S02]  /*dd30*/  SHF.R.S32.HI R8, RZ, 0x1f, R204 ;  /* 0x0000001fff087819 */ /* 0x000fe400000114cc */
[----:B-1----:R-:W-:-:S04]  /*dd40*/  SEL R4, RZ, 0x4, !P4 ;  /* 0x00000004ff047807 */ /* 0x002fc80006000000 */
[----:B------:R-:W-:-:S04]  /*dd50*/  SEL R4, R4, RZ, !P1 ;  /* 0x000000ff04047207 */ /* 0x000fc80004800000 */
[----:B------:R-:W-:Y:S02]  /*dd60*/  ISETP.NE.U32.AND P4, PT, R4, RZ, PT ;  /* 0x000000ff0400720c */ /* 0x000fe40003f85070 */
[C---:B------:R-:W-:Y:S02]  /*dd70*/  SHF.L.U64.HI R8, R204.reuse, 0x2, R8 ;  /* 0x00000002cc087819 */ /* 0x040fe40000010208 */
[----:B------:R-:W-:-:S05]  /*dd80*/  LEA R4, P5, R204, R181, 0x2 ;  /* 0x000000b5cc047211 */ /* 0x000fca00078a10ff */
[----:B------:R-:W-:Y:S02]  /*dd90*/  IMAD.X R5, R184, 0x1, R8, P5 ;  /* 0x00000001b8057824 */ /* 0x000fe400028e0608 */
[----:B------:R-:W4:Y:S04]  /*dda0*/  LDL R8, [R1+0x20] ;  /* 0x0000200001087983 */ /* 0x000f280000100800 */
[----:B------:R1:W-:Y:S01]  /*ddb0*/  LDGSTS.E [R2+0x10010], desc[UR26][R4.64], P4 ;  /* 0x1001000004027fae */ /* 0x0003e2000a1a101a */
[----:B------:R-:W-:-:S04]  /*ddc0*/  ISETP.GT.AND P4, PT, R182, 0x5, PT ;  /* 0x00000005b600780c */ /* 0x000fc80003f84270 */
[----:B-1----:R-:W-:-:S04]  /*ddd0*/  SEL R4, RZ, 0x4, !P4 ;  /* 0x00000004ff047807 */ /* 0x002fc80006000000 */
[----:B------:R-:W-:-:S04]  /*dde0*/  SEL R4, R4, RZ, !P1 ;  /* 0x000000ff04047207 */ /* 0x000fc80004800000 */
[----:B------:R-:W-:Y:S02]  /*ddf0*/  ISETP.NE.U32.AND P4, PT, R4, RZ, PT ;  /* 0x000000ff0400720c */ /* 0x000fe40003f85070 */
[----:B------:R-:W-:Y:S02]  /*de00*/  LEA R4, P5, R13, R181, 0x2 ;  /* 0x000000b50d047211 */ /* 0x000fe400078a10ff */
[----:B------:R-:W4:Y:S03]  /*de10*/  LDL R13, [R1+0x214] ;  /* 0x00021400010d7983 */ /* 0x000f260000100800 */
[----:B---3--:R-:W-:Y:S02]  /*de20*/  IMAD.X R5, R184, 0x1, R7, P5 ;  /* 0x00000001b8057824 */ /* 0x008fe400028e0607 */
[----:B------:R-:W3:Y:S04]  /*de30*/  LDL R7, [R1+0x1c] ;  /* 0x00001c0001077983 */ /* 0x000ee80000100800 */
[----:B------:R1:W-:Y:S01]  /*de40*/  LDGSTS.E [R2+0x10014], desc[UR26][R4.64], P4 ;  /* 0x1001400004027fae */ /* 0x0003e2000a1a101a */
[----:B------:R-:W-:-:S04]  /*de50*/  ISETP.GT.AND P4, PT, R182, 0x6, PT ;  /* 0x00000006b600780c */ /* 0x000fc80003f84270 */
[----:B-1----:R-:W-:-:S04]  /*de60*/  SEL R4, RZ, 0x4, !P4 ;  /* 0x00000004ff047807 */ /* 0x002fc80006000000 */
[----:B------:R-:W-:-:S04]  /*de70*/  SEL R4, R4, RZ, !P1 ;  /* 0x000000ff04047207 */ /* 0x000fc80004800000 */
[----:B------:R-:W-:Y:S02]  /*de80*/  ISETP.NE.U32.AND P4, PT, R4, RZ, PT ;  /* 0x000000ff0400720c */ /* 0x000fe40003f85070 */
[----:B------:R-:W-:Y:S02]  /*de90*/  LEA R4, P5, R12, R181, 0x2 ;  /* 0x000000b50c047211 */ /* 0x000fe400078a10ff */
[----:B------:R-:W3:Y:S03]  /*dea0*/  LDL R12, [R1+0x210] ;  /* 0x00021000010c7983 */ /* 0x000ee60000100800 */
[----:B-----5:R-:W-:Y:S02]  /*deb0*/  IMAD.X R5, R184, 0x1, R6, P5 ;  /* 0x00000001b8057824 */ /* 0x020fe400028e0606 */
[----:B------:R-:W5:Y:S04]  /*dec0*/  LDL R6, [R1+0x18] ;  /* 0x0000180001067983 */ /* 0x000f680000100800 */
[----:B------:R1:W-:Y:S01]  /*ded0*/  LDGSTS.E [R2+0x10018], desc[UR26][R4.64], P4 ;  /* 0x1001800004027fae */ /* 0x0003e2000a1a101a */
[----:B------:R-:W-:-:S04]  /*dee0*/  ISETP.GT.AND P4, PT, R182, 0x7, PT ;  /* 0x00000007b600780c */ /* 0x000fc80003f84270 */
[----:B-1----:R-:W-:-:S04]  /*def0*/  SEL R4, RZ, 0x4, !P4 ;  /* 0x00000004ff047807 */ /* 0x002fc80006000000 */
[----:B------:R-:W-:-:S04]  /*df00*/  SEL R4, R4, RZ, !P1 ;  /* 0x000000ff04047207 */ /* 0x000fc80004800000 */
[----:B------:R-:W-:Y:S02]  /*df10*/  ISETP.NE.U32.AND P4, PT, R4, RZ, PT ;  /* 0x000000ff0400720c */ /* 0x000fe40003f85070 */
[----:B------:R-:W-:Y:S02]  /*df20*/  LEA R4, P5, R11, R181, 0x2 ;  /* 0x000000b50b047211 */ /* 0x000fe400078a10ff */
[----:B------:R-:W5:Y:S03]  /*df30*/  LDL R11, [R1+0x20c] ;  /* 0x00020c00010b7983 */ /* 0x000f660000100800 */
[----:B--2---:R-:W-:Y:S02]  /*df40*/  IMAD.X R5, R184, 0x1, R9, P5 ;  /* 0x00000001b8057824 */ /* 0x004fe400028e0609 */
[----:B------:R-:W2:Y:S04]  /*df50*/  LDL R9, [R1+0x14] ;  /* 0x0000140001097983 */ /* 0x000ea80000100800 */
[----:B------:R1:W-:Y:S01]  /*df60*/  LDGSTS.E [R2+0x1001c], desc[UR26][R4.64], P4 ;  /* 0x1001c00004027fae */ /* 0x0003e2000a1a101a */
[----:B------:R-:W-:-:S04]  /*df70*/  ISETP.GT.AND P4, PT, R182, 0x8, PT ;  /* 0x00000008b600780c */ /* 0x000fc80003f84270 */
[----:B-1----:R-:W-:-:S04]  /*df80*/  SEL R4, RZ, 0x4, !P4 ;  /* 0x00000004ff047807 */ /* 0x002fc80006000000 */
[----:B------:R-:W-:-:S04]  /*df90*/  SEL R4, R4, RZ, !P1 ;  /* 0x000000ff04047207 */ /* 0x000fc80004800000 */
[----:B------:R-:W-:Y:S02]  /*dfa0*/  ISETP.NE.U32.AND P4, PT, R4, RZ, PT ;  /* 0x000000ff0400720c */ /* 0x000fe40003f85070 */
[----:B----4-:R-:W-:Y:S02]  /*dfb0*/  LEA R4, P5, R10, R181, 0x2 ;  /* 0x000000b50a047211 */ /* 0x010fe400078a10ff */
[----:B------:R-:W4:Y:S03]  /*dfc0*/  LDL R10, [R1+0xec] ;  /* 0x0000ec00010a7983 */ /* 0x000f260000100800 */
        /* <DEDUP_REMOVED lines=35> */
[----:B------:R-:W4:Y:S03]  /*e200*/  LDL R10, [R1] ;  /* 0x00000000010a7983 */ /* 0x000f260000100800 */
[----:B------:R-:W-:Y:S02]  /*e210*/  IMAD.X R5, R184, 0x1, R8, P5 ;  /* 0x00000001b8057824 */ /* 0x000fe400028e0608 */
[----:B------:R-:W4:Y:S04]  /*e220*/  LDL R8, [R1+0x1fc] ;  /* 0x0001fc0001087983 */ /* 0x000f280000100800 */
[----:B------:R1:W-:Y:S01]  /*e230*/  LDGSTS.E [R2+0x10030], desc[UR26][R4.64], P4 ;  /* 0x1003000004027fae */ /* 0x0003e2000a1a101a */
[----:B------:R-:W-:-:S04]  /*e240*/  ISETP.GT.AND P4, PT, R182, 0xd, PT ;  /* 0x0000000db600780c */ /* 0x000fc80003f84270 */
[----:B-1----:R-:W-:-:S04]  /*e250*/  SEL R4, RZ, 0x4, !P4 ;  /* 0x00000004ff047807 */ /* 0x002fc80006000000 */
[----:B------:R-:W-:-:S04]  /*e260*/  SEL R4, R4, RZ, !P1 ;  /* 0x000000ff04047207 */ /* 0x000fc80004800000 */
[----:B------:R-:W-:Y:S02]  /*e270*/  ISETP.NE.U32.AND P4, PT, R4, RZ, PT ;  /* 0x000000ff0400720c */ /* 0x000fe40003f85070 */
[----:B---3--:R-:W-:Y:S02]  /*e280*/  LEA R4, P5, R7, R181, 0x2 ;  /* 0x000000b507047211 */ /* 0x008fe400078a10ff */
[----:B------:R-:W3:Y:S03]  /*e290*/  LDL R7, [R1+0x1f8] ;  /* 0x0001f80001077983 */ /* 0x000ee60000100800 */
[----:B------:R-:W-:-:S06]  /*e2a0*/  IMAD.X R5, R184, 0x1, R13, P5 ;  /* 0x00000001b8057824 */ /* 0x000fcc00028e060d */
[----:B------:R1:W-:Y:S01]  /*e2b0*/  LDGSTS.E [R2+0x10034], desc[UR26][R4.64], P4 ;  /* 0x1003400004027fae */ /* 0x0003e2000a1a101a */
[----:B------:R-:W-:-:S04]  /*e2c0*/  ISETP.GT.AND P4, PT, R182, 0xe, PT ;  /* 0x0000000eb600780c */ /* 0x000fc80003f84270 */
[----:B-1----:R-:W-:-:S04]  /*e2d0*/  SEL R4, RZ, 0x4, !P4 ;  /* 0x00000004ff047807 */ /* 0x002fc80006000000 */
[----:B------:R-:W-:-:S04]  /*e2e0*/  SEL R4, R4, RZ, !P1 ;  /* 0x000000ff04047207 */ /* 0x000fc80004800000 */
[----:B------:R-:W-:Y:S02]  /*e2f0*/  ISETP.NE.U32.AND P4, PT, R4, RZ, PT ;  /* 0x000000ff0400720c */ /* 0x000fe40003f85070 */
[----:B-----5:R-:W-:Y:S02]  /*e300*/  LEA R4, P5, R6, R181, 0x2 ;  /* 0x000000b506047211 */ /* 0x020fe400078a10ff */
[----:B------:R-:W5:Y:S03]  /*e310*/  LDL R6, [R1+0x1f4] ;  /* 0x0001f40001067983 */ /* 0x000f660000100800 */
[----:B------:R-:W-:-:S06]  /*e320*/  IMAD.X R5, R184, 0x1, R12, P5 ;  /* 0x00000001b8057824 */ /* 0x000fcc00028e060c */
        /* <DEDUP_REMOVED lines=48> */
[----:B------:R-:W-:-:S06]  /*e630*/  IMAD.X R5, R184, 0x1, R249, P5 ;  /* 0x00000001b8057824 */ /* 0x000fcc00028e06f9 */
        /* <DEDUP_REMOVED lines=309> */
[----:B------:R-:W-:-:S05]  /*f990*/  LEA R4, P5, R10, R181, 0x2 ;  /* 0x000000b50a047211 */ /* 0x000fca00078a10ff */
[----:B------:R-:W-:-:S06]  /*f9a0*/  IMAD.X R5, R184, 0x1, R210, P5 ;  /* 0x00000001b8057824 */ /* 0x000fcc00028e06d2 */
[----:B------:R1:W-:Y:S01]  /*f9b0*/  LDGSTS.E [R2+0x100ec], desc[UR26][R4.64], P4 ;  /* 0x100ec00004027fae */ /* 0x0003e2000a1a101a */
[----:B------:R-:W-:-:S04]  /*f9c0*/  ISETP.GT.AND P4, PT, R182, 0x3c, PT ;  /* 0x0000003cb600780c */ /* 0x000fc80003f84270 */
[----:B-1----:R-:W-:-:S04]  /*f9d0*/  SEL R4, RZ, 0x4, !P4 ;  /* 0x00000004ff047807 */ /* 0x002fc80006000000 */
[----:B------:R-:W-:-:S04]  /*f9e0*/  SEL R4, R4, RZ, !P1 ;  /* 0x000000ff04047207 */ /* 0x000fc80004800000 */
[----:B------:R-:W-:Y:S02]  /*f9f0*/  ISETP.NE.U32.AND P4, PT, R4, RZ, PT ;  /* 0x000000ff0400720c */ /* 0x000fe40003f85070 */
[----:B--2---:R-:W-:-:S05]  /*fa00*/  LEA R4, P5, R9, R181, 0x2 ;  /* 0x000000b509047211 */ /* 0x004fca00078a10ff */
[----:B------:R-:W-:-:S06]  /*fa10*/  IMAD.X R5, R184, 0x1, R209, P5 ;  /* 0x00000001b8057824 */ /* 0x000fcc00028e06d1 */
[----:B------:R1:W-:Y:S01]  /*fa20*/  LDGSTS.E [R2+0x100f0], desc[UR26][R4.64], P4 ;  /* 0x100f000004027fae */ /* 0x0003e2000a1a101a */
[----:B------:R-:W-:-:S04]  /*fa30*/  ISETP.GT.AND P4, PT, R182, 0x3d, PT ;  /* 0x0000003db600780c */ /* 0x000fc80003f84270 */
[----:B-1----:R-:W-:-:S04]  /*fa40*/  SEL R4, RZ, 0x4, !P4 ;  /* 0x00000004ff047807 */ /* 0x002fc80006000000 */
[----:B------:R-:W-:-:S04]  /*fa50*/  SEL R4, R4, RZ, !P1 ;  /* 0x000000ff04047207 */ /* 0x000fc80004800000 */
[----:B------:R-:W-:Y:S02]  /*fa60*/  ISETP.NE.U32.AND P4, PT, R4, RZ, PT ;  /* 0x000000ff0400720c */ /* 0x000fe40003f85070 */
[----:B----4-:R-:W-:Y:S01]  /*fa70*/  LEA R4, P5, R8, R181, 0x2 ;  /* 0x000000b508047211 */ /* 0x010fe200078a10ff */
[----:B------:R-:W-:Y:S01]  /*fa80*/  UIADD3 UR13, UPT, UPT, UR13, 0x1, URZ ;  /* 0x000000010d0d7890 */ /* 0x000fe2000fffe0ff */
[----:B------:R-:W2:Y:S03]  /*fa90*/  LDL R8, [R1+0xc0] ;  /* 0x0000c00001087983 */ /* 0x000ea60000100800 */
[----:B------:R-:W-:-:S06]  /*faa0*/  IMAD.X R5, R184, 0x1, R208, P5 ;  /* 0x00000001b8057824 */ /* 0x000fcc00028e06d0 */
[----:B------:R1:W-:Y:S01]  /*fab0*/  LDGSTS.E [R2+0x100f4], desc[UR26][R4.64], P4 ;  /* 0x100f400004027fae */ /* 0x0003e2000a1a101a */
[----:B------:R-:W-:-:S04]  /*fac0*/  ISETP.GT.AND P4, PT, R182, 0x3e, PT ;  /* 0x0000003eb600780c */ /* 0x000fc80003f84270 */
[----:B-1----:R-:W-:-:S04]  /*fad0*/  SEL R4, RZ, 0x4, !P4 ;  /* 0x00000004ff047807 */ /* 0x002fc80006000000 */
[----:B------:R-:W-:-:S04]  /*fae0*/  SEL R4, R4, RZ, !P1 ;  /* 0x000000ff04047207 */ /* 0x000fc80004800000 */
[----:B------:R-:W-:Y:S01]  /*faf0*/  ISETP.NE.U32.AND P4, PT, R4, RZ, PT ;  /* 0x000000ff0400720c */ /* 0x000fe20003f85070 */
[----:B------:R-:W-:-:S04]  /*fb00*/  UISETP.GT.AND UP1, UPT, UR13, 0x1, UPT ;  /* 0x000000010d00788c */ /* 0x000fc8000bf24270 */
[----:B------:R-:W-:-:S04]  /*fb10*/  USEL UR13, UR13, URZ, !UP1 ;  /* 0x000000ff0d0d7287 */ /* 0x000fc8000c800000 */
[----:B------:R-:W-:Y:S01]  /*fb20*/  ULEA UR6, UR13, UR9, 0xf ;  /* 0x000000090d067291 */ /* 0x000fe2000f8e78ff */
[----:B---3--:R-:W-:-:S05]  /*fb30*/  LEA R4, P5, R7, R181, 0x2 ;  /* 0x000000b507047211 */ /* 0x008fca00078a10ff */
[----:B------:R-:W-:-:S05]  /*fb40*/  IMAD.X R5, R184, 0x1, R207, P5 ;  /* 0x00000001b8057824 */ /* 0x000fca00028e06cf */
[----:B------:R1:W-:Y:S01]  /*fb50*/  LDGSTS.E [R2+0x100f8], desc[UR26][R4.64], P4 ;  /* 0x100f800004027fae */ /* 0x0003e2000a1a101a */
[----:B------:R-:W-:-:S04]  /*fb60*/  ISETP.GT.AND P4, PT, R182, 0x3f, PT ;  /* 0x0000003fb600780c */ /* 0x000fc80003f84270 */
[----:B-1----:R-:W-:-:S04]  /*fb70*/  SEL R4, RZ, 0x4, !P4 ;  /* 0x00000004ff047807 */ /* 0x002fc80006000000 */
[----:B------:R-:W-:-:S04]  /*fb80*/  SEL R4, R4, RZ, !P1 ;  /* 0x000000ff04047207 */ /* 0x000fc80004800000 */
[----:B------:R-:W-:Y:S02]  /*fb90*/  ISETP.NE.U32.AND P4, PT, R4, RZ, PT ;  /* 0x000000ff0400720c */ /* 0x000fe40003f85070 */
[----:B-----5:R-:W-:Y:S02]  /*fba0*/  LEA R4, P5, R6, R181, 0x2 ;  /* 0x000000b506047211 */ /* 0x020fe400078a10ff */
[----:B------:R-:W1:Y:S03]  /*fbb0*/  S2R R6, SR_TID.X ;  /* 0x0000000000067919 */ /* 0x000e660000002100 */
[----:B------:R-:W-:-:S06]  /*fbc0*/  IMAD.X R5, R184, 0x1, R205, P5 ;  /* 0x00000001b8057824 */ /* 0x000fcc00028e06cd */
[----:B------:R3:W-:Y:S04]  /*fbd0*/  LDGSTS.E [R2+0x100fc], desc[UR26][R4.64], P4 ;  /* 0x100fc00004027fae */ /* 0x0007e8000a1a101a */
[----:B------:R-:W0:Y:S01]  /*fbe0*/  LDGDEPBAR ;  /* 0x00000000000079af */ /* 0x000e220000000000 */
[----:B-1----:R-:W-:-:S04]  /*fbf0*/  LOP3.LUT R6, R6, 0x3f, RZ, 0xc0, !PT ;  /* 0x0000003f06067812 */ /* 0x002fc800078ec0ff */
[----:B------:R-:W-:-:S04]  /*fc00*/  ISETP.GE.AND P4, PT, R6, R182, PT ;  /* 0x000000b60600720c */ /* 0x000fc80003f86270 */
[----:B---3--:R-:W-:-:S04]  /*fc10*/  SEL R4, RZ, 0x4, P4 ;  /* 0x00000004ff047807 */ /* 0x008fc80002000000 */
[----:B------:R-:W-:-:S04]  /*fc20*/  SEL R4, R4, RZ, !P1 ;  /* 0x000000ff04047207 */ /* 0x000fc80004800000 */
[----:B------:R-:W-:Y:S02]  /*fc30*/  ISETP.NE.U32.AND P1, PT, R4, RZ, PT ;  /* 0x000000ff0400720c */ /* 0x000fe40003f25070 */
[----:B------:R-:W-:Y:S01]  /*fc40*/  IADD3 R4, P4, PT, R3, R202, RZ ;  /* 0x000000ca03047210 */ /* 0x000fe20007f9e0ff */
[----:B------:R-:W-:-:S04]  /*fc50*/  VIADD R6, R203, UR6 ;  /* 0x00000006cb067c36 */ /* 0x000fc80008000000 */
[----:B------:R-:W-:-:S06]  /*fc60*/  IMAD.X R5, R201, 0x1, R183, P4 ;  /* 0x00000001c9057824 */ /* 0x000fcc00020e06b7 */
[----:B------:R1:W-:Y:S02]  /*fc70*/  LDGSTS.E [R6], desc[UR26][R4.64], P1 ;  /* 0x0000000004067fae */ /* 0x0003e400089a101a */
[----:B-1----:R-:W-:-:S05]  /*fc80*/  IADD3 R4, P4, PT, R3, R194, RZ ;  /* 0x000000c203047210 */ /* 0x002fca0007f9e0ff */
[----:B------:R-:W-:-:S05]  /*fc90*/  IMAD.X R5, R193, 0x1, R183, P4 ;  /* 0x00000001c1057824 */ /* 0x000fca00020e06b7 */
[----:B------:R1:W-:Y:S02]  /*fca0*/  LDGSTS.E [R6+0x400], desc[UR26][R4.64], P1 ;  /* 0x0040000004067fae */ /* 0x0003e400089a101a */
        /* <DEDUP_REMOVED lines=38> */
[----:B------:R1:W-:Y:S01]  /*ff10*/  LDGSTS.E [R6+0x3800], desc[UR26][R4.64], P1 ;  /* 0x0380000004067fae */ /* 0x0003e200089a101a */
[----:B------:R-:W-:Y:S02]  /*ff20*/  LOP3.LUT R7, R203, 0x20, RZ, 0x3c, !PT ;  /* 0x00000020cb077812 */ /* 0x000fe400078e3cff */
[----:B-1----:R-:W-:-:S05]  /*ff30*/  IADD3 R4, P4, PT, R3, R70, RZ ;  /* 0x0000004603047210 */ /* 0x002fca0007f9e0ff */
[----:B------:R-:W-:-:S05]  /*ff40*/  IMAD.X R5, R78, 0x1, R183, P4 ;  /* 0x000000014e057824 */ /* 0x000fca00020e06b7 */
[----:B------:R1:W-:Y:S02]  /*ff50*/  LDGSTS.E [R6+0x3c00], desc[UR26][R4.64], P1 ;  /* 0x03c0000004067fae */ /* 0x0003e400089a101a */
[----:B-1----:R-:W-:Y:S01]  /*ff60*/  IADD3 R4, P4, PT, R3, R200, RZ ;  /* 0x000000c803047210 */ /* 0x002fe20007f9e0ff */
[----:B------:R-:W-:-:S04]  /*ff70*/  VIADD R6, R7, UR6 ;  /* 0x0000000607067c36 */ /* 0x000fc80008000000 */
        /* <DEDUP_REMOVED lines=98> */
[----:B-1----:R-:W-:Y:S02]  /*105a0*/  VIADD R6, R7, UR6 ;  /* 0x0000000607067c36 */ /* 0x002fe40008000000 */
[----:B------:R-:W3:Y:S01]  /*105b0*/  LDL R7, [R1+0x40] ;  /* 0x0000400001077983 */ /* 0x000ee20000100800 */
[----:B------:R-:W-:-:S05]  /*105c0*/  IADD3 R4, P4, PT, R3, R196, RZ ;  /* 0x000000c403047210 */ /* 0x000fca0007f9e0ff */
        /* <DEDUP_REMOVED lines=45> */
[----:B------:R-:W-:Y:S01]  /*108a0*/  IMAD.X R5, R72, 0x1, R183, P4 ;  /* 0x0000000148057824 */ /* 0x000fe200020e06b7 */
[-C--:B------:R-:W-:Y:S02]  /*108b0*/  IADD3 R68, P4, PT, R68, R186.reuse, RZ ;  /* 0x000000ba44447210 */ /* 0x080fe40007f9e0ff */
[-C--:B------:R-:W-:Y:S02]  /*108c0*/  IADD3 R185, P5, PT, R185, R186.reuse, RZ ;  /* 0x000000bab9b97210 */ /* 0x080fe40007fbe0ff */
[----:B------:R1:W-:Y:S01]  /*108d0*/  LDGSTS.E [R6+0x3f00], desc[UR26][R4.64], P1 ;  /* 0x03f0000004067fae */ /* 0x0003e200089a101a */
[--C-:B------:R-:W-:Y:S01]  /*108e0*/  IMAD.X R74, R74, 0x1, R187.reuse, P4 ;  /* 0x000000014a4a7824 */ /* 0x100fe200020e06bb */
[-C--:B------:R-:W-:Y:S01]  /*108f0*/  IADD3 R73, P4, PT, R73, R186.reuse, RZ ;  /* 0x000000ba49497210 */ /* 0x080fe20007f9e0ff */
[--C-:B------:R-:W-:Y:S01]  /*10900*/  IMAD.X R72, R72, 0x1, R187.reuse, P5 ;  /* 0x0000000148487824 */ /* 0x100fe200028e06bb */
[-C--:B------:R-:W-:Y:S02]  /*10910*/  IADD3 R69, P1, PT, R69, R186.reuse, RZ ;  /* 0x000000ba45457210 */ /* 0x080fe40007f3e0ff */
[-C--:B------:R-:W-:Y:S01]  /*10920*/  IADD3 R70, P6, PT, R70, R186.reuse, RZ ;  /* 0x000000ba46467210 */ /* 0x080fe20007fde0ff */
[--C-:B------:R-:W-:Y:S01]  /*10930*/  IMAD.X R82, R82, 0x1, R187.reuse, P4 ;  /* 0x0000000152527824 */ /* 0x100fe200020e06bb */
[-C--:B------:R-:W-:Y:S01]  /*10940*/  IADD3 R81, P4, PT, R81, R186.reuse, RZ ;  /* 0x000000ba51517210 */ /* 0x080fe20007f9e0ff */
[----:B------:R-:W-:Y:S01]  /*10950*/  VIADD R188, R188, 0x1 ;  /* 0x00000001bcbc7836 */ /* 0x000fe20000000000 */
[-C--:B------:R-:W-:Y:S01]  /*10960*/  IADD3 R71, P5, PT, R71, R186.reuse, RZ ;  /* 0x000000ba47477210 */ /* 0x080fe20007fbe0ff */
[----:B------:R-:W-:Y:S01]  /*10970*/  USEL UR6, URZ, 0x1, !UP1 ;  /* 0x00000001ff067887 */ /* 0x000fe2000c800000 */
[----:B------:R-:W0:Y:S01]  /*10980*/  LDGDEPBAR ;  /* 0x00000000000079af */ /* 0x000e220000000000 */
[--C-:B------:R-:W-:Y:S01]  /*10990*/  IMAD.X R90, R90, 0x1, R187.reuse, P4 ;  /* 0x000000015a5a7824 */ /* 0x100fe200020e06bb */
[-C--:B------:R-:W-:Y:S01]  /*109a0*/  IADD3 R89, P4, PT, R89, R186.reuse, RZ ;  /* 0x000000ba59597210 */ /* 0x080fe20007f9e0ff */
        /* <DEDUP_REMOVED lines=101> */
[----:B------:R-:W-:Y:S01]  /*11000*/  IADD3 R175, P5, PT, R175, R186, RZ ;  /* 0x000000baafaf7210 */ /* 0x000fe20007fbe0ff */
[--C-:B------:R-:W-:Y:S01]  /*11010*/  IMAD.X R197, R197, 0x1, R187.reuse, P4 ;  /* 0x00000001c5c57824 */ /* 0x100fe200020e06bb */
[----:B---3--:R-:W-:Y:S01]  /*11020*/  ISETP.NE.U32.AND P4, PT, R7, R188, PT ;  /* 0x000000bc0700720c */ /* 0x008fe20003f85070 */
        /* <DEDUP_REMOVED lines=10> */
[----:B------:R-:W-:Y:S01]  /*110d0*/  IMAD.X R195, R195, 0x1, R187, P5 ;  /* 0x00000001c3c37824 */ /* 0x000fe200028e06bb */
[----:B--2---:R-:W-:Y:S01]  /*110e0*/  LEA R181, P5, R8, R181, 0x2 ;  /* 0x000000b508b57211 */ /* 0x004fe200078a10ff */
[----:B------:R-:W-:-:S02]  /*110f0*/  ULOP3.LUT UR6, UR4, UR6, URZ, 0x3c, !UPT ;  /* 0x0000000604067292 */ /* 0x000fc4000f8e3cff */
[----:B-1----:R-:W-:Y:S02]  /*11100*/  IMAD.U32 R4, RZ, RZ, UR4 ;  /* 0x00000004ff047e24 */ /* 0x002fe4000f8e00ff */
[----:B------:R-:W-:Y:S02]  /*11110*/  VIADD R182, R182, 0xffffffc0 ;  /* 0xffffffc0b6b67836 */ /* 0x000fe40000000000 */
[--C-:B------:R-:W-:Y:S02]  /*11120*/  IMAD.X R199, R199, 0x1, R187.reuse, P1 ;  /* 0x00000001c7c77824 */ /* 0x100fe400008e06bb */
[----:B------:R-:W-:Y:S02]  /*11130*/  IMAD.X R201, R201, 0x1, R187, P6 ;  /* 0x00000001c9c97824 */ /* 0x000fe400030e06bb */
[----:B------:R-:W-:Y:S01]  /*11140*/  IMAD.X R184, R184, 0x1, R206, P5 ;  /* 0x00000001b8b87824 */ /* 0x000fe200028e06ce */
[----:B------:R-:W-:Y:S06]  /*11150*/  @P4 BRA `(.L_x_11) ;  /* 0xffffffc000cc4947 */ /* 0x000fec000383ffff */
.L_x_8:
[----:B-1----:R-:W2:Y:S01]  /*11160*/  LDL.LU R11, [R1+0x334] ;  /* 0x00033400010b7983 */ /* 0x002ea20000300800 */
[----:B------:R-:W1:Y:S01]  /*11170*/  LDCU UR5, c[0x0][0x3b8] ;  /* 0x00007700ff0577ac */ /* 0x000e620008000800 */
[C---:B------:R-:W-:Y:S02]  /*11180*/  VIADD R3, R0.reuse, 0x3 ;  /* 0x0000000300037836 */ /* 0x040fe40000000000 */
[C---:B------:R-:W-:Y:S01]  /*11190*/  VIADD R10, R0.reuse, 0x1 ;  /* 0x00000001000a7836 */ /* 0x040fe20000000000 */
[----:B------:R-:W2:Y:S01]  /*111a0*/  LDCU.128 UR12, c[0x0][0x390] ;  /* 0x00007200ff0c77ac */ /* 0x000ea20008000c00 */
[C---:B------:R-:W-:Y:S02]  /*111b0*/  VIADD R9, R0.reuse, 0x2 ;  /* 0x0000000200097836 */ /* 0x040fe40000000000 */
[C---:B------:R-:W-:Y:S01]  /*111c0*/  VIADD R196, R0.reuse, 0x4 ;  /* 0x0000000400c47836 */ /* 0x040fe20000000000 */
[----:B------:R-:W3:Y:S01]  /*111d0*/  LDCU UR6, c[0x0][0x3b4] ;  /* 0x00007680ff0677ac */ /* 0x000ee20008000800 */
[----:B-1----:R-:W-:-:S04]  /*111e0*/  IMAD R4, R0, UR5, RZ ;  /* 0x0000000500047c24 */ /* 0x002fc8000f8e02ff */
[----:B------:R-:W-:-:S04]  /*111f0*/  VIADD R5, R4, UR5 ;  /* 0x0000000504057c36 */ /* 0x000fc80008000000 */
[----:B------:R-:W-:-:S04]  /*11200*/  VIADD R6, R5, UR5 ;  /* 0x0000000505067c36 */ /* 0x000fc80008000000 */
[----:B------:R-:W-:-:S04]  /*11210*/  VIADD R7, R6, UR5 ;  /* 0x0000000506077c36 */ /* 0x000fc80008000000 */
[----:B------:R-:W-:-:S04]  /*11220*/  VIADD R8, R7, UR5 ;  /* 0x0000000507087c36 */ /* 0x000fc80008000000 */
[----:B------:R-:W-:-:S04]  /*11230*/  VIADD R142, R8, UR5 ;  /* 0x00000005088e7c36 */ /* 0x000fc80008000000 */
[----:B------:R-:W-:-:S04]  /*11240*/  VIADD R143, R142, UR5 ;  /* 0x000000058e8f7c36 */ /* 0x000fc80008000000 */
[----:B------:R-:W-:-:S04]  /*11250*/  VIADD R144, R143, UR5 ;  /* 0x000000058f907c36 */ /* 0x000fc80008000000 */
[----:B------:R-:W-:Y:S01]  /*11260*/  VIADD R145, R144, UR5 ;  /* 0x0000000590917c36 */ /* 0x000fe20008000000 */
[C---:B--2---:R-:W-:Y:S01]  /*11270*/  ISETP.GE.AND P0, PT, R11.reuse, UR14, PT ;  /* 0x0000000e0b007c0c */ /* 0x044fe2000bf06270 */
[----:B---3--:R-:W-:-:S03]  /*11280*/  IMAD R2, R11, UR6, RZ ;  /* 0x000000060b027c24 */ /* 0x008fc6000f8e02ff */
[----:B------:R-:W-:Y:S02]  /*11290*/  ISETP.LT.AND P4, PT, R3, UR15, !P0 ;  /* 0x0000000f03007c0c */ /* 0x000fe4000c781270 */
[----:B------:R-:W-:Y:S02]  /*112a0*/  ISETP.LT.AND P1, PT, R10, UR15, !P0 ;  /* 0x0000000f0a007c0c */ /* 0x000fe4000c721270 */
[----:B------:R-:W-:Y:S02]  /*112b0*/  ISETP.LT.AND P5, PT, R9, UR15, !P0 ;  /* 0x0000000f09007c0c */ /* 0x000fe4000c7a1270 */
[----:B------:R-:W-:Y:S01]  /*112c0*/  LEA R3, P6, R2, UR12, 0x2 ;  /* 0x0000000c02037c11 */ /* 0x000fe2000f8c10ff */
[----:B------:R-:W-:-:S12]  /*112d0*/  @!P3 BRA `(.L_x_12) ;  /* 0x000000000010b947 */ /* 0x000fd80003800000 */
[----:B------:R-:W-:-:S06]  /*112e0*/  USHF.L.U32 UR4, UR4, 0x1f, URZ ;  /* 0x0000001f04047899 */ /* 0x000fcc00080006ff */
[----:B------:R-:W-:-:S04]  /*112f0*/  IMAD.U32 R9, RZ, RZ, UR4 ;  /* 0x00000004ff097e24 */ /* 0x000fc8000f8e00ff */
[----:B------:R-:W1:Y:S02]  /*11300*/  SYNCS.PHASECHK.TRANS64.TRYWAIT P3, [UR11], R9 ;  /* 0x00000009ff0075a7 */ /* 0x000e64000806110b */
[----:B-1----:R-:W-:Y:S05]  /*11310*/  @!P3 BRA `(.L_x_13) ;  /* 0x000000380050b947 */ /* 0x002fea0003800000 */
.L_x_12:
[----:B------:R-:W-:-:S04]  /*11320*/  DEPBAR.LE SB0, 0x0 ;  /* 0x000080000000791a */ /* 0x000fc80000000000 */
[----:B------:R-:W-:Y:S01]  /*11330*/  BAR.SYNC.DEFER_BLOCKING 0x0 ;  /* 0x0000000000007b1d */ /* 0x000fe20000010000 */
[----:B------:R-:W-:Y:S01]  /*11340*/  VIADD R146, R145, UR5 ;  /* 0x0000000591927c36 */ /* 0x000fe20008000000 */
[----:B------:R-:W-:Y:S01]  /*11350*/  LEA.HI.X.SX32 R2, R2, UR13, 0x2, P6 ;  /* 0x0000000d02027c11 */ /* 0x000fe2000b0f16ff */
[----:B------:R-:W-:Y:S01]  /*11360*/  VIADD R195, R0, 0x5 ;  /* 0x0000000500c37836 */ /* 0x000fe20000000000 */
[CC--:B------:R-:W-:Y:S01]  /*11370*/  LEA R134, P3, R5.reuse, R3.reuse, 0x2 ;  /* 0x0000000305867211 */ /* 0x0c0fe200078610ff */
[----:B------:R-:W-:Y:S01]  /*11380*/  VIADD R147, R146, UR5 ;  /* 0x0000000592937c36 */ /* 0x000fe20008000000 */
[CC--:B------:R-:W-:Y:S01]  /*11390*/  LEA R132, P6, R4.reuse, R3.reuse, 0x2 ;  /* 0x0000000304847211 */ /* 0x0c0fe200078c10ff */
[----:B------:R-:W1:Y:S01]  /*113a0*/  LDCU UR4, c[0x0][0x39c] ;  /* 0x00007380ff0477ac */ /* 0x000e620008000800 */
[-C--:B------:R-:W-:Y:S01]  /*113b0*/  LEA.HI.X.SX32 R135, R5, R2.reuse, 0x2, P3 ;  /* 0x0000000205877211 */ /* 0x080fe200018f16ff */
[----:B------:R-:W-:Y:S01]  /*113c0*/  VIADD R148, R147, UR5 ;  /* 0x0000000593947c36 */ /* 0x000fe20008000000 */
[CC--:B------:R-:W-:Y:S01]  /*113d0*/  LEA R138, P3, R7.reuse, R3.reuse, 0x2 ;  /* 0x00000003078a7211 */ /* 0x0c0fe200078610ff */
[----:B------:R-:W2:Y:S01]  /*113e0*/  LDCU UR6, c[0x0][0x39c] ;  /* 0x00007380ff0677ac */ /* 0x000ea20008000800 */
[-C--:B------:R-:W-:Y:S01]  /*113f0*/  LEA.HI.X.SX32 R133, R4, R2.reuse, 0x2, P6 ;  /* 0x0000000204857211 */ /* 0x080fe200030f16ff */
[----:B------:R-:W-:Y:S01]  /*11400*/  VIADD R149, R148, UR5 ;  /* 0x0000000594957c36 */ /* 0x000fe20008000000 */
[----:B------:R-:W-:Y:S01]  /*11410*/  LEA.HI.X.SX32 R139, R7, R2, 0x2, P3 ;  /* 0x00000002078b7211 */ /* 0x000fe200018f16ff */
[----:B------:R-:W3:Y:S01]  /*11420*/  LDCU UR7, c[0x0][0x39c] ;  /* 0x00007380ff0777ac */ /* 0x000ee20008000800 */
[-C--:B------:R-:W-:Y:S01]  /*11430*/  LEA R192, P3, R142, R3.reuse, 0x2 ;  /* 0x000000038ec07211 */ /* 0x080fe200078610ff */
[----:B------:R-:W-:Y:S01]  /*11440*/  VIADD R150, R149, UR5 ;  /* 0x0000000595967c36 */ /* 0x000fe20008000000 */
[----:B------:R-:W-:-:S02]  /*11450*/  LEA R136, P6, R6, R3, 0x2 ;  /* 0x0000000306887211 */ /* 0x000fc400078c10ff */
[-C--:B------:R-:W-:Y:S01]  /*11460*/  LEA.HI.X.SX32 R193, R142, R2.reuse, 0x2, P3 ;  /* 0x000000028ec17211 */ /* 0x080fe200018f16ff */
[----:B------:R-:W-:Y:S01]  /*11470*/  VIADD R151, R150, UR5 ;  /* 0x0000000596977c36 */ /* 0x000fe20008000000 */
[CC--:B------:R-:W-:Y:S01]  /*11480*/  LEA R186, P3, R144.reuse, R3.reuse, 0x2 ;  /* 0x0000000390ba7211 */ /* 0x0c0fe200078610ff */
[----:B------:R-:W4:Y:S02]  /*11490*/  @!P2 SYNCS.CCTL.IV [UR9+0x18000] ;  /* 0x01800000ff00a9b1 */ /* 0x000f240008000009 */
[----:B----4-:R-:W-:Y:S01]  /*114a0*/  BAR.SYNC.DEFER_BLOCKING 0x0 ;  /* 0x0000000000007b1d */ /* 0x010fe20000010000 */
[----:B------:R-:W-:Y:S01]  /*114b0*/  VIADD R152, R151, UR5 ;  /* 0x0000000597987c36 */ /* 0x000fe20008000000 */
[-C--:B------:R-:W-:Y:S02]  /*114c0*/  LEA.HI.X.SX32 R187, R144, R2.reuse, 0x2, P3 ;  /* 0x0000000290bb7211 */ /* 0x080fe400018f16ff */
[----:B------:R-:W-:Y:S01]  /*114d0*/  LEA R184, P3, R146, R3, 0x2 ;  /* 0x0000000392b87211 */ /* 0x000fe200078610ff */
[----:B------:R-:W-:Y:S01]  /*114e0*/  VIADD R142, R152, UR5 ;  /* 0x00000005988e7c36 */ /* 0x000fe20008000000 */
[----:B------:R-:W-:-:S02]  /*114f0*/  LEA.HI.X.SX32 R137, R6, R2, 0x2, P6 ;  /* 0x0000000206897211 */ /* 0x000fc400030f16ff */
[-C--:B------:R-:W-:Y:S02]  /*11500*/  LEA.HI.X.SX32 R185, R146, R2.reuse, 0x2, P3 ;  /* 0x0000000292b97211 */ /* 0x080fe400018f16ff */
[-C--:B------:R-:W-:Y:S02]  /*11510*/  LEA R180, P3, R148, R3.reuse, 0x2 ;  /* 0x0000000394b47211 */ /* 0x080fe400078610ff */
[----:B------:R-:W-:Y:S02]  /*11520*/  ISETP.LT.AND P6, PT, R0, UR15, !P0 ;  /* 0x0000000f00007c0c */ /* 0x000fe4000c7c1270 */
[----:B------:R-:W-:Y:S02]  /*11530*/  LEA.HI.X.SX32 R181, R148, R2, 0x2, P3 ;  /* 0x0000000294b57211 */ /* 0x000fe400018f16ff */
[----:B------:R-:W-:-:S04]  /*11540*/  LEA R176, P3, R150, R3, 0x2 ;  /* 0x0000000396b07211 */ /* 0x000fc800078610ff */
[-C--:B------:R-:W-:Y:S02]  /*11550*/  LEA.HI.X.SX32 R177, R150, R2.reuse, 0x2, P3 ;  /* 0x0000000296b17211 */ /* 0x080fe400018f16ff */
[-C--:B------:R-:W-:Y:S01]  /*11560*/  LEA R172, P3, R152, R3.reuse, 0x2 ;  /* 0x0000000398ac7211 */ /* 0x080fe200078610ff */
[----:B------:R-:W4:Y:S01]  /*11570*/  @!P2 SYNCS.CCTL.IV [UR9+0x18008] ;  /* 0x01800800ff00a9b1 */ /* 0x000f220008000009 */
[-C--:B------:R-:W-:Y:S01]  /*11580*/  LEA R140, P2, R8, R3.reuse, 0x2 ;  /* 0x00000003088c7211 */ /* 0x080fe200078410ff */
[----:B------:R-:W5:Y:S01]  /*11590*/  LDCU UR9, c[0x0][0x39c] ;  /* 0x00007380ff0977ac */ /* 0x000f620008000800 */
[-C--:B------:R-:W-:Y:S02]  /*115a0*/  LEA.HI.X.SX32 R173, R152, R2.reuse, 0x2, P3 ;  /* 0x0000000298ad7211 */ /* 0x080fe400018f16ff */
[-C--:B------:R-:W-:Y:S02]  /*115b0*/  LEA.HI.X.SX32 R141, R8, R2.reuse, 0x2, P2 ;  /* 0x00000002088d7211 */ /* 0x080fe400010f16ff */
[CC--:B------:R-:W-:Y:S01]  /*115c0*/  LEA R190, P2, R143.reuse, R3.reuse, 0x2 ;  /* 0x000000038fbe7211 */ /* 0x0c0fe200078410ff */
[----:B------:R-:W1:Y:S01]  /*115d0*/  LDTM.x128 R4, tmem[UR10] ;  /* 0x0000000a000479ee */ /* 0x000e6200083c0000 */
[----:B------:R-:W-:Y:S01]  /*115e0*/  NOP ;  /* 0x0000000000007918 */ /* 0x000fe20000000000 */
[----:B------:R-:W1:Y:S01]  /*115f0*/  LDCU UR10, c[0x0][0x39c] ;  /* 0x00007380ff0a77ac */ /* 0x000e620008000800 */
[----:B------:R-:W-:Y:S01]  /*11600*/  LEA.HI.X.SX32 R191, R143, R2, 0x2, P2 ;  /* 0x000000028fbf7211 */ /* 0x000fe200010f16ff */
[----:B------:R-:W-:Y:S01]  /*11610*/  VIADD R143, R142, UR5 ;  /* 0x000000058e8f7c36 */ /* 0x000fe20008000000 */
[----:B------:R-:W-:-:S03]  /*11620*/  LEA R188, P2, R145, R3, 0x2 ;  /* 0x0000000391bc7211 */ /* 0x000fc600078410ff */
[----:B------:R-:W-:Y:S01]  /*11630*/  VIADD R144, R143, UR5 ;  /* 0x000000058f907c36 */ /* 0x000fe20008000000 */
[-C--:B------:R-:W-:Y:S02]  /*11640*/  LEA.HI.X.SX32 R189, R145, R2.reuse, 0x2, P2 ;  /* 0x0000000291bd7211 */ /* 0x080fe400010f16ff */
[-C--:B------:R-:W-:Y:S01]  /*11650*/  LEA R182, P2, R147, R3.reuse, 0x2 ;  /* 0x0000000393b67211 */ /* 0x080fe200078410ff */
[----:B------:R-:W-:Y:S01]  /*11660*/  VIADD R145, R144, UR5 ;  /* 0x0000000590917c36 */ /* 0x000fe20008000000 */
[-C--:B------:R-:W-:Y:S02]  /*11670*/  LEA R168, P3, R143, R3.reuse, 0x2 ;  /* 0x000000038fa87211 */ /* 0x080fe400078610ff */
[-C--:B------:R-:W-:Y:S01]  /*11680*/  LEA.HI.X.SX32 R183, R147, R2.reuse, 0x2, P2 ;  /* 0x0000000293b77211 */ /* 0x080fe200010f16ff */
[----:B------:R-:W-:Y:S01]  /*11690*/  VIADD R146, R145, UR5 ;  /* 0x0000000591927c36 */ /* 0x000fe20008000000 */
[----:B------:R-:W-:Y:S02]  /*116a0*/  LEA R178, P2, R149, R3, 0x2 ;  /* 0x0000000395b27211 */ /* 0x000fe400078410ff */
[-C--:B------:R-:W-:Y:S01]  /*116b0*/  LEA.HI.X.SX32 R169, R143, R2.reuse, 0x2, P3 ;  /* 0x000000028fa97211 */ /* 0x080fe200018f16ff */
[----:B------:R-:W-:Y:S01]  /*116c0*/  VIADD R147, R146, UR5 ;  /* 0x0000000592937c36 */ /* 0x000fe20008000000 */
[----:B------:R-:W-:-:S02]  /*116d0*/  LEA.HI.X.SX32 R179, R149, R2, 0x2, P2 ;  /* 0x0000000295b37211 */ /* 0x000fc400010f16ff */
[-C--:B------:R-:W-:Y:S01]  /*116e0*/  LEA R174, P2, R151, R3.reuse, 0x2 ;  /* 0x0000000397ae7211 */ /* 0x080fe200078410ff */
[----:B------:R-:W-:Y:S01]  /*116f0*/  VIADD R148, R147, UR5 ;  /* 0x0000000593947c36 */ /* 0x000fe20008000000 */
[-C--:B------:R-:W-:Y:S01]  /*11700*/  LEA R164, P3, R145, R3.reuse, 0x2 ;  /* 0x0000000391a47211 */ /* 0x080fe200078610ff */
[----:B-1----:R1:W-:Y:S01]  /*11710*/  @P6 STG.E desc[UR26][R132.64], R4 ;  /* 0x0000000484006986 */ /* 0x0023e2000c10191a */
[-C--:B------:R-:W-:Y:S02]  /*11720*/  LEA.HI.X.SX32 R175, R151, R2.reuse, 0x2, P2 ;  /* 0x0000000297af7211 */ /* 0x080fe400010f16ff */
[CC--:B------:R-:W-:Y:S01]  /*11730*/  LEA R170, P2, R142.reuse, R3.reuse, 0x2 ;  /* 0x000000038eaa7211 */ /* 0x0c0fe200078410ff */
[----:B------:R2:W-:Y:S01]  /*11740*/  @P1 STG.E desc[UR26][R134.64], R5 ;  /* 0x0000000586001986 */ /* 0x0005e2000c10191a */
[-C--:B------:R-:W-:Y:S02]  /*11750*/  LEA.HI.X.SX32 R165, R145, R2.reuse, 0x2, P3 ;  /* 0x0000000291a57211 */ /* 0x080fe400018f16ff */
[-C--:B------:R-:W-:Y:S01]  /*11760*/  LEA.HI.X.SX32 R171, R142, R2.reuse, 0x2, P2 ;  /* 0x000000028eab7211 */ /* 0x080fe200010f16ff */
[----:B------:R-:W-:Y:S01]  /*11770*/  VIADD R142, R148, UR5 ;  /* 0x00000005948e7c36 */ /* 0x000fe20008000000 */
[-C--:B------:R-:W-:Y:S01]  /*11780*/  LEA R166, P2, R144, R3.reuse, 0x2 ;  /* 0x0000000390a67211 */ /* 0x080fe200078410ff */
[----:B------:R-:W-:Y:S01]  /*11790*/  @P5 STG.E desc[UR26][R136.64], R6 ;  /* 0x0000000688005986 */ /* 0x000fe2000c10191a */
[-C--:B------:R-:W-:Y:S01]  /*117a0*/  LEA R160, P3, R147, R3.reuse, 0x2 ;  /* 0x0000000393a07211 */ /* 0x080fe200078610ff */
[----:B------:R-:W-:Y:S01]  /*117b0*/  VIADD R143, R142, UR5 ;  /* 0x000000058e8f7c36 */ /* 0x000fe20008000000 */
[-C--:B------:R-:W-:Y:S01]  /*117c0*/  LEA.HI.X.SX32 R167, R144, R2.reuse, 0x2, P2 ;  /* 0x0000000290a77211 */ /* 0x080fe200010f16ff */
[----:B-1----:R-:W-:Y:S01]  /*117d0*/  VIADD R4, R0, 0xc ;  /* 0x0000000c00047836 */ /* 0x002fe20000000000 */
[CC--:B------:R-:W-:Y:S01]  /*117e0*/  LEA R162, P2, R146.reuse, R3.reuse, 0x2 ;  /* 0x0000000392a27211 */ /* 0x0c0fe200078410ff */
[----:B------:R-:W-:Y:S01]  /*117f0*/  VIADD R144, R143, UR5 ;  /* 0x000000058f907c36 */ /* 0x000fe20008000000 */
[-C--:B------:R-:W-:Y:S01]  /*11800*/  LEA.HI.X.SX32 R161, R147, R2.reuse, 0x2, P3 ;  /* 0x0000000293a17211 */ /* 0x080fe200018f16ff */
[----:B------:R1:W-:Y:S01]  /*11810*/  @P4 STG.E desc[UR26][R138.64], R7 ;  /* 0x000000078a004986 */ /* 0x0003e2000c10191a */
[-C--:B------:R-:W-:Y:S01]  /*11820*/  LEA.HI.X.SX32 R163, R146, R2.reuse, 0x2, P2 ;  /* 0x0000000292a37211 */ /* 0x080fe200010f16ff */
[----:B------:R-:W-:Y:S01]  /*11830*/  VIADD R145, R144, UR5 ;  /* 0x0000000590917c36 */ /* 0x000fe20008000000 */
[-C--:B------:R-:W-:Y:S01]  /*11840*/  LEA R156, P2, R148, R3.reuse, 0x2 ;  /* 0x00000003949c7211 */ /* 0x080fe200078410ff */
[----:B--2---:R-:W-:Y:S01]  /*11850*/  VIADD R5, R0, 0xb ;  /* 0x0000000b00057836 */ /* 0x004fe20000000000 */
[----:B------:R-:W-:Y:S01]  /*11860*/  LEA R158, P3, R142, R3, 0x2 ;  /* 0x000000038e9e7211 */ /* 0x000fe200078610ff */
[----:B------:R-:W-:Y:S01]  /*11870*/  VIADD R147, R145, UR5 ;  /* 0x0000000591937c36 */ /* 0x000fe20008000000 */
[----:B------:R-:W-:-:S02]  /*11880*/  LEA.HI.X.SX32 R157, R148, R2, 0x2, P2 ;  /* 0x00000002949d7211 */ /* 0x000fc400010f16ff */
[-C--:B------:R-:W-:Y:S02]  /*11890*/  LEA R154, P2, R143, R3.reuse, 0x2 ;  /* 0x000000038f9a7211 */ /* 0x080fe400078410ff */
[-C--:B------:R-:W-:Y:S01]  /*118a0*/  LEA.HI.X.SX32 R159, R142, R2.reuse, 0x2, P3 ;  /* 0x000000028e9f7211 */ /* 0x080fe200018f16ff */
[----:B------:R-:W-:Y:S01]  /*118b0*/  VIADD R142, R147, UR5 ;  /* 0x00000005938e7c36 */ /* 0x000fe20008000000 */
[-C--:B------:R-:W-:Y:S01]  /*118c0*/  LEA R150, P3, R144, R3.reuse, 0x2 ;  /* 0x0000000390967211 */ /* 0x080fe200078610ff */
[----:B-1----:R-:W-:Y:S01]  /*118d0*/  VIADD R7, R0, 0x23 ;  /* 0x0000002300077836 */ /* 0x002fe20000000000 */
[-C--:B------:R-:W-:Y:S01]  /*118e0*/  LEA.HI.X.SX32 R155, R143, R2.reuse, 0x2, P2 ;  /* 0x000000028f9b7211 */ /* 0x080fe200010f16ff */
[----:B------:R-:W-:Y:S01]  /*118f0*/  VIADD R143, R142, UR5 ;  /* 0x000000058e8f7c36 */ /* 0x000fe20008000000 */
[-C--:B------:R-:W-:Y:S02]  /*11900*/  LEA R152, P2, R145, R3.reuse, 0x2 ;  /* 0x0000000391987211 */ /* 0x080fe400078410ff */
[----:B------:R-:W-:Y:S01]  /*11910*/  LEA.HI.X.SX32 R151, R144, R2, 0x2, P3 ;  /* 0x0000000290977211 */ /* 0x000fe200018f16ff */
[----:B------:R-:W-:Y:S01]  /*11920*/  VIADD R194, R143, UR5 ;  /* 0x000000058fc27c36 */ /* 0x000fe20008000000 */
[----:B------:R-:W-:-:S02]  /*11930*/  LEA R146, P3, R147, R3, 0x2 ;  /* 0x0000000393927211 */ /* 0x000fc400078610ff */
[-C--:B------:R-:W-:Y:S02]  /*11940*/  LEA.HI.X.SX32 R153, R145, R2.reuse, 0x2, P2 ;  /* 0x0000000291997211 */ /* 0x080fe400010f16ff */
[CC--:B------:R-:W-:Y:S02]  /*11950*/  LEA R148, P2, R142.reuse, R3.reuse, 0x2 ;  /* 0x000000038e947211 */ /* 0x0c0fe400078410ff */
[-C--:B------:R-:W-:Y:S02]  /*11960*/  LEA.HI.X.SX32 R147, R147, R2.reuse, 0x2, P3 ;  /* 0x0000000293937211 */ /* 0x080fe400018f16ff */
[-C--:B------:R-:W-:Y:S02]  /*11970*/  LEA R144, P3, R143, R3.reuse, 0x2 ;  /* 0x000000038f907211 */ /* 0x080fe400078610ff */
[----:B------:R-:W-:Y:S02]  /*11980*/  LEA.HI.X.SX32 R149, R142, R2, 0x2, P2 ;  /* 0x000000028e957211 */ /* 0x000fe400010f16ff */
[----:B------:R-:W-:-:S02]  /*11990*/  LEA R142, P2, R194, R3, 0x2 ;  /* 0x00000003c28e7211 */ /* 0x000fc400078410ff */
[-C--:B------:R-:W-:Y:S02]  /*119a0*/  LEA.HI.X.SX32 R145, R143, R2.reuse, 0x2, P3 ;  /* 0x000000028f917211 */ /* 0x080fe400018f16ff */
[C---:B------:R-:W-:Y:S01]  /*119b0*/  LEA.HI.X.SX32 R143, R194.reuse, R2, 0x2, P2 ;  /* 0x00000002c28f7211 */ /* 0x040fe200010f16ff */
[----:B------:R-:W-:Y:S01]  /*119c0*/  VIADD R194, R194, UR5 ;  /* 0x00000005c2c27c36 */ /* 0x000fe20008000000 */
[----:B------:R-:W-:Y:S01]  /*119d0*/  ISETP.LT.AND P2, PT, R195, UR15, !P0 ;  /* 0x0000000fc3007c0c */ /* 0x000fe2000c741270 */
[----:B------:R-:W-:Y:S01]  /*119e0*/  VIADD R195, R0, 0x6 ;  /* 0x0000000600c37836 */ /* 0x000fe20000000000 */
[----:B------:R-:W-:Y:S01]  /*119f0*/  ISETP.LT.AND P3, PT, R196, UR15, !P0 ;  /* 0x0000000fc4007c0c */ /* 0x000fe2000c761270 */
[----:B------:R-:W-:-:S03]  /*11a00*/  VIADD R196, R0, 0x7 ;  /* 0x0000000700c47836 */ /* 0x000fc60000000000 */
[----:B------:R-:W-:Y:S01]  /*11a10*/  ISETP.LT.AND P6, PT, R195, UR15, !P0 ;  /* 0x0000000fc3007c0c */ /* 0x000fe2000c7c1270 */
[----:B------:R-:W-:Y:S01]  /*11a20*/  VIADD R195, R0, 0x8 ;  /* 0x0000000800c37836 */ /* 0x000fe20000000000 */
[----:B------:R-:W-:Y:S01]  /*11a30*/  ISETP.LT.AND P1, PT, R196, UR15, !P0 ;  /* 0x0000000fc4007c0c */ /* 0x000fe2000c721270 */
[----:B------:R-:W-:-:S03]  /*11a40*/  VIADD R196, R0, 0x9 ;  /* 0x0000000900c47836 */ /* 0x000fc60000000000 */
[----:B------:R-:W-:Y:S01]  /*11a50*/  ISETP.LT.AND P5, PT, R195, UR15, !P0 ;  /* 0x0000000fc3007c0c */ /* 0x000fe2000c7a1270 */
[----:B------:R-:W-:Y:S01]  /*11a60*/  VIADD R195, R0, 0xa ;  /* 0x0000000a00c37836 */ /* 0x000fe20000000000 */
[----:B------:R-:W-:Y:S01]  /*11a70*/  ISETP.LT.AND P4, PT, R196, UR15, !P0 ;  /* 0x0000000fc4007c0c */ /* 0x000fe2000c781270 */
[----:B------:R-:W-:Y:S03]  /*11a80*/  @P3 STG.E desc[UR26][R140.64], R8 ;  /* 0x000000088c003986 */ /* 0x000fe6000c10191a */
[----:B------:R-:W-:Y:S01]  /*11a90*/  ISETP.LT.AND P3, PT, R195, UR15, !P0 ;  /* 0x0000000fc3007c0c */ /* 0x000fe2000c761270 */
[----:B------:R1:W-:Y:S01]  /*11aa0*/  @P2 STG.E desc[UR26][R192.64], R9 ;  /* 0x00000009c0002986 */ /* 0x0003e2000c10191a */
[----:B------:R-:W-:Y:S01]  /*11ab0*/  ISETP.LT.AND P2, PT, R5, UR15, !P0 ;  /* 0x0000000f05007c0c */ /* 0x000fe2000c741270 */
[----:B------:R-:W-:Y:S02]  /*11ac0*/  VIADD R5, R0, 0xd ;  /* 0x0000000d00057836 */ /* 0x000fe40000000000 */
[----:B------:R-:W-:Y:S01]  /*11ad0*/  @P6 STG.E desc[UR26][R190.64], R10 ;  /* 0x0000000abe006986 */ /* 0x000fe2000c10191a */
[----:B------:R-:W-:Y:S01]  /*11ae0*/  ISETP.LT.AND P6, PT, R4, UR15, !P0 ;  /* 0x0000000f04007c0c */ /* 0x000fe2000c7c1270 */
[----:B------:R-:W-:-:S02]  /*11af0*/  VIADD R4, R0, 0xe ;  /* 0x0000000e00047836 */ /* 0x000fc40000000000 */
[----:B------:R2:W-:Y:S01]  /*11b00*/  @P1 STG.E desc[UR26][R186.64], R11 ;  /* 0x0000000bba001986 */ /* 0x0005e2000c10191a */
[----:B------:R-:W-:Y:S01]  /*11b10*/  ISETP.LT.AND P1, PT, R5, UR15, !P0 ;  /* 0x0000000f05007c0c */ /* 0x000fe2000c721270 */
[----:B------:R-:W-:Y:S02]  /*11b20*/  VIADD R5, R0, 0x1c ;  /* 0x0000001c00057836 */ /* 0x000fe40000000000 */
[----:B------:R2:W-:Y:S01]  /*11b30*/  @P5 STG.E desc[UR26][R188.64], R12 ;  /* 0x0000000cbc005986 */ /* 0x0005e2000c10191a */
[----:B------:R-:W-:Y:S01]  /*11b40*/  ISETP.LT.AND P5, PT, R4, UR15, !P0 ;  /* 0x0000000f04007c0c */ /* 0x000fe2000c7a1270 */
[C---:B------:R-:W-:Y:S02]  /*11b50*/  VIADD R4, R0.reuse, 0xf ;  /* 0x0000000f00047836 */ /* 0x040fe40000000000 */
[----:B------:R3:W-:Y:S01]  /*11b60*/  @P4 STG.E desc[UR26][R184.64], R13 ;  /* 0x0000000db8004986 */ /* 0x0007e2000c10191a */
[----:B-1----:R-:W-:Y:S02]  /*11b70*/  VIADD R9, R0, 0x24 ;  /* 0x0000002400097836 */ /* 0x002fe40000000000 */
[----:B------:R-:W-:Y:S01]  /*11b80*/  ISETP.LT.AND P4, PT, R4, UR15, !P0 ;  /* 0x0000000f04007c0c */ /* 0x000fe2000c781270 */
[----:B------:R-:W-:Y:S01]  /*11b90*/  VIADD R4, R0, 0x10 ;  /* 0x0000001000047836 */ /* 0x000fe20000000000 */
[----:B------:R-:W-:Y:S01]  /*11ba0*/  @P3 STG.E desc[UR26][R182.64], R14 ;  /* 0x0000000eb6003986 */ /* 0x000fe2000c10191a */
[----:B------:R-:W-:-:S02]  /*11bb0*/  VIADD R8, R194, UR5 ;  /* 0x00000005c2087c36 */ /* 0x000fc40008000000 */
[----:B--2---:R-:W-:Y:S01]  /*11bc0*/  VIADD R11, R0, 0x25 ;  /* 0x00000025000b7836 */ /* 0x004fe20000000000 */
[----:B------:R-:W-:Y:S01]  /*11bd0*/  ISETP.LT.AND P3, PT, R4, UR15, !P0 ;  /* 0x0000000f04007c0c */ /* 0x000fe2000c761270 */
[C---:B------:R-:W-:Y:S01]  /*11be0*/  VIADD R4, R0.reuse, 0x11 ;  /* 0x0000001100047836 */ /* 0x040fe20000000000 */
[----:B------:R-:W-:Y:S01]  /*11bf0*/  @P2 STG.E desc[UR26][R180.64], R15 ;  /* 0x0000000fb4002986 */ /* 0x000fe2000c10191a */
[C---:B------:R-:W-:Y:S02]  /*11c00*/  VIADD R12, R0.reuse, 0x26 ;  /* 0x00000026000c7836 */ /* 0x040fe40000000000 */
[----:B---3--:R-:W-:Y:S01]  /*11c10*/  VIADD R13, R0, 0x27 ;  /* 0x00000027000d7836 */ /* 0x008fe20000000000 */
[----:B------:R-:W-:Y:S01]  /*11c20*/  ISETP.LT.AND P2, PT, R4, UR15, !P0 ;  /* 0x0000000f04007c0c */ /* 0x000fe2000c741270 */
[----:B------:R-:W-:Y:S01]  /*11c30*/  VIADD R4, R0, 0x12 ;  /* 0x0000001200047836 */ /* 0x000fe20000000000 */
[----:B------:R-:W-:Y:S04]  /*11c40*/  @P6 STG.E desc[UR26][R178.64], R16 ;  /* 0x00000010b2006986 */ /* 0x000fe8000c10191a */
[----:B------:R-:W-:Y:S01]  /*11c50*/  ISETP.LT.AND P6, PT, R4, UR4, !P0 ;  /* 0x0000000404007c0c */ /* 0x000fe2000c7c1270 */
[----:B------:R-:W-:Y:S01]  /*11c60*/  VIADD R4, R0, 0x13 ;  /* 0x0000001300047836 */ /* 0x000fe20000000000 */
[----:B------:R-:W-:Y:S01]  /*11c70*/  @P1 STG.E desc[UR26][R176.64], R17 ;  /* 0x00000011b0001986 */ /* 0x000fe2000c10191a */
[----:B------:R-:W1:Y:S03]  /*11c80*/  LDCU UR4, c[0x0][0x39c] ;  /* 0x00007380ff0477ac */ /* 0x000e660008000800 */
[----:B------:R-:W-:Y:S01]  /*11c90*/  ISETP.LT.AND P1, PT, R4, UR6, !P0 ;  /* 0x0000000604007c0c */ /* 0x000fe2000c721270 */
[----:B------:R-:W-:Y:S01]  /*11ca0*/  VIADD R4, R0, 0x14 ;  /* 0x0000001400047836 */ /* 0x000fe20000000000 */
[----:B------:R2:W-:Y:S01]  /*11cb0*/  @P5 STG.E desc[UR26][R174.64], R18 ;  /* 0x00000012ae005986 */ /* 0x0005e2000c10191a */
[----:B------:R-:W3:Y:S03]  /*11cc0*/  LDCU UR6, c[0x0][0x39c] ;  /* 0x00007380ff0677ac */ /* 0x000ee60008000800 */
[----:B------:R-:W-:Y:S01]  /*11cd0*/  ISETP.LT.AND P5, PT, R4, UR7, !P0 ;  /* 0x0000000704007c0c */ /* 0x000fe2000c7a1270 */
[----:B------:R-:W-:Y:S01]  /*11ce0*/  VIADD R4, R0, 0x15 ;  /* 0x0000001500047836 */ /* 0x000fe20000000000 */
[----:B------:R-:W-:Y:S01]  /*11cf0*/  @P4 STG.E desc[UR26][R172.64], R19 ;  /* 0x00000013ac004986 */ /* 0x000fe2000c10191a */
[----:B------:R-:W4:Y:S03]  /*11d00*/  LDCU UR7, c[0x0][0x39c] ;  /* 0x00007380ff0777ac */ /* 0x000f260008000800 */
[----:B-----5:R-:W-:Y:S01]  /*11d10*/  ISETP.LT.AND P4, PT, R4, UR9, !P0 ;  /* 0x0000000904007c0c */ /* 0x020fe2000c781270 */
[C---:B------:R-:W-:Y:S01]  /*11d20*/  VIADD R4, R0.reuse, 0x16 ;  /* 0x0000001600047836 */ /* 0x040fe20000000000 */
[----:B------:R-:W-:Y:S01]  /*11d30*/  @P3 STG.E desc[UR26][R170.64], R20 ;  /* 0x00000014aa003986 */ /* 0x000fe2000c10191a */
[----:B------:R-:W5:Y:S01]  /*11d40*/  LDCU UR9, c[0x0][0x39c] ;  /* 0x00007380ff0977ac */ /* 0x000f620008000800 */
[----:B--2---:R-:W-:-:S02]  /*11d50*/  VIADD R18, R0, 0x7e ;  /* 0x0000007e00127836 */ /* 0x004fc40000000000 */
[----:B-1----:R-:W-:Y:S01]  /*11d60*/  ISETP.LT.AND P3, PT, R4, UR4, !P0 ;  /* 0x0000000404007c0c */ /* 0x002fe2000c761270 */
[----:B------:R-:W-:Y:S01]  /*11d70*/  VIADD R4, R0, 0x17 ;  /* 0x0000001700047836 */ /* 0x000fe20000000000 */
[----:B------:R-:W-:Y:S01]  /*11d80*/  @P2 STG.E desc[UR26][R168.64], R21 ;  /* 0x00000015a8002986 */ /* 0x000fe2000c10191a */
[----:B------:R-:W1:Y:S03]  /*11d90*/  LDCU UR4, c[0x0][0x39c] ;  /* 0x00007380ff0477ac */ /* 0x000e660008000800 */
[----:B---3--:R-:W-:Y:S01]  /*11da0*/  ISETP.LT.AND P2, PT, R4, UR6, !P0 ;  /* 0x0000000604007c0c */ /* 0x008fe2000c741270 */
[----:B------:R-:W-:Y:S01]  /*11db0*/  VIADD R4, R0, 0x18 ;  /* 0x0000001800047836 */ /* 0x000fe20000000000 */
[----:B------:R-:W-:Y:S01]  /*11dc0*/  @P6 STG.E desc[UR26][R166.64], R22 ;  /* 0x00000016a6006986 */ /* 0x000fe2000c10191a */
[----:B------:R-:W2:Y:S03]  /*11dd0*/  LDCU UR6, c[0x0][0x39c] ;  /* 0x00007380ff0677ac */ /* 0x000ea60008000800 */
[----:B----4-:R-:W-:Y:S01]  /*11de0*/  ISETP.LT.AND P6, PT, R4, UR7, !P0 ;  /* 0x0000000704007c0c */ /* 0x010fe2000c7c1270 */
[----:B------:R-:W-:Y:S01]  /*11df0*/  VIADD R4, R0, 0x19 ;  /* 0x0000001900047836 */ /* 0x000fe20000000000 */
[----:B------:R-:W-:Y:S01]  /*11e00*/  @P1 STG.E desc[UR26][R164.64], R23 ;  /* 0x00000017a4001986 */ /* 0x000fe2000c10191a */
[----:B------:R-:W3:Y:S03]  /*11e10*/  LDCU UR7, c[0x0][0x39c] ;  /* 0x00007380ff0777ac */ /* 0x000ee60008000800 */
[----:B-----5:R-:W-:Y:S01]  /*11e20*/  ISETP.LT.AND P1, PT, R4, UR9, !P0 ;  /* 0x0000000904007c0c */ /* 0x020fe2000c721270 */
[----:B------:R-:W-:Y:S01]  /*11e30*/  VIADD R4, R0, 0x1a ;  /* 0x0000001a00047836 */ /* 0x000fe20000000000 */
[----:B------:R-:W4:Y:S01]  /*11e40*/  LDCU UR9, c[0x0][0x39c] ;  /* 0x00007380ff0977ac */ /* 0x000f220008000800 */
[----:B------:R-:W-:Y:S03]  /*11e50*/  @P5 STG.E desc[UR26][R162.64], R24 ;  /* 0x00000018a2005986 */ /* 0x000fe6000c10191a */
[----:B-1----:R-:W-:Y:S01]  /*11e60*/  ISETP.LT.AND P5, PT, R4, UR4, !P0 ;  /* 0x0000000404007c0c */ /* 0x002fe2000c7a1270 */
[----:B------:R-:W-:Y:S01]  /*11e70*/  VIADD R4, R0, 0x1b ;  /* 0x0000001b00047836 */ /* 0x000fe20000000000 */
[----:B------:R-:W1:Y:S01]  /*11e80*/  LDCU UR4, c[0x0][0x39c] ;  /* 0x00007380ff0477ac */ /* 0x000e620008000800 */
[----:B------:R-:W-:Y:S03]  /*11e90*/  @P4 STG.E desc[UR26][R160.64], R25 ;  /* 0x00000019a0004986 */ /* 0x000fe6000c10191a */
[----:B--2---:R-:W-:Y:S01]  /*11ea0*/  ISETP.LT.AND P4, PT, R4, UR6, !P0 ;  /* 0x0000000604007c0c */ /* 0x004fe2000c781270 */
[----:B------:R-:W2:Y:S01]  /*11eb0*/  LDCU UR6, c[0x0][0x39c] ;  /* 0x00007380ff0677ac */ /* 0x000ea20008000800 */
[C---:B------:R-:W-:Y:S01]  /*11ec0*/  VIADD R4, R0.reuse, 0x1d ;  /* 0x0000001d00047836 */ /* 0x040fe20000000000 */
[----:B------:R-:W-:Y:S01]  /*11ed0*/  @P3 STG.E desc[UR26][R156.64], R26 ;  /* 0x0000001a9c003986 */ /* 0x000fe2000c10191a */
[----:B---3--:R-:W-:Y:S01]  /*11ee0*/  ISETP.LT.AND P3, PT, R5, UR7, !P0 ;  /* 0x0000000705007c0c */ /* 0x008fe2000c761270 */
[----:B------:R-:W3:Y:S01]  /*11ef0*/  LDCU UR7, c[0x0][0x39c] ;  /* 0x00007380ff0777ac */ /* 0x000ee20008000800 */
[----:B------:R-:W-:Y:S01]  /*11f00*/  VIADD R5, R0, 0x1f ;  /* 0x0000001f00057836 */ /* 0x000fe20000000000 */
[----:B------:R-:W-:Y:S01]  /*11f10*/  @P2 STG.E desc[UR26][R158.64], R27 ;  /* 0x0000001b9e002986 */ /* 0x000fe2000c10191a */
[----:B----4-:R-:W-:Y:S01]  /*11f20*/  ISETP.LT.AND P2, PT, R4, UR9, !P0 ;  /* 0x0000000904007c0c */ /* 0x010fe2000c741270 */
[----:B------:R-:W4:Y:S01]  /*11f30*/  LDCU UR9, c[0x0][0x39c] ;  /* 0x00007380ff0977ac */ /* 0x000f220008000800 */
[----:B------:R-:W-:Y:S01]  /*11f40*/  VIADD R4, R0, 0x1e ;  /* 0x0000001e00047836 */ /* 0x000fe20000000000 */
[----:B------:R-:W-:Y:S04]  /*11f50*/  @P6 STG.E desc[UR26][R154.64], R28 ;  /* 0x0000001c9a006986 */ /* 0x000fe8000c10191a */
[----:B-1----:R-:W-:Y:S01]  /*11f60*/  ISETP.LT.AND P6, PT, R4, UR4, !P0 ;  /* 0x0000000404007c0c */ /* 0x002fe2000c7c1270 */
[C---:B------:R-:W-:Y:S01]  /*11f70*/  VIADD R4, R0.reuse, 0x20 ;  /* 0x0000002000047836 */ /* 0x040fe20000000000 */
[----:B------:R-:W1:Y:S01]  /*11f80*/  LDCU UR4, c[0x0][0x39c] ;  /* 0x00007380ff0477ac */ /* 0x000e620008000800 */
[----:B------:R-:W-:Y:S01]  /*11f90*/  @P1 STG.E desc[UR26][R150.64], R29 ;  /* 0x0000001d96001986 */ /* 0x000fe2000c10191a */
[----:B--2---:R-:W-:Y:S01]  /*11fa0*/  ISETP.LT.AND P1, PT, R5, UR6, !P0 ;  /* 0x0000000605007c0c */ /* 0x004fe2000c721270 */
[----:B------:R-:W-:Y:S01]  /*11fb0*/  VIADD R5, R0, 0x21 ;  /* 0x0000002100057836 */ /* 0x000fe20000000000 */
[----:B------:R-:W2:Y:S01]  /*11fc0*/  LDCU UR6, c[0x0][0x39c] ;  /* 0x00007380ff0677ac */ /* 0x000ea20008000800 */
[----:B------:R-:W-:Y:S01]  /*11fd0*/  @P5 STG.E desc[UR26][R152.64], R30 ;  /* 0x0000001e98005986 */ /* 0x000fe2000c10191a */
[----:B------:R-:W-:Y:S01]  /*11fe0*/  ISETP.LT.AND P5, PT, R4, UR10, !P0 ;  /* 0x0000000a04007c0c */ /* 0x000fe2000c7a1270 */
[----:B------:R-:W-:-:S02]  /*11ff0*/  VIADD R4, R0, 0x22 ;  /* 0x0000002200047836 */ /* 0x000fc40000000000 */
[----:B------:R-:W-:Y:S01]  /*12000*/  @P4 STG.E desc[UR26][R146.64], R31 ;  /* 0x0000001f92004986 */ /* 0x000fe2000c10191a */
[----:B---3--:R-:W-:Y:S01]  /*12010*/  ISETP.LT.AND P4, PT, R5, UR7, !P0 ;  /* 0x0000000705007c0c */ /* 0x008fe2000c781270 */
[----:B------:R-:W3:Y:S02]  /*12020*/  LDCU UR7, c[0x0][0x39c] ;  /* 0x00007380ff0777ac */ /* 0x000ee40008000800 */
[----:B------:R-:W-:Y:S01]  /*12030*/  @P3 STG.E desc[UR26][R148.64], R32 ;  /* 0x0000002094003986 */ /* 0x000fe2000c10191a */
[----:B----4-:R-:W-:-:S03]  /*12040*/  ISETP.LT.AND P3, PT, R4, UR9, !P0 ;  /* 0x0000000904007c0c */ /* 0x010fc6000c761270 */
[----:B------:R-:W-:Y:S01]  /*12050*/  @P2 STG.E desc[UR26][R144.64], R33 ;  /* 0x0000002190002986 */ /* 0x000fe2000c10191a */
[----:B------:R-:W-:-:S03]  /*12060*/  LEA R4, P2, R194, R3, 0x2 ;  /* 0x00000003c2047211 */ /* 0x000fc600078410ff */
[----:B------:R-:W-:Y:S01]  /*12070*/  @P6 STG.E desc[UR26][R142.64], R34 ;  /* 0x000000228e006986 */ /* 0x000fe2000c10191a */
[-C--:B------:R-:W-:Y:S02]  /*12080*/  LEA.HI.X.SX32 R5, R194, R2.reuse, 0x2, P2 ;  /* 0x00000002c2057211 */ /* 0x080fe400010f16ff */
[----:B-1----:R-:W-:Y:S01]  /*12090*/  ISETP.LT.AND P2, PT, R7, UR4, !P0 ;  /* 0x0000000407007c0c */ /* 0x002fe2000c741270 */
[----:B------:R-:W1:Y:S01]  /*120a0*/  LDCU UR4, c[0x0][0x39c] ;  /* 0x00007380ff0477ac */ /* 0x000e620008000800 */
[CC--:B------:R-:W-:Y:S01]  /*120b0*/  LEA R6, P6, R8.reuse, R3.reuse, 0x2 ;  /* 0x0000000308067211 */ /* 0x0c0fe200078c10ff */
[----:B------:R4:W-:Y:S01]  /*120c0*/  @P1 STG.E desc[UR26][R4.64], R35 ;  /* 0x0000002304001986 */ /* 0x0009e2000c10191a */
[----:B--2---:R-:W-:Y:S01]  /*120d0*/  ISETP.LT.AND P1, PT, R9, UR6, !P0 ;  /* 0x0000000609007c0c */ /* 0x004fe2000c721270 */
[C---:B------:R-:W-:Y:S01]  /*120e0*/  VIADD R9, R8.reuse, UR5 ;  /* 0x0000000508097c36 */ /* 0x040fe20008000000 */
[-C--:B------:R-:W-:Y:S01]  /*120f0*/  LEA.HI.X.SX32 R7, R8, R2.reuse, 0x2, P6 ;  /* 0x0000000208077211 */ /* 0x080fe200030f16ff */
[----:B------:R-:W2:Y:S02]  /*12100*/  LDCU UR6, c[0x0][0x39c] ;  /* 0x00007380ff0677ac */ /* 0x000ea40008000800 */
[C---:B------:R-:W-:Y:S01]  /*12110*/  VIADD R10, R9.reuse, UR5 ;  /* 0x00000005090a7c36 */ /* 0x040fe20008000000 */
[-C--:B------:R-:W-:Y:S01]  /*12120*/  LEA R8, P6, R9, R3.reuse, 0x2 ;  /* 0x0000000309087211 */ /* 0x080fe200078c10ff */
[----:B------:R5:W-:Y:S01]  /*12130*/  @P5 STG.E desc[UR26][R6.64], R36 ;  /* 0x0000002406005986 */ /* 0x000be2000c10191a */
[----:B---3--:R-:W-:Y:S01]  /*12140*/  ISETP.LT.AND P5, PT, R11, UR7, !P0 ;  /* 0x000000070b007c0c */ /* 0x008fe2000c7a1270 */
[----:B------:R-:W3:Y:S01]  /*12150*/  LDCU UR7, c[0x0][0x39c] ;  /* 0x00007380ff0777ac */ /* 0x000ee20008000800 */
[----:B------:R-:W-:Y:S01]  /*12160*/  LEA.HI.X.SX32 R9, R9, R2, 0x2, P6 ;  /* 0x0000000209097211 */ /* 0x000fe200030f16ff */
[C---:B------:R-:W-:Y:S01]  /*12170*/  VIADD R11, R10.reuse, UR5 ;  /* 0x000000050a0b7c36 */ /* 0x040fe20008000000 */
[----:B----4-:R-:W-:-:S03]  /*12180*/  LEA R4, P6, R10, R3, 0x2 ;  /* 0x000000030a047211 */ /* 0x010fc600078c10ff */
[----:B------:R4:W-:Y:S01]  /*12190*/  @P4 STG.E desc[UR26][R8.64], R37 ;  /* 0x0000002508004986 */ /* 0x0009e2000c10191a */
[-C--:B------:R-:W-:Y:S02]  /*121a0*/  LEA.HI.X.SX32 R5, R10, R2.reuse, 0x2, P6 ;  /* 0x000000020a057211 */ /* 0x080fe400030f16ff */
[----:B-1----:R-:W-:Y:S01]  /*121b0*/  ISETP.LT.AND P4, PT, R12, UR4, !P0 ;  /* 0x000000040c007c0c */ /* 0x002fe2000c781270 */
[C---:B------:R-:W-:Y:S01]  /*121c0*/  VIADD R12, R11.reuse, UR5 ;  /* 0x000000050b0c7c36 */ /* 0x040fe20008000000 */
[-C--:B-----5:R-:W-:Y:S01]  /*121d0*/  LEA R6, P6, R11, R3.reuse, 0x2 ;  /* 0x000000030b067211 */ /* 0x0a0fe200078c10ff */
[----:B------:R-:W1:Y:S01]  /*121e0*/  LDCU UR4, c[0x0][0x39c] ;  /* 0x00007380ff0477ac */ /* 0x000e620008000800 */
[----:B------:R5:W-:Y:S01]  /*121f0*/  @P3 STG.E desc[UR26][R4.64], R38 ;  /* 0x0000002604003986 */ /* 0x000be2000c10191a */
[----:B--2---:R-:W-:Y:S01]  /*12200*/  ISETP.LT.AND P3, PT, R13, UR6, !P0 ;  /* 0x000000060d007c0c */ /* 0x004fe2000c761270 */
[----:B------:R-:W-:Y:S01]  /*12210*/  VIADD R13, R0, 0x28 ;  /* 0x00000028000d7836 */ /* 0x000fe20000000000 */
[----:B------:R-:W-:Y:S01]  /*12220*/  LEA.HI.X.SX32 R7, R11, R2, 0x2, P6 ;  /* 0x000000020b077211 */ /* 0x000fe200030f16ff */
[----:B------:R-:W2:Y:S01]  /*12230*/  LDCU UR6, c[0x0][0x39c] ;  /* 0x00007380ff0677ac */ /* 0x000ea20008000800 */
[----:B------:R-:W-:Y:S01]  /*12240*/  LEA R10, P6, R12, R3, 0x2 ;  /* 0x000000030c0a7211 */ /* 0x000fe200078c10ff */
[----:B----4-:R-:W-:-:S02]  /*12250*/  VIADD R9, R0, 0x29 ;  /* 0x0000002900097836 */ /* 0x010fc40000000000 */
[----:B------:R4:W-:Y:S01]  /*12260*/  @P2 STG.E desc[UR26][R6.64], R39 ;  /* 0x0000002706002986 */ /* 0x0009e2000c10191a */
[C---:B------:R-:W-:Y:S01]  /*12270*/  LEA.HI.X.SX32 R11, R12.reuse, R2, 0x2, P6 ;  /* 0x000000020c0b7211 */ /* 0x040fe200030f16ff */
[----:B------:R-:W-:Y:S01]  /*12280*/  VIADD R12, R12, UR5 ;  /* 0x000000050c0c7c36 */ /* 0x000fe20008000000 */
[----:B---3--:R-:W-:Y:S01]  /*12290*/  ISETP.LT.AND P2, PT, R13, UR7, !P0 ;  /* 0x000000070d007c0c */ /* 0x008fe2000c741270 */
[----:B------:R-:W3:Y:S02]  /*122a0*/  LDCU UR7, c[0x0][0x39c] ;  /* 0x00007380ff0777ac */ /* 0x000ee40008000800 */
[----:B------:R2:W-:Y:S01]  /*122b0*/  @P1 STG.E desc[UR26][R10.64], R40 ;  /* 0x000000280a001986 */ /* 0x0005e2000c10191a */
[C---:B------:R-:W-:Y:S01]  /*122c0*/  VIADD R13, R12.reuse, UR5 ;  /* 0x000000050c0d7c36 */ /* 0x040fe20008000000 */
[----:B-----5:R-:W-:-:S04]  /*122d0*/  LEA R4, P1, R12, R3, 0x2 ;  /* 0x000000030c047211 */ /* 0x020fc800078210ff */
[-C--:B------:R-:W-:Y:S01]  /*122e0*/  LEA.HI.X.SX32 R5, R12, R2.reuse, 0x2, P1 ;  /* 0x000000020c057211 */ /* 0x080fe200008f16ff */
[----:B----4-:R-:W-:Y:S01]  /*122f0*/  VIADD R6, R0, 0x2a ;  /* 0x0000002a00067836 */ /* 0x010fe20000000000 */
[-C--:B------:R-:W-:Y:S02]  /*12300*/  LEA R8, P6, R13, R3.reuse, 0x2 ;  /* 0x000000030d087211 */ /* 0x080fe400078c10ff */
[----:B-1----:R-:W-:Y:S01]  /*12310*/  ISETP.LT.AND P1, PT, R9, UR4, !P0 ;  /* 0x0000000409007c0c */ /* 0x002fe2000c721270 */
[----:B------:R-:W1:Y:S01]  /*12320*/  LDCU UR4, c[0x0][0x39c] ;  /* 0x00007380ff0477ac */ /* 0x000e620008000800 */
[C---:B------:R-:W-:Y:S01]  /*12330*/  LEA.HI.X.SX32 R9, R13.reuse, R2, 0x2, P6 ;  /* 0x000000020d097211 */ /* 0x040fe200030f16ff */
[----:B------:R-:W-:Y:S01]  /*12340*/  VIADD R13, R13, UR5 ;  /* 0x000000050d0d7c36 */ /* 0x000fe20008000000 */
[----:B------:R4:W-:Y:S01]  /*12350*/  @P5 STG.E desc[UR26][R4.64], R41 ;  /* 0x0000002904005986 */ /* 0x0009e2000c10191a */
[----:B--2---:R-:W-:Y:S01]  /*12360*/  ISETP.LT.AND P5, PT, R6, UR6, !P0 ;  /* 0x0000000606007c0c */ /* 0x004fe2000c7a1270 */
[----:B------:R-:W-:Y:S01]  /*12370*/  VIADD R11, R0, 0x2b ;  /* 0x0000002b000b7836 */ /* 0x000fe20000000000 */
[----:B------:R-:W2:Y:S01]  /*12380*/  LDCU UR6, c[0x0][0x39c] ;  /* 0x00007380ff0677ac */ /* 0x000ea20008000800 */
[----:B------:R5:W-:Y:S01]  /*12390*/  @P4 STG.E desc[UR26][R8.64], R42 ;  /* 0x0000002a08004986 */ /* 0x000be2000c10191a */
[C---:B------:R-:W-:Y:S01]  /*123a0*/  LEA R6, P4, R13.reuse, R3, 0x2 ;  /* 0x000000030d067211 */ /* 0x040fe200078810ff */
[----:B------:R-:W-:-:S03]  /*123b0*/  VIADD R10, R13, UR5 ;  /* 0x000000050d0a7c36 */ /* 0x000fc60008000000 */
[-C--:B------:R-:W-:Y:S01]  /*123c0*/  LEA.HI.X.SX32 R7, R13, R2.reuse, 0x2, P4 ;  /* 0x000000020d077211 */ /* 0x080fe200020f16ff */
[C---:B------:R-:W-:Y:S01]  /*123d0*/  VIADD R13, R0.reuse, 0x34 ;  /* 0x00000034000d7836 */ /* 0x040fe20000000000 */
[----:B---3--:R-:W-:Y:S01]  /*123e0*/  ISETP.LT.AND P4, PT, R11, UR7, !P0 ;  /* 0x000000070b007c0c */ /* 0x008fe2000c781270 */
[----:B----4-:R-:W-:Y:S01]  /*123f0*/  VIADD R5, R0, 0x2c ;  /* 0x0000002c00057836 */ /* 0x010fe20000000000 */
[----:B------:R-:W3:Y:S01]  /*12400*/  LDCU UR7, c[0x0][0x39c] ;  /* 0x00007380ff0777ac */ /* 0x000ee20008000800 */
[CC--:B------:R-:W-:Y:S01]  /*12410*/  LEA R4, P6, R10.reuse, R3.reuse, 0x2 ;  /* 0x000000030a047211 */ /* 0x0c0fe200078c10ff */
[----:B------:R4:W-:Y:S01]  /*12420*/  @P3 STG.E desc[UR26][R6.64], R43 ;  /* 0x0000002b06003986 */ /* 0x0009e2000c10191a */
[C---:B-----5:R-:W-:Y:S01]  /*12430*/  VIADD R9, R10.reuse, UR5 ;  /* 0x000000050a097c36 */ /* 0x060fe20008000000 */
[----:B-1----:R-:W-:Y:S01]  /*12440*/  ISETP.LT.AND P3, PT, R5, UR4, !P0 ;  /* 0x0000000405007c0c */ /* 0x002fe2000c761270 */
[----:B------:R-:W1:Y:S01]  /*12450*/  LDCU UR4, c[0x0][0x39c] ;  /* 0x00007380ff0477ac */ /* 0x000e620008000800 */
[----:B------:R-:W-:Y:S01]  /*12460*/  LEA.HI.X.SX32 R5, R10, R2, 0x2, P6 ;  /* 0x000000020a057211 */ /* 0x000fe200030f16ff */
[C---:B------:R-:W-:Y:S01]  /*12470*/  VIADD R12, R9.reuse, UR5 ;  /* 0x00000005090c7c36 */ /* 0x040fe20008000000 */
[----:B------:R-:W-:Y:S01]  /*12480*/  LEA R8, P6, R9, R3, 0x2 ;  /* 0x0000000309087211 */ /* 0x000fe200078c10ff */
[----:B------:R-:W-:-:S02]  /*12490*/  VIADD R11, R0, 0x2d ;  /* 0x0000002d000b7836 */ /* 0x000fc40000000000 */
[----:B------:R5:W-:Y:S01]  /*124a0*/  @P2 STG.E desc[UR26][R4.64], R44 ;  /* 0x0000002c04002986 */ /* 0x000be2000c10191a */
[-C--:B------:R-:W-:Y:S02]  /*124b0*/  LEA.HI.X.SX32 R9, R9, R2.reuse, 0x2, P6 ;  /* 0x0000000209097211 */ /* 0x080fe400030f16ff */
[-C--:B------:R-:W-:Y:S01]  /*124c0*/  LEA R10, P6, R12, R3.reuse, 0x2 ;  /* 0x000000030c0a7211 */ /* 0x080fe200078c10ff */
[----:B----4-:R-:W-:Y:S01]  /*124d0*/  VIADD R6, R0, 0x2e ;  /* 0x0000002e00067836 */ /* 0x010fe20000000000 */
[----:B--2---:R-:W-:Y:S01]  /*124e0*/  ISETP.LT.AND P2, PT, R11, UR6, !P0 ;  /* 0x000000060b007c0c */ /* 0x004fe2000c741270 */
[----:B------:R-:W2:Y:S01]  /*124f0*/  LDCU UR6, c[0x0][0x39c] ;  /* 0x00007380ff0677ac */ /* 0x000ea20008000800 */
[CC--:B------:R-:W-:Y:S01]  /*12500*/  LEA.HI.X.SX32 R11, R12.reuse, R2.reuse, 0x2, P6 ;  /* 0x000000020c0b7211 */ /* 0x0c0fe200030f16ff */
[----:B------:R-:W-:Y:S01]  /*12510*/  VIADD R12, R12, UR5 ;  /* 0x000000050c0c7c36 */ /* 0x000fe20008000000 */
[----:B------:R4:W-:Y:S01]  /*12520*/  @P1 STG.E desc[UR26][R8.64], R45 ;  /* 0x0000002d08001986 */ /* 0x0009e2000c10191a */
[----:B---3--:R-:W-:Y:S01]  /*12530*/  ISETP.LT.AND P1, PT, R6, UR7, !P0 ;  /* 0x0000000706007c0c */ /* 0x008fe2000c721270 */
[----:B------:R-:W-:Y:S01]  /*12540*/  VIADD R6, R0, 0x2f ;  /* 0x0000002f00067836 */ /* 0x000fe20000000000 */
[----:B------:R-:W3:Y:S01]  /*12550*/  LDCU UR7, c[0x0][0x39c] ;  /* 0x00007380ff0777ac */ /* 0x000ee20008000800 */
[CC--:B-----5:R-:W-:Y:S01]  /*12560*/  LEA R4, P6, R12.reuse, R3.reuse, 0x2 ;  /* 0x000000030c047211 */ /* 0x0e0fe200078c10ff */
[----:B------:R-:W-:Y:S01]  /*12570*/  VIADD R7, R12, UR5 ;  /* 0x000000050c077c36 */ /* 0x000fe20008000000 */
[----:B------:R5:W-:Y:S01]  /*12580*/  @P5 STG.E desc[UR26][R10.64], R46 ;  /* 0x0000002e0a005986 */ /* 0x000be2000c10191a */
[----:B-1----:R-:W-:Y:S01]  /*12590*/  ISETP.LT.AND P5, PT, R6, UR4, !P0 ;  /* 0x0000000406007c0c */ /* 0x002fe2000c7a1270 */
[----:B------:R-:W1:Y:S01]  /*125a0*/  LDCU UR4, c[0x0][0x39c] ;  /* 0x00007380ff0477ac */ /* 0x000e620008000800 */
[----:B------:R-:W-:Y:S01]  /*125b0*/  LEA.HI.X.SX32 R5, R12, R2, 0x2, P6 ;  /* 0x000000020c057211 */ /* 0x000fe200030f16ff */
[C---:B------:R-:W-:Y:S01]  /*125c0*/  VIADD R12, R7.reuse, UR5 ;  /* 0x00000005070c7c36 */ /* 0x040fe20008000000 */
[----:B------:R-:W-:Y:S01]  /*125d0*/  LEA R6, P6, R7, R3, 0x2 ;  /* 0x0000000307067211 */ /* 0x000fe200078c10ff */
[----:B----4-:R-:W-:-:S02]  /*125e0*/  VIADD R9, R0, 0x30 ;  /* 0x0000003000097836 */ /* 0x010fc40000000000 */
[----:B------:R4:W-:Y:S01]  /*125f0*/  @P4 STG.E desc[UR26][R4.64], R47 ;  /* 0x0000002f04004986 */ /* 0x0009e2000c10191a */
[-C--:B------:R-:W-:Y:S02]  /*12600*/  LEA.HI.X.SX32 R7, R7, R2.reuse, 0x2, P6 ;  /* 0x0000000207077211 */ /* 0x080fe400030f16ff */
[-C--:B------:R-:W-:Y:S01]  /*12610*/  LEA R8, P6, R12, R3.reuse, 0x2 ;  /* 0x000000030c087211 */ /* 0x080fe200078c10ff */
[----:B-----5:R-:W-:Y:S01]  /*12620*/  VIADD R10, R0, 0x31 ;  /* 0x00000031000a7836 */ /* 0x020fe20000000000 */
        /* <DEDUP_REMOVED lines=8> */
[CC--:B----4-:R-:W-:Y:S01]  /*126b0*/  LEA R4, P6, R12.reuse, R3.reuse, 0x2 ;  /* 0x000000030c047211 */ /* 0x0d0fe200078c10ff */
[C---:B------:R-:W-:Y:S01]  /*126c0*/  VIADD R10, R12.reuse, UR5 ;  /* 0x000000050c0a7c36 */ /* 0x040fe20008000000 */
[----:B------:R4:W-:Y:S01]  /*126d0*/  @P2 STG.E desc[UR26][R8.64], R49 ;  /* 0x0000003108002986 */ /* 0x0009e2000c10191a */
[----:B-1----:R-:W-:Y:S01]  /*126e0*/  ISETP.LT.AND P2, PT, R11, UR4, !P0 ;  /* 0x000000040b007c0c */ /* 0x002fe2000c741270 */
[----:B------:R-:W1:Y:S01]  /*126f0*/  LDCU UR4, c[0x0][0x39c] ;  /* 0x00007380ff0477ac */ /* 0x000e620008000800 */
[----:B------:R-:W-:Y:S01]  /*12700*/  LEA.HI.X.SX32 R5, R12, R2, 0x2, P6 ;  /* 0x000000020c057211 */ /* 0x000fe200030f16ff */
[----:B------:R-:W-:Y:S01]  /*12710*/  VIADD R12, R0, 0x33 ;  /* 0x00000033000c7836 */ /* 0x000fe20000000000 */
[C---:B-----5:R-:W-:Y:S01]  /*12720*/  LEA R6, P6, R10.reuse, R3, 0x2 ;  /* 0x000000030a067211 */ /* 0x060fe200078c10ff */
[----:B------:R-:W-:-:S02]  /*12730*/  VIADD R11, R10, UR5 ;  /* 0x000000050a0b7c36 */ /* 0x000fc40008000000 */
[----:B------:R5:W-:Y:S01]  /*12740*/  @P1 STG.E desc[UR26][R4.64], R50 ;  /* 0x0000003204001986 */ /* 0x000be2000c10191a */
[----:B--2---:R-:W-:Y:S01]  /*12750*/  ISETP.LT.AND P1, PT, R12, UR6, !P0 ;  /* 0x000000060c007c0c */ /* 0x004fe2000c721270 */
[----:B------:R-:W2:Y:S01]  /*12760*/  LDCU UR6, c[0x0][0x39c] ;  /* 0x00007380ff0677ac */ /* 0x000ea20008000800 */
[----:B------:R-:W-:Y:S01]  /*12770*/  LEA.HI.X.SX32 R7, R10, R2, 0x2, P6 ;  /* 0x000000020a077211 */ /* 0x000fe200030f16ff */
[C---:B------:R-:W-:Y:S01]  /*12780*/  VIADD R12, R11.reuse, UR5 ;  /* 0x000000050b0c7c36 */ /* 0x040fe20008000000 */
[----:B----4-:R-:W-:-:S03]  /*12790*/  LEA R8, P6, R11, R3, 0x2 ;  /* 0x000000030b087211 */ /* 0x010fc600078c10ff */
[----:B------:R4:W-:Y:S01]  /*127a0*/  @P5 STG.E desc[UR26][R6.64], R51 ;  /* 0x0000003306005986 */ /* 0x0009e2000c10191a */
[-C--:B------:R-:W-:Y:S02]  /*127b0*/  LEA.HI.X.SX32 R9, R11, R2.reuse, 0x2, P6 ;  /* 0x000000020b097211 */ /* 0x080fe400030f16ff */
[-C--:B------:R-:W-:Y:S02]  /*127c0*/  LEA R10, P6, R12, R3.reuse, 0x2 ;  /* 0x000000030c0a7211 */ /* 0x080fe400078c10ff */
[----:B---3--:R-:W-:Y:S01]  /*127d0*/  ISETP.LT.AND P5, PT, R13, UR7, !P0 ;  /* 0x000000070d007c0c */ /* 0x008fe2000c7a1270 */
[----:B------:R-:W-:Y:S01]  /*127e0*/  VIADD R13, R0, 0x35 ;  /* 0x00000035000d7836 */ /* 0x000fe20000000000 */
[C---:B------:R-:W-:Y:S01]  /*127f0*/  LEA.HI.X.SX32 R11, R12.reuse, R2, 0x2, P6 ;  /* 0x000000020c0b7211 */ /* 0x040fe200030f16ff */
[----:B------:R-:W3:Y:S01]  /*12800*/  LDCU UR7, c[0x0][0x39c] ;  /* 0x00007380ff0777ac */ /* 0x000ee20008000800 */
[----:B------:R-:W-:Y:S01]  /*12810*/  VIADD R12, R12, UR5 ;  /* 0x000000050c0c7c36 */ /* 0x000fe20008000000 */
[----:B------:R2:W-:Y:S01]  /*12820*/  @P4 STG.E desc[UR26][R8.64], R52 ;  /* 0x0000003408004986 */ /* 0x0005e2000c10191a */
[----:B-1----:R-:W-:Y:S01]  /*12830*/  ISETP.LT.AND P4, PT, R13, UR4, !P0 ;  /* 0x000000040d007c0c */ /* 0x002fe2000c781270 */
[----:B------:R-:W1:Y:S01]  /*12840*/  LDCU UR4, c[0x0][0x39c] ;  /* 0x00007380ff0477ac */ /* 0x000e620008000800 */
[C---:B------:R-:W-:Y:S01]  /*12850*/  VIADD R13, R12.reuse, UR5 ;  /* 0x000000050c0d7c36 */ /* 0x040fe20008000000 */
[----:B------:R3:W-:Y:S01]  /*12860*/  @P3 STG.E desc[UR26][R10.64], R53 ;  /* 0x000000350a003986 */ /* 0x0007e2000c10191a */
[----:B-----5:R-:W-:Y:S01]  /*12870*/  LEA R4, P3, R12, R3, 0x2 ;  /* 0x000000030c047211 */ /* 0x020fe200078610ff */
[----:B----4-:R-:W-:-:S02]  /*12880*/  VIADD R7, R0, 0x36 ;  /* 0x0000003600077836 */ /* 0x010fc40000000000 */
[-C--:B------:R-:W-:Y:S02]  /*12890*/  LEA R6, P6, R13, R3.reuse, 0x2 ;  /* 0x000000030d067211 */ /* 0x080fe400078c10ff */
[-C--:B------:R-:W-:Y:S02]  /*128a0*/  LEA.HI.X.SX32 R5, R12, R2.reuse, 0x2, P3 ;  /* 0x000000020c057211 */ /* 0x080fe400018f16ff */
[----:B--2---:R-:W-:Y:S01]  /*128b0*/  ISETP.LT.AND P3, PT, R7, UR6, !P0 ;  /* 0x0000000607007c0c */ /* 0x004fe2000c761270 */
[----:B------:R-:W2:Y:S01]  /*128c0*/  LDCU UR6, c[0x0][0x39c] ;  /* 0x00007380ff0677ac */ /* 0x000ea20008000800 */
[C---:B------:R-:W-:Y:S01]  /*128d0*/  VIADD R8, R0.reuse, 0x37 ;  /* 0x0000003700087836 */ /* 0x040fe20000000000 */
[CC--:B------:R-:W-:Y:S01]  /*128e0*/  LEA.HI.X.SX32 R7, R13.reuse, R2.reuse, 0x2, P6 ;  /* 0x000000020d077211 */ /* 0x0c0fe200030f16ff */
[----:B------:R-:W-:Y:S01]  /*128f0*/  VIADD R13, R13, UR5 ;  /* 0x000000050d0d7c36 */ /* 0x000fe20008000000 */
[----:B------:R4:W-:Y:S01]  /*12900*/  @P2 STG.E desc[UR26][R4.64], R54 ;  /* 0x0000003604002986 */ /* 0x0009e2000c10191a */
[----:B---3--:R-:W-:Y:S01]  /*12910*/  VIADD R11, R0, 0x38 ;  /* 0x00000038000b7836 */ /* 0x008fe20000000000 */
[----:B------:R-:W-:Y:S01]  /*12920*/  ISETP.LT.AND P2, PT, R8, UR7, !P0 ;  /* 0x0000000708007c0c */ /* 0x000fe2000c741270 */
[C---:B------:R-:W-:Y:S01]  /*12930*/  VIADD R10, R13.reuse, UR5 ;  /* 0x000000050d0a7c36 */ /* 0x040fe20008000000 */
[----:B------:R3:W-:Y:S01]  /*12940*/  @P1 STG.E desc[UR26][R6.64], R55 ;  /* 0x0000003706001986 */ /* 0x0007e2000c10191a */
[CC--:B------:R-:W-:Y:S01]  /*12950*/  LEA R8, P1, R13.reuse, R3.reuse, 0x2 ;  /* 0x000000030d087211 */ /* 0x0c0fe200078210ff */
[----:B------:R-:W5:Y:S03]  /*12960*/  LDCU UR7, c[0x0][0x39c] ;  /* 0x00007380ff0777ac */ /* 0x000f660008000800 */
[----:B------:R-:W-:Y:S01]  /*12970*/  LEA.HI.X.SX32 R9, R13, R2, 0x2, P1 ;  /* 0x000000020d097211 */ /* 0x000fe200008f16ff */
[C---:B------:R-:W-:Y:S01]  /*12980*/  VIADD R13, R0.reuse, 0x41 ;  /* 0x00000041000d7836 */ /* 0x040fe20000000000 */
[----:B-1----:R-:W-:Y:S01]  /*12990*/  ISETP.LT.AND P1, PT, R11, UR4, !P0 ;  /* 0x000000040b007c0c */ /* 0x002fe2000c721270 */
[----:B------:R-:W1:Y:S01]  /*129a0*/  LDCU UR4, c[0x0][0x39c] ;  /* 0x00007380ff0477ac */ /* 0x000e620008000800 */
[----:B----4-:R-:W-:Y:S01]  /*129b0*/  VIADD R5, R0, 0x39 ;  /* 0x0000003900057836 */ /* 0x010fe20000000000 */
[C---:B------:R-:W-:Y:S01]  /*129c0*/  LEA R4, P6, R10.reuse, R3, 0x2 ;  /* 0x000000030a047211 */ /* 0x040fe200078c10ff */
[----:B------:R4:W-:Y:S01]  /*129d0*/  @P5 STG.E desc[UR26][R8.64], R56 ;  /* 0x0000003808005986 */ /* 0x0009e2000c10191a */
[----:B---3--:R-:W-:-:S02]  /*129e0*/  VIADD R7, R10, UR5 ;  /* 0x000000050a077c36 */ /* 0x008fc40008000000 */
[----:B--2---:R-:W-:Y:S01]  /*129f0*/  ISETP.LT.AND P5, PT, R5, UR6, !P0 ;  /* 0x0000000605007c0c */ /* 0x004fe2000c7a1270 */
[----:B------:R-:W2:Y:S01]  /*12a00*/  LDCU UR6, c[0x0][0x39c] ;  /* 0x00007380ff0677ac */ /* 0x000ea20008000800 */
[-C--:B------:R-:W-:Y:S01]  /*12a10*/  LEA.HI.X.SX32 R5, R10, R2.reuse, 0x2, P6 ;  /* 0x000000020a057211 */ /* 0x080fe200030f16ff */
[C---:B------:R-:W-:Y:S01]  /*12a20*/  VIADD R12, R7.reuse, UR5 ;  /* 0x00000005070c7c36 */ /* 0x040fe20008000000 */
[CC--:B------:R-:W-:Y:S01]  /*12a30*/  LEA R6, P6, R7.reuse, R3.reuse, 0x2 ;  /* 0x0000000307067211 */ /* 0x0c0fe200078c10ff */
[C---:B------:R-:W-:Y:S02]  /*12a40*/  VIADD R11, R0.reuse, 0x3a ;  /* 0x0000003a000b7836 */ /* 0x040fe40000000000 */
[----:B------:R3:W-:Y:S01]  /*12a50*/  @P4 STG.E desc[UR26][R4.64], R57 ;  /* 0x0000003904004986 */ /* 0x0007e2000c10191a */
[-C--:B------:R-:W-:Y:S01]  /*12a60*/  LEA.HI.X.SX32 R7, R7, R2.reuse, 0x2, P6 ;  /* 0x0000000207077211 */ /* 0x080fe200030f16ff */
[----:B----4-:R-:W-:Y:S01]  /*12a70*/  VIADD R8, R0, 0x3b ;  /* 0x0000003b00087836 */ /* 0x010fe20000000000 */
[-C--:B------:R-:W-:Y:S01]  /*12a80*/  LEA R10, P6, R12, R3.reuse, 0x2 ;  /* 0x000000030c0a7211 */ /* 0x080fe200078c10ff */
[----:B------:R-:W-:Y:S01]  /*12a90*/  VIADD R9, R0, 0x3c ;  /* 0x0000003c00097836 */ /* 0x000fe20000000000 */
[----:B-----5:R-:W-:Y:S01]  /*12aa0*/  ISETP.LT.AND P4, PT, R11, UR7, !P0 ;  /* 0x000000070b007c0c */ /* 0x020fe2000c781270 */
[----:B------:R4:W-:Y:S01]  /*12ab0*/  @P3 STG.E desc[UR26][R6.64], R58 ;  /* 0x0000003a06003986 */ /* 0x0009e2000c10191a */
[----:B-1----:R-:W-:Y:S01]  /*12ac0*/  ISETP.LT.AND P3, PT, R8, UR4, !P0 ;  /* 0x0000000408007c0c */ /* 0x002fe2000c761270 */
[----:B------:R-:W1:Y:S01]  /*12ad0*/  LDCU UR4, c[0x0][0x39c] ;  /* 0x00007380ff0477ac */ /* 0x000e620008000800 */
[CC--:B------:R-:W-:Y:S01]  /*12ae0*/  LEA.HI.X.SX32 R11, R12.reuse, R2.reuse, 0x2, P6 ;  /* 0x000000020c0b7211 */ /* 0x0c0fe200030f16ff */
[----:B------:R-:W-:Y:S01]  /*12af0*/  VIADD R12, R12, UR5 ;  /* 0x000000050c0c7c36 */ /* 0x000fe20008000000 */
[----:B------:R-:W5:Y:S03]  /*12b00*/  LDCU UR7, c[0x0][0x39c] ;  /* 0x00007380ff0777ac */ /* 0x000f660008000800 */
[C---:B------:R-:W-:Y:S01]  /*12b10*/  VIADD R8, R12.reuse, UR5 ;  /* 0x000000050c087c36 */ /* 0x040fe20008000000 */
[-C--:B---3--:R-:W-:Y:S01]  /*12b20*/  LEA R4, P6, R12, R3.reuse, 0x2 ;  /* 0x000000030c047211 */ /* 0x088fe200078c10ff */
[----:B------:R3:W-:Y:S01]  /*12b30*/  @P2 STG.E desc[UR26][R10.64], R59 ;  /* 0x0000003b0a002986 */ /* 0x0007e2000c10191a */
[----:B--2---:R-:W-:Y:S01]  /*12b40*/  ISETP.LT.AND P2, PT, R9, UR6, !P0 ;  /* 0x0000000609007c0c */ /* 0x004fe2000c741270 */
[----:B------:R-:W-:Y:S01]  /*12b50*/  VIADD R9, R0, 0x3d ;  /* 0x0000003d00097836 */ /* 0x000fe20000000000 */
[-C--:B------:R-:W-:Y:S01]  /*12b60*/  LEA.HI.X.SX32 R5, R12, R2.reuse, 0x2, P6 ;  /* 0x000000020c057211 */ /* 0x080fe200030f16ff */
[C---:B------:R-:W-:Y:S01]  /*12b70*/  VIADD R12, R8.reuse, UR5 ;  /* 0x00000005080c7c36 */ /* 0x040fe20008000000 */
[C---:B----4-:R-:W-:Y:S01]  /*12b80*/  LEA R6, P6, R8.reuse, R3, 0x2 ;  /* 0x0000000308067211 */ /* 0x050fe200078c10ff */
[----:B------:R-:W2:Y:S02]  /*12b90*/  LDCU UR6, c[0x0][0x39c] ;  /* 0x00007380ff0677ac */ /* 0x000ea40008000800 */
[----:B------:R4:W-:Y:S01]  /*12ba0*/  @P1 STG.E desc[UR26][R4.64], R60 ;  /* 0x0000003c04001986 */ /* 0x0009e2000c10191a */
[----:B------:R-:W-:-:S02]  /*12bb0*/  LEA.HI.X.SX32 R7, R8, R2, 0x2, P6 ;  /* 0x0000000208077211 */ /* 0x000fc400030f16ff */
[-C--:B------:R-:W-:Y:S01]  /*12bc0*/  LEA R8, P6, R12, R3.reuse, 0x2 ;  /* 0x000000030c087211 */ /* 0x080fe200078c10ff */
[----:B---3--:R-:W-:Y:S01]  /*12bd0*/  VIADD R10, R0, 0x3e ;  /* 0x0000003e000a7836 */ /* 0x008fe20000000000 */
[----:B-1----:R-:W-:Y:S01]  /*12be0*/  ISETP.LT.AND P1, PT, R9, UR4, !P0 ;  /* 0x0000000409007c0c */ /* 0x002fe2000c721270 */
[----:B------:R-:W1:Y:S01]  /*12bf0*/  LDCU UR4, c[0x0][0x39c] ;  /* 0x00007380ff0477ac */ /* 0x000e620008000800 */
[CC--:B------:R-:W-:Y:S01]  /*12c00*/  LEA.HI.X.SX32 R9, R12.reuse, R2.reuse, 0x2, P6 ;  /* 0x000000020c097211 */ /* 0x0c0fe200030f16ff */
[----:B------:R-:W-:Y:S01]  /*12c10*/  VIADD R12, R12, UR5 ;  /* 0x000000050c0c7c36 */ /* 0x000fe20008000000 */
[----:B------:R3:W-:Y:S01]  /*12c20*/  @P5 STG.E desc[UR26][R6.64], R61 ;  /* 0x0000003d06005986 */ /* 0x0007e2000c10191a */
[----:B-----5:R-:W-:Y:S01]  /*12c30*/  ISETP.LT.AND P5, PT, R10, UR7, !P0 ;  /* 0x000000070a007c0c */ /* 0x020fe2000c7a1270 */
[----:B------:R-:W-:Y:S01]  /*12c40*/  VIADD R11, R0, 0x3f ;  /* 0x0000003f000b7836 */ /* 0x000fe20000000000 */
[----:B------:R-:W5:Y:S01]  /*12c50*/  LDCU UR7, c[0x0][0x39c] ;  /* 0x00007380ff0777ac */ /* 0x000f620008000800 */
[CC--:B----4-:R-:W-:Y:S01]  /*12c60*/  LEA R4, P6, R12.reuse, R3.reuse, 0x2 ;  /* 0x000000030c047211 */ /* 0x0d0fe200078c10ff */
[C---:B------:R-:W-:Y:S01]  /*12c70*/  VIADD R10, R12.reuse, UR5 ;  /* 0x000000050c0a7c36 */ /* 0x040fe20008000000 */
[----:B------:R4:W-:Y:S01]  /*12c80*/  @P4 STG.E desc[UR26][R8.64], R62 ;  /* 0x0000003e08004986 */ /* 0x0009e2000c10191a */
[----:B--2---:R-:W-:Y:S01]  /*12c90*/  ISETP.LT.AND P4, PT, R11, UR6, !P0 ;  /* 0x000000060b007c0c */ /* 0x004fe2000c781270 */
[----:B------:R-:W2:Y:S01]  /*12ca0*/  LDCU UR6, c[0x0][0x39c] ;  /* 0x00007380ff0677ac */ /* 0x000ea20008000800 */
[----:B------:R-:W-:Y:S01]  /*12cb0*/  LEA.HI.X.SX32 R5, R12, R2, 0x2, P6 ;  /* 0x000000020c057211 */ /* 0x000fe200030f16ff */
[----:B------:R-:W-:Y:S01]  /*12cc0*/  VIADD R12, R0, 0x40 ;  /* 0x00000040000c7836 */ /* 0x000fe20000000000 */
[C---:B---3--:R-:W-:Y:S01]  /*12cd0*/  LEA R6, P6, R10.reuse, R3, 0x2 ;  /* 0x000000030a067211 */ /* 0x048fe200078c10ff */
[----:B------:R-:W-:-:S02]  /*12ce0*/  VIADD R11, R10, UR5 ;  /* 0x000000050a0b7c36 */ /* 0x000fc40008000000 */
[----:B------:R3:W-:Y:S01]  /*12cf0*/  @P3 STG.E desc[UR26][R4.64], R63 ;  /* 0x0000003f04003986 */ /* 0x0007e2000c10191a */
[----:B-1----:R-:W-:Y:S01]  /*12d00*/  ISETP.LT.AND P3, PT, R12, UR4, !P0 ;  /* 0x000000040c007c0c */ /* 0x002fe2000c761270 */
[----:B------:R-:W1:Y:S01]  /*12d10*/  LDCU UR4, c[0x0][0x39c] ;  /* 0x00007380ff0477ac */ /* 0x000e620008000800 */
[----:B------:R-:W-:Y:S01]  /*12d20*/  LEA.HI.X.SX32 R7, R10, R2, 0x2, P6 ;  /* 0x000000020a077211 */ /* 0x000fe200030f16ff */
[C---:B------:R-:W-:Y:S01]  /*12d30*/  VIADD R12, R11.reuse, UR5 ;  /* 0x000000050b0c7c36 */ /* 0x040fe20008000000 */
[----:B----4-:R-:W-:-:S03]  /*12d40*/  LEA R8, P6, R11, R3, 0x2 ;  /* 0x000000030b087211 */ /* 0x010fc600078c10ff */
[----:B------:R4:W-:Y:S01]  /*12d50*/  @P2 STG.E desc[UR26][R6.64], R64 ;  /* 0x0000004006002986 */ /* 0x0009e2000c10191a */
[-C--:B------:R-:W-:Y:S02]  /*12d60*/  LEA.HI.X.SX32 R9, R11, R2.reuse, 0x2, P6 ;  /* 0x000000020b097211 */ /* 0x080fe400030f16ff */
[-C--:B------:R-:W-:Y:S02]  /*12d70*/  LEA R10, P6, R12, R3.reuse, 0x2 ;  /* 0x000000030c0a7211 */ /* 0x080fe400078c10ff */
[----:B-----5:R-:W-:Y:S01]  /*12d80*/  ISETP.LT.AND P2, PT, R13, UR7, !P0 ;  /* 0x000000070d007c0c */ /* 0x020fe2000c741270 */
[----:B------:R-:W-:Y:S01]  /*12d90*/  VIADD R13, R0, 0x42 ;  /* 0x00000042000d7836 */ /* 0x000fe20000000000 */
[C---:B------:R-:W-:Y:S01]  /*12da0*/  LEA.HI.X.SX32 R11, R12.reuse, R2, 0x2, P6 ;  /* 0x000000020c0b7211 */ /* 0x040fe200030f16ff */
[----:B------:R-:W5:Y:S01]  /*12db0*/  LDCU UR7, c[0x0][0x39c] ;  /* 0x00007380ff0777ac */ /* 0x000f620008000800 */
[----:B------:R-:W-:Y:S01]  /*12dc0*/  VIADD R12, R12, UR5 ;  /* 0x000000050c0c7c36 */ /* 0x000fe20008000000 */
[----:B------:R1:W-:Y:S01]  /*12dd0*/  @P1 STG.E desc[UR26][R8.64], R65 ;  /* 0x0000004108001986 */ /* 0x0003e2000c10191a */
[----:B--2---:R-:W-:Y:S01]  /*12de0*/  ISETP.LT.AND P1, PT, R13, UR6, !P0 ;  /* 0x000000060d007c0c */ /* 0x004fe2000c721270 */
[----:B------:R-:W2:Y:S01]  /*12df0*/  LDCU UR6, c[0x0][0x39c] ;  /* 0x00007380ff0677ac */ /* 0x000ea20008000800 */
[C---:B------:R-:W-:Y:S01]  /*12e00*/  VIADD R13, R12.reuse, UR5 ;  /* 0x000000050c0d7c36 */ /* 0x040fe20008000000 */
[----:B------:R5:W-:Y:S01]  /*12e10*/  @P5 STG.E desc[UR26][R10.64], R66 ;  /* 0x000000420a005986 */ /* 0x000be2000c10191a */
[----:B---3--:R-:W-:Y:S01]  /*12e20*/  LEA R4, P5, R12, R3, 0x2 ;  /* 0x000000030c047211 */ /* 0x008fe200078a10ff */
[----:B----4-:R-:W-:-:S02]  /*12e30*/  VIADD R7, R0, 0x43 ;  /* 0x0000004300077836 */ /* 0x010fc40000000000 */
[-C--:B------:R-:W-:Y:S02]  /*12e40*/  LEA R6, P6, R13, R3.reuse, 0x2 ;  /* 0x000000030d067211 */ /* 0x080fe400078c10ff */
[-C--:B------:R-:W-:Y:S02]  /*12e50*/  LEA.HI.X.SX32 R5, R12, R2.reuse, 0x2, P5 ;  /* 0x000000020c057211 */ /* 0x080fe400028f16ff */
[----:B-1----:R-:W-:Y:S01]  /*12e60*/  ISETP.LT.AND P5, PT, R7, UR4, !P0 ;  /* 0x0000000407007c0c */ /* 0x002fe2000c7a1270 */
[----:B------:R-:W1:Y:S01]  /*12e70*/  LDCU UR4, c[0x0][0x39c] ;  /* 0x00007380ff0477ac */ /* 0x000e620008000800 */
[C---:B------:R-:W-:Y:S01]  /*12e80*/  VIADD R8, R0.reuse, 0x44 ;  /* 0x0000004400087836 */ /* 0x040fe20000000000 */
[CC--:B------:R-:W-:Y:S01]  /*12e90*/  LEA.HI.X.SX32 R7, R13.reuse, R2.reuse, 0x2, P6 ;  /* 0x000000020d077211 */ /* 0x0c0fe200030f16ff */
[----:B------:R-:W-:Y:S01]  /*12ea0*/  VIADD R13, R13, UR5 ;  /* 0x000000050d0d7c36 */ /* 0x000fe20008000000 */
[----:B------:R3:W-:Y:S01]  /*12eb0*/  @P4 STG.E desc[UR26][R4.64], R67 ;  /* 0x0000004304004986 */ /* 0x0007e2000c10191a */
[----:B-----5:R-:W-:Y:S01]  /*12ec0*/  VIADD R11, R0, 0x45 ;  /* 0x00000045000b7836 */ /* 0x020fe20000000000 */
[----:B------:R-:W-:Y:S01]  /*12ed0*/  ISETP.LT.AND P4, PT, R8, UR7, !P0 ;  /* 0x0000000708007c0c */ /* 0x000fe2000c781270 */
[C---:B------:R-:W-:Y:S01]  /*12ee0*/  VIADD R10, R13.reuse, UR5 ;  /* 0x000000050d0a7c36 */ /* 0x040fe20008000000 */
[----:B------:R4:W-:Y:S01]  /*12ef0*/  @P3 STG.E desc[UR26][R6.64], R68 ;  /* 0x0000004406003986 */ /* 0x0009e2000c10191a */
[CC--:B------:R-:W-:Y:S01]  /*12f00*/  LEA R8, P3, R13.reuse, R3.reuse, 0x2 ;  /* 0x000000030d087211 */ /* 0x0c0fe200078610ff */
[----:B------:R-:W5:Y:S03]  /*12f10*/  LDCU UR7, c[0x0][0x39c] ;  /* 0x00007380ff0777ac */ /* 0x000f660008000800 */
[----:B------:R-:W-:Y:S01]  /*12f20*/  LEA.HI.X.SX32 R9, R13, R2, 0x2, P3 ;  /* 0x000000020d097211 */ /* 0x000fe200018f16ff */
[C---:B------:R-:W-:Y:S01]  /*12f30*/  VIADD R13, R0.reuse, 0x4e ;  /* 0x0000004e000d7836 */ /* 0x040fe20000000000 */
[----:B--2---:R-:W-:Y:S01]  /*12f40*/  ISETP.LT.AND P3, PT, R11, UR6, !P0 ;  /* 0x000000060b007c0c */ /* 0x004fe2000c761270 */
[----:B------:R-:W2:Y:S01]  /*12f50*/  LDCU UR6, c[0x0][0x39c] ;  /* 0x00007380ff0677ac */ /* 0x000ea20008000800 */
[----:B---3--:R-:W-:Y:S01]  /*12f60*/  VIADD R5, R0, 0x46 ;  /* 0x0000004600057836 */ /* 0x008fe20000000000 */
[C---:B------:R-:W-:Y:S01]  /*12f70*/  LEA R4, P6, R10.reuse, R3, 0x2 ;  /* 0x000000030a047211 */ /* 0x040fe200078c10ff */
[----:B------:R3:W-:Y:S01]  /*12f80*/  @P2 STG.E desc[UR26][R8.64], R69 ;  /* 0x0000004508002986 */ /* 0x0007e2000c10191a */
[----:B----4-:R-:W-:-:S02]  /*12f90*/  VIADD R7, R10, UR5 ;  /* 0x000000050a077c36 */ /* 0x010fc40008000000 */
[----:B-1----:R-:W-:Y:S01]  /*12fa0*/  ISETP.LT.AND P2, PT, R5, UR4, !P0 ;  /* 0x0000000405007c0c */ /* 0x002fe2000c741270 */
[----:B------:R-:W1:Y:S01]  /*12fb0*/  LDCU UR4, c[0x0][0x39c] ;  /* 0x00007380ff0477ac */ /* 0x000e620008000800 */
[-C--:B------:R-:W-:Y:S01]  /*12fc0*/  LEA.HI.X.SX32 R5, R10, R2.reuse, 0x2, P6 ;  /* 0x000000020a057211 */ /* 0x080fe200030f16ff */
[C---:B------:R-:W-:Y:S01]  /*12fd0*/  VIADD R12, R7.reuse, UR5 ;  /* 0x00000005070c7c36 */ /* 0x040fe20008000000 */
[CC--:B------:R-:W-:Y:S01]  /*12fe0*/  LEA R6, P6, R7.reuse, R3.reuse, 0x2 ;  /* 0x0000000307067211 */ /* 0x0c0fe200078c10ff */
[C---:B------:R-:W-:Y:S02]  /*12ff0*/  VIADD R11, R0.reuse, 0x47 ;  /* 0x00000047000b7836 */ /* 0x040fe40000000000 */
[----:B------:R4:W-:Y:S01]  /*13000*/  @P1 STG.E desc[UR26][R4.64], R70 ;  /* 0x0000004604001986 */ /* 0x0009e2000c10191a */
[-C--:B------:R-:W-:Y:S01]  /*13010*/  LEA.HI.X.SX32 R7, R7, R2.reuse, 0x2, P6 ;  /* 0x0000000207077211 */ /* 0x080fe200030f16ff */
[----:B---3--:R-:W-:Y:S01]  /*13020*/  VIADD R8, R0, 0x48 ;  /* 0x0000004800087836 */ /* 0x008fe20000000000 */
[-C--:B------:R-:W-:Y:S01]  /*13030*/  LEA R10, P6, R12, R3.reuse, 0x2 ;  /* 0x000000030c0a7211 */ /* 0x080fe200078c10ff */
[----:B------:R-:W-:Y:S01]  /*13040*/  VIADD R9, R0, 0x49 ;  /* 0x0000004900097836 */ /* 0x000fe20000000000 */
[----:B-----5:R-:W-:Y:S01]  /*13050*/  ISETP.LT.AND P1, PT, R11, UR7, !P0 ;  /* 0x000000070b007c0c */ /* 0x020fe2000c721270 */
[----:B------:R3:W-:Y:S01]  /*13060*/  @P5 STG.E desc[UR26][R6.64], R71 ;  /* 0x0000004706005986 */ /* 0x0007e2000c10191a */
[----:B--2---:R-:W-:Y:S01]  /*13070*/  ISETP.LT.AND P5, PT, R8, UR6, !P0 ;  /* 0x0000000608007c0c */ /* 0x004fe2000c7a1270 */
[----:B------:R-:W2:Y:S01]  /*13080*/  LDCU UR6, c[0x0][0x39c] ;  /* 0x00007380ff0677ac */ /* 0x000ea20008000800 */
[CC--:B------:R-:W-:Y:S01]  /*13090*/  LEA.HI.X.SX32 R11, R12.reuse, R2.reuse, 0x2, P6 ;  /* 0x000000020c0b7211 */ /* 0x0c0fe200030f16ff */
[----:B------:R-:W-:Y:S01]  /*130a0*/  VIADD R12, R12, UR5 ;  /* 0x000000050c0c7c36 */ /* 0x000fe20008000000 */
[----:B------:R-:W5:Y:S03]  /*130b0*/  LDCU UR7, c[0x0][0x39c] ;  /* 0x00007380ff0777ac */ /* 0x000f660008000800 */
[C---:B------:R-:W-:Y:S01]  /*130c0*/  VIADD R8, R12.reuse, UR5 ;  /* 0x000000050c087c36 */ /* 0x040fe20008000000 */
[-C--:B----4-:R-:W-:Y:S01]  /*130d0*/  LEA R4, P6, R12, R3.reuse, 0x2 ;  /* 0x000000030c047211 */ /* 0x090fe200078c10ff */
[----:B------:R4:W-:Y:S01]  /*130e0*/  @P4 STG.E desc[UR26][R10.64], R72 ;  /* 0x000000480a004986 */ /* 0x0009e2000c10191a */
[----:B-1----:R-:W-:Y:S01]  /*130f0*/  ISETP.LT.AND P4, PT, R9, UR4, !P0 ;  /* 0x0000000409007c0c */ /* 0x002fe2000c781270 */
[----:B------:R-:W-:Y:S01]  /*13100*/  VIADD R9, R0, 0x4a ;  /* 0x0000004a00097836 */ /* 0x000fe20000000000 */
[-C--:B------:R-:W-:Y:S01]  /*13110*/  LEA.HI.X.SX32 R5, R12, R2.reuse, 0x2, P6 ;  /* 0x000000020c057211 */ /* 0x080fe200030f16ff */
[C---:B------:R-:W-:Y:S01]  /*13120*/  VIADD R12, R8.reuse, UR5 ;  /* 0x00000005080c7c36 */ /* 0x040fe20008000000 */
[C---:B---3--:R-:W-:Y:S01]  /*13130*/  LEA R6, P6, R8.reuse, R3, 0x2 ;  /* 0x0000000308067211 */ /* 0x048fe200078c10ff */
[----:B------:R-:W1:Y:S02]  /*13140*/  LDCU UR4, c[0x0][0x39c] ;  /* 0x00007380ff0477ac */ /* 0x000e640008000800 */
[----:B------:R3:W-:Y:S01]  /*13150*/  @P3 STG.E desc[UR26][R4.64], R73 ;  /* 0x0000004904003986 */ /* 0x0007e2000c10191a */
[----:B------:R-:W-:-:S02]  /*13160*/  LEA.HI.X.SX32 R7, R8, R2, 0x2, P6 ;  /* 0x0000000208077211 */ /* 0x000fc400030f16ff */
[-C--:B------:R-:W-:Y:S01]  /*13170*/  LEA R8, P6, R12, R3.reuse, 0x2 ;  /* 0x000000030c087211 */ /* 0x080fe200078c10ff */
[----:B----4-:R-:W-:Y:S01]  /*13180*/  VIADD R10, R0, 0x4b ;  /* 0x0000004b000a7836 */ /* 0x010fe20000000000 */
[----:B--2---:R-:W-:Y:S01]  /*13190*/  ISETP.LT.AND P3, PT, R9, UR6, !P0 ;  /* 0x0000000609007c0c */ /* 0x004fe2000c761270 */
[----:B------:R-:W2:Y:S01]  /*131a0*/  LDCU UR6, c[0x0][0x39c] ;  /* 0x00007380ff0677ac */ /* 0x000ea20008000800 */
[CC--:B------:R-:W-:Y:S01]  /*131b0*/  LEA.HI.X.SX32 R9, R12.reuse, R2.reuse, 0x2, P6 ;  /* 0x000000020c097211 */ /* 0x0c0fe200030f16ff */
[----:B------:R-:W-:Y:S01]  /*131c0*/  VIADD R12, R12, UR5 ;  /* 0x000000050c0c7c36 */ /* 0x000fe20008000000 */
[----:B------:R4:W-:Y:S01]  /*131d0*/  @P2 STG.E desc[UR26][R6.64], R74 ;  /* 0x0000004a06002986 */ /* 0x0009e2000c10191a */
[----:B-----5:R-:W-:Y:S01]  /*131e0*/  ISETP.LT.AND P2, PT, R10, UR7, !P0 ;  /* 0x000000070a007c0c */ /* 0x020fe2000c741270 */
[----:B------:R-:W-:Y:S01]  /*131f0*/  VIADD R11, R0, 0x4c ;  /* 0x0000004c000b7836 */ /* 0x000fe20000000000 */
[----:B------:R-:W5:Y:S01]  /*13200*/  LDCU UR7, c[0x0][0x39c] ;  /* 0x00007380ff0777ac */ /* 0x000f620008000800 */
[CC--:B---3--:R-:W-:Y:S01]  /*13210*/  LEA R4, P6, R12.reuse, R3.reuse, 0x2 ;  /* 0x000000030c047211 */ /* 0x0c8fe200078c10ff */
[C---:B------:R-:W-:Y:S01]  /*13220*/  VIADD R10, R12.reuse, UR5 ;  /* 0x000000050c0a7c36 */ /* 0x040fe20008000000 */
[----:B------:R3:W-:Y:S01]  /*13230*/  @P1 STG.E desc[UR26][R8.64], R75 ;  /* 0x0000004b08001986 */ /* 0x0007e2000c10191a */
[----:B-1----:R-:W-:Y:S01]  /*13240*/  ISETP.LT.AND P1, PT, R11, UR4, !P0 ;  /* 0x000000040b007c0c */ /* 0x002fe2000c721270 */
[----:B------:R-:W1:Y:S01]  /*13250*/  LDCU UR4, c[0x0][0x39c] ;  /* 0x00007380ff0477ac */ /* 0x000e620008000800 */
[----:B------:R-:W-:Y:S01]  /*13260*/  LEA.HI.X.SX32 R5, R12, R2, 0x2, P6 ;  /* 0x000000020c057211 */ /* 0x000fe200030f16ff */
[----:B------:R-:W-:Y:S01]  /*13270*/  VIADD R12, R0, 0x4d ;  /* 0x0000004d000c7836 */ /* 0x000fe20000000000 */
[C---:B----4-:R-:W-:Y:S01]  /*13280*/  LEA R6, P6, R10.reuse, R3, 0x2 ;  /* 0x000000030a067211 */ /* 0x050fe200078c10ff */
[----:B------:R-:W-:-:S02]  /*13290*/  VIADD R11, R10, UR5 ;  /* 0x000000050a0b7c36 */ /* 0x000fc40008000000 */
[----:B------:R4:W-:Y:S01]  /*132a0*/  @P5 STG.E desc[UR26][R4.64], R76 ;  /* 0x0000004c04005986 */ /* 0x0009e2000c10191a */
[----:B--2---:R-:W-:Y:S01]  /*132b0*/  ISETP.LT.AND P5, PT, R12, UR6, !P0 ;  /* 0x000000060c007c0c */ /* 0x004fe2000c7a1270 */
[----:B------:R-:W2:Y:S01]  /*132c0*/  LDCU UR6, c[0x0][0x39c] ;  /* 0x00007380ff0677ac */ /* 0x000ea20008000800 */
[----:B------:R-:W-:Y:S01]  /*132d0*/  LEA.HI.X.SX32 R7, R10, R2, 0x2, P6 ;  /* 0x000000020a077211 */ /* 0x000fe200030f16ff */
[C---:B------:R-:W-:Y:S01]  /*132e0*/  VIADD R12, R11.reuse, UR5 ;  /* 0x000000050b0c7c36 */ /* 0x040fe20008000000 */
[----:B---3--:R-:W-:-:S03]  /*132f0*/  LEA R8, P6, R11, R3, 0x2 ;  /* 0x000000030b087211 */ /* 0x008fc600078c10ff */
        /* <DEDUP_REMOVED lines=9> */
[----:B-1----:R-:W-:Y:S01]  /*13390*/  ISETP.LT.AND P3, PT, R13, UR4, !P0 ;  /* 0x000000040d007c0c */ /* 0x002fe2000c761270 */
[----:B------:R-:W1:Y:S01]  /*133a0*/  LDCU UR4, c[0x0][0x39c] ;  /* 0x00007380ff0477ac */ /* 0x000e620008000800 */
[C---:B------:R-:W-:Y:S01]  /*133b0*/  VIADD R13, R12.reuse, UR5 ;  /* 0x000000050c0d7c36 */ /* 0x040fe20008000000 */
[----:B------:R5:W-:Y:S01]  /*133c0*/  @P2 STG.E desc[UR26][R10.64], R79 ;  /* 0x0000004f0a002986 */ /* 0x000be2000c10191a */
[----:B----4-:R-:W-:Y:S01]  /*133d0*/  LEA R4, P2, R12, R3, 0x2 ;  /* 0x000000030c047211 */ /* 0x010fe200078410ff */
[----:B---3--:R-:W-:-:S02]  /*133e0*/  VIADD R7, R0, 0x50 ;  /* 0x0000005000077836 */ /* 0x008fc40000000000 */
        /* <DEDUP_REMOVED lines=18> */
[----:B---3--:R-:W-:Y:S01]  /*13510*/  VIADD R5, R0, 0x53 ;  /* 0x0000005300057836 */ /* 0x008fe20000000000 */
[C---:B------:R-:W-:Y:S01]  /*13520*/  LEA R4, P6, R10.reuse, R3, 0x2 ;  /* 0x000000030a047211 */ /* 0x040fe200078c10ff */
[----:B------:R3:W-:Y:S01]  /*13530*/  @P4 STG.E desc[UR26][R8.64], R82 ;  /* 0x0000005208004986 */ /* 0x0007e2000c10191a */
[----:B----4-:R-:W-:-:S02]  /*13540*/  VIADD R7, R10, UR5 ;  /* 0x000000050a077c36 */ /* 0x010fc40008000000 */
        /* <DEDUP_REMOVED lines=19> */
[-C--:B----4-:R-:W-:Y:S01]  /*13680*/  LEA R4, P6, R12, R3.reuse, 0x2 ;  /* 0x000000030c047211 */ /* 0x090fe200078c10ff */
[----:B------:R4:W-:Y:S01]  /*13690*/  @P1 STG.E desc[UR26][R10.64], R85 ;  /* 0x000000550a001986 */ /* 0x0009e2000c10191a */
[----:B--2---:R-:W-:Y:S01]  /*136a0*/  ISETP.LT.AND P1, PT, R9, UR6, !P0 ;  /* 0x0000000609007c0c */ /* 0x004fe2000c721270 */
[----:B------:R-:W-:Y:S01]  /*136b0*/  VIADD R9, R0, 0x57 ;  /* 0x0000005700097836 */ /* 0x000fe20000000000 */
[-C--:B------:R-:W-:Y:S01]  /*136c0*/  LEA.HI.X.SX32 R5, R12, R2.reuse, 0x2, P6 ;  /* 0x000000020c057211 */ /* 0x080fe200030f16ff */
[C---:B------:R-:W-:Y:S01]  /*136d0*/  VIADD R12, R8.reuse, UR5 ;  /* 0x00000005080c7c36 */ /* 0x040fe20008000000 */
[C---:B---3--:R-:W-:Y:S01]  /*136e0*/  LEA R6, P6, R8.reuse, R3, 0x2 ;  /* 0x0000000308067211 */ /* 0x048fe200078c10ff */
[----:B------:R-:W2:Y:S02]  /*136f0*/  LDCU UR6, c[0x0][0x39c] ;  /* 0x00007380ff0677ac */ /* 0x000ea40008000800 */
[----:B------:R3:W-:Y:S01]  /*13700*/  @P5 STG.E desc[UR26][R4.64], R86 ;  /* 0x0000005604005986 */ /* 0x0007e2000c10191a */
[----:B------:R-:W-:-:S02]  /*13710*/  LEA.HI.X.SX32 R7, R8, R2, 0x2, P6 ;  /* 0x0000000208077211 */ /* 0x000fc400030f16ff */
[-C--:B------:R-:W-:Y:S01]  /*13720*/  LEA R8, P6, R12, R3.reuse, 0x2 ;  /* 0x000000030c087211 */ /* 0x080fe200078c10ff */
[----:B----4-:R-:W-:Y:S01]  /*13730*/  VIADD R10, R0, 0x58 ;  /* 0x00000058000a7836 */ /* 0x010fe20000000000 */
        /* <DEDUP_REMOVED lines=11> */
[----:B--2---:R-:W-:Y:S01]  /*137f0*/  ISETP.LT.AND P3, PT, R11, UR6, !P0 ;  /* 0x000000060b007c0c */ /* 0x004fe2000c761270 */
[----:B------:R-:W2:Y:S01]  /*13800*/  LDCU UR6, c[0x0][0x39c] ;  /* 0x00007380ff0677ac */ /* 0x000ea20008000800 */
[----:B------:R-:W-:Y:S01]  /*13810*/  LEA.HI.X.SX32 R5, R12, R2, 0x2, P6 ;  /* 0x000000020c057211 */ /* 0x000fe200030f16ff */
[----:B------:R-:W-:Y:S01]  /*13820*/  VIADD R12, R0, 0x5a ;  /* 0x0000005a000c7836 */ /* 0x000fe20000000000 */
[C---:B----4-:R-:W-:Y:S01]  /*13830*/  LEA R6, P6, R10.reuse, R3, 0x2 ;  /* 0x000000030a067211 */ /* 0x050fe200078c10ff */
[----:B------:R-:W-:-:S02]  /*13840*/  VIADD R11, R10, UR5 ;  /* 0x000000050a0b7c36 */ /* 0x000fc40008000000 */
[----:B------:R4:W-:Y:S01]  /*13850*/  @P2 STG.E desc[UR26][R4.64], R89 ;  /* 0x0000005904002986 */ /* 0x0009e2000c10191a */
[----:B-1----:R-:W-:Y:S01]  /*13860*/  ISETP.LT.AND P2, PT, R12, UR4, !P0 ;  /* 0x000000040c007c0c */ /* 0x002fe2000c741270 */
[----:B------:R-:W1:Y:S01]  /*13870*/  LDCU UR4, c[0x0][0x39c] ;  /* 0x00007380ff0477ac */ /* 0x000e620008000800 */
        /* <DEDUP_REMOVED lines=16> */
[----:B----4-:R-:W-:Y:S01]  /*13980*/  LEA R4, P4, R12, R3, 0x2 ;  /* 0x000000030c047211 */ /* 0x010fe200078810ff */
[----:B---3--:R-:W-:-:S02]  /*13990*/  VIADD R7, R0, 0x5d ;  /* 0x0000005d00077836 */ /* 0x008fc40000000000 */
        /* <DEDUP_REMOVED lines=161> */
[----:B------:R-:W-:Y:S01]  /*143b0*/  @P1 STG.E desc[UR26][R4.64], R115 ;  /* 0x0000007304001986 */ /* 0x000fe2000c10191a */
        /* <DEDUP_REMOVED lines=11> */
[----:B------:R-:W4:Y:S01]  /*14470*/  LDCU UR7, c[0x0][0x39c] ;  /* 0x00007380ff0777ac */ /* 0x000f220008000800 */
[----:B------:R-:W-:Y:S01]  /*14480*/  VIADD R12, R12, UR5 ;  /* 0x000000050c0c7c36 */ /* 0x000fe20008000000 */
[----:B------:R5:W-:Y:S01]  /*14490*/  @P4 STG.E desc[UR26][R8.64], R117 ;  /* 0x0000007508004986 */ /* 0x000be2000c10191a */
[----:B--2---:R-:W-:Y:S01]  /*144a0*/  ISETP.LT.AND P4, PT, R13, UR6, !P0 ;  /* 0x000000060d007c0c */ /* 0x004fe2000c781270 */
[----:B---3--:R-:W-:Y:S01]  /*144b0*/  VIADD R7, R0, 0x77 ;  /* 0x0000007700077836 */ /* 0x008fe20000000000 */
[----:B------:R-:W2:Y:S01]  /*144c0*/  LDCU UR6, c[0x0][0x39c] ;  /* 0x00007380ff0677ac */ /* 0x000ea20008000800 */
[C---:B------:R-:W-:Y:S01]  /*144d0*/  VIADD R13, R12.reuse, UR5 ;  /* 0x000000050c0d7c36 */ /* 0x040fe20008000000 */
[----:B------:R3:W-:Y:S01]  /*144e0*/  @P3 STG.E desc[UR26][R10.64], R118 ;  /* 0x000000760a003986 */ /* 0x0007e2000c10191a */
[----:B------:R-:W-:-:S03]  /*144f0*/  LEA R4, P3, R12, R3, 0x2 ;  /* 0x000000030c047211 */ /* 0x000fc600078610ff */
[-C--:B------:R-:W-:Y:S02]  /*14500*/  LEA R6, P6, R13, R3.reuse, 0x2 ;  /* 0x000000030d067211 */ /* 0x080fe400078c10ff */
[-C--:B------:R-:W-:Y:S01]  /*14510*/  LEA.HI.X.SX32 R5, R12, R2.reuse, 0x2, P3 ;  /* 0x000000020c057211 */ /* 0x080fe200018f16ff */
[----:B-----5:R-:W-:Y:S01]  /*14520*/  VIADD R8, R0, 0x78 ;  /* 0x0000007800087836 */ /* 0x020fe20000000000 */
[----:B-1----:R-:W-:Y:S01]  /*14530*/  ISETP.LT.AND P3, PT, R7, UR4, !P0 ;  /* 0x0000000407007c0c */ /* 0x002fe2000c761270 */
[----:B------:R-:W1:Y:S01]  /*14540*/  LDCU UR4, c[0x0][0x39c] ;  /* 0x00007380ff0477ac */ /* 0x000e620008000800 */
[C---:B------:R-:W-:Y:S01]  /*14550*/  LEA.HI.X.SX32 R7, R13.reuse, R2, 0x2, P6 ;  /* 0x000000020d077211 */ /* 0x040fe200030f16ff */
[----:B------:R-:W-:Y:S01]  /*14560*/  VIADD R13, R13, UR5 ;  /* 0x000000050d0d7c36 */ /* 0x000fe20008000000 */
[----:B------:R5:W-:Y:S01]  /*14570*/  @P2 STG.E desc[UR26][R4.64], R119 ;  /* 0x0000007704002986 */ /* 0x000be2000c10191a */
[----:B----4-:R-:W-:Y:S01]  /*14580*/  ISETP.LT.AND P2, PT, R8, UR7, !P0 ;  /* 0x0000000708007c0c */ /* 0x010fe2000c741270 */
[----:B---3--:R-:W-:Y:S01]  /*14590*/  VIADD R11, R0, 0x79 ;  /* 0x00000079000b7836 */ /* 0x008fe20000000000 */
[----:B------:R-:W3:Y:S01]  /*145a0*/  LDCU UR7, c[0x0][0x39c] ;  /* 0x00007380ff0777ac */ /* 0x000ee20008000800 */
[----:B------:R4:W-:Y:S01]  /*145b0*/  @P1 STG.E desc[UR26][R6.64], R120 ;  /* 0x0000007806001986 */ /* 0x0009e2000c10191a */
[C---:B------:R-:W-:Y:S01]  /*145c0*/  LEA R8, P1, R13.reuse, R3, 0x2 ;  /* 0x000000030d087211 */ /* 0x040fe200078210ff */
[----:B------:R-:W-:-:S03]  /*145d0*/  VIADD R10, R13, UR5 ;  /* 0x000000050d0a7c36 */ /* 0x000fc60008000000 */
[-C--:B------:R-:W-:Y:S02]  /*145e0*/  LEA.HI.X.SX32 R9, R13, R2.reuse, 0x2, P1 ;  /* 0x000000020d097211 */ /* 0x080fe400008f16ff */
[----:B--2---:R-:W-:Y:S01]  /*145f0*/  ISETP.LT.AND P1, PT, R11, UR6, !P0 ;  /* 0x000000060b007c0c */ /* 0x004fe2000c721270 */
[----:B------:R-:W2:Y:S01]  /*14600*/  LDCU UR6, c[0x0][0x39c] ;  /* 0x00007380ff0677ac */ /* 0x000ea20008000800 */
[----:B-----5:R-:W-:Y:S01]  /*14610*/  VIADD R5, R0, 0x7a ;  /* 0x0000007a00057836 */ /* 0x020fe20000000000 */
[CC--:B------:R-:W-:Y:S01]  /*14620*/  LEA R4, P6, R10.reuse, R3.reuse, 0x2 ;  /* 0x000000030a047211 */ /* 0x0c0fe200078c10ff */
[----:B------:R5:W-:Y:S01]  /*14630*/  @P5 STG.E desc[UR26][R8.64], R121 ;  /* 0x0000007908005986 */ /* 0x000be2000c10191a */
[C---:B----4-:R-:W-:Y:S02]  /*14640*/  VIADD R7, R10.reuse, UR5 ;  /* 0x000000050a077c36 */ /* 0x050fe40008000000 */
[----:B-1----:R-:W-:Y:S01]  /*14650*/  ISETP.LT.AND P5, PT, R5, UR4, !P0 ;  /* 0x0000000405007c0c */ /* 0x002fe2000c7a1270 */
[----:B------:R-:W1:Y:S01]  /*14660*/  LDCU UR4, c[0x0][0x39c] ;  /* 0x00007380ff0477ac */ /* 0x000e620008000800 */
[----:B------:R-:W-:Y:S01]  /*14670*/  LEA.HI.X.SX32 R5, R10, R2, 0x2, P6 ;  /* 0x000000020a057211 */ /* 0x000fe200030f16ff */
[----:B------:R-:W-:Y:S01]  /*14680*/  VIADD R11, R0, 0x7b ;  /* 0x0000007b000b7836 */ /* 0x000fe20000000000 */
[C---:B------:R-:W-:Y:S01]  /*14690*/  LEA R6, P6, R7.reuse, R3, 0x2 ;  /* 0x0000000307067211 */ /* 0x040fe200078c10ff */
[----:B------:R-:W-:-:S02]  /*146a0*/  VIADD R10, R7, UR5 ;  /* 0x00000005070a7c36 */ /* 0x000fc40008000000 */
[----:B------:R4:W-:Y:S01]  /*146b0*/  @P4 STG.E desc[UR26][R4.64], R122 ;  /* 0x0000007a04004986 */ /* 0x0009e2000c10191a */
[-C--:B------:R-:W-:Y:S01]  /*146c0*/  LEA.HI.X.SX32 R7, R7, R2.reuse, 0x2, P6 ;  /* 0x0000000207077211 */ /* 0x080fe200030f16ff */
[----:B-----5:R-:W-:Y:S01]  /*146d0*/  VIADD R9, R0, 0x7c ;  /* 0x0000007c00097836 */ /* 0x020fe20000000000 */
[----:B---3--:R-:W-:Y:S01]  /*146e0*/  ISETP.LT.AND P4, PT, R11, UR7, !P0 ;  /* 0x000000070b007c0c */ /* 0x008fe2000c781270 */
[C---:B------:R-:W-:Y:S01]  /*146f0*/  VIADD R11, R10.reuse, UR5 ;  /* 0x000000050a0b7c36 */ /* 0x040fe20008000000 */
[CC--:B------:R-:W-:Y:S01]  /*14700*/  LEA R8, P6, R10.reuse, R3.reuse, 0x2 ;  /* 0x000000030a087211 */ /* 0x0c0fe200078c10ff */
[----:B------:R3:W-:Y:S01]  /*14710*/  @P3 STG.E desc[UR26][R6.64], R123 ;  /* 0x0000007b06003986 */ /* 0x0007e2000c10191a */
[----:B--2---:R-:W-:Y:S01]  /*14720*/  ISETP.LT.AND P3, PT, R9, UR6, !P0 ;  /* 0x0000000609007c0c */ /* 0x004fe2000c761270 */
[C---:B------:R-:W-:Y:S01]  /*14730*/  VIADD R12, R11.reuse, UR5 ;  /* 0x000000050b0c7c36 */ /* 0x040fe20008000000 */
[----:B------:R-:W-:Y:S01]  /*14740*/  LEA.HI.X.SX32 R9, R10, R2, 0x2, P6 ;  /* 0x000000020a097211 */ /* 0x000fe200030f16ff */
[----:B------:R-:W2:Y:S01]  /*14750*/  LDCU UR6, c[0x0][0x39c] ;  /* 0x00007380ff0677ac */ /* 0x000ea20008000800 */
[----:B------:R-:W-:Y:S01]  /*14760*/  LEA R10, P6, R11, R3, 0x2 ;  /* 0x000000030b0a7211 */ /* 0x000fe200078c10ff */
[----:B----4-:R-:W-:-:S02]  /*14770*/  VIADD R4, R0, 0x7d ;  /* 0x0000007d00047836 */ /* 0x010fc40000000000 */
[----:B------:R-:W-:Y:S01]  /*14780*/  VIADD R13, R12, UR5 ;  /* 0x000000050c0d7c36 */ /* 0x000fe20008000000 */
[----:B------:R4:W-:Y:S01]  /*14790*/  @P2 STG.E desc[UR26][R8.64], R124 ;  /* 0x0000007c08002986 */ /* 0x0009e2000c10191a */
[----:B------:R-:W-:Y:S01]  /*147a0*/  LEA.HI.X.SX32 R11, R11, R2, 0x2, P6 ;  /* 0x000000020b0b7211 */ /* 0x000fe200030f16ff */
[----:B------:R-:W-:Y:S01]  /*147b0*/  VIADD R0, R0, 0x7f ;  /* 0x0000007f00007836 */ /* 0x000fe20000000000 */
[----:B-1----:R-:W-:Y:S01]  /*147c0*/  ISETP.LT.AND P2, PT, R4, UR4, !P0 ;  /* 0x0000000404007c0c */ /* 0x002fe2000c741270 */
[C---:B------:R-:W-:Y:S01]  /*147d0*/  VIADD R14, R13.reuse, UR5 ;  /* 0x000000050d0e7c36 */ /* 0x040fe20008000000 */
[----:B------:R-:W1:Y:S01]  /*147e0*/  LDCU UR4, c[0x0][0x39c] ;  /* 0x00007380ff0477ac */ /* 0x000e620008000800 */
[----:B------:R5:W-:Y:S01]  /*147f0*/  @P1 STG.E desc[UR26][R10.64], R125 ;  /* 0x0000007d0a001986 */ /* 0x000be2000c10191a */
[-C--:B---3--:R-:W-:Y:S01]  /*14800*/  LEA R6, P6, R13, R3.reuse, 0x2 ;  /* 0x000000030d067211 */ /* 0x088fe200078c10ff */
[----:B------:R-:W-:Y:S01]  /*14810*/  VIADD R15, R14, UR5 ;  /* 0x000000050e0f7c36 */ /* 0x000fe20008000000 */
[----:B------:R-:W-:-:S02]  /*14820*/  LEA R4, P1, R12, R3, 0x2 ;  /* 0x000000030c047211 */ /* 0x000fc400078210ff */
[-C--:B------:R-:W-:Y:S01]  /*14830*/  LEA.HI.X.SX32 R7, R13, R2.reuse, 0x2, P6 ;  /* 0x000000020d077211 */ /* 0x080fe200030f16ff */
[C---:B------:R-:W-:Y:S01]  /*14840*/  VIADD R16, R15.reuse, UR5 ;  /* 0x000000050f107c36 */ /* 0x040fe20008000000 */
[-C--:B------:R-:W-:Y:S02]  /*14850*/  LEA.HI.X.SX32 R5, R12, R2.reuse, 0x2, P1 ;  /* 0x000000020c057211 */ /* 0x080fe400008f16ff */
[-C--:B----4-:R-:W-:Y:S01]  /*14860*/  LEA R8, P6, R14, R3.reuse, 0x2 ;  /* 0x000000030e087211 */ /* 0x090fe200078c10ff */
[----:B------:R-:W-:Y:S01]  /*14870*/  VIADD R17, R16, UR5 ;  /* 0x0000000510117c36 */ /* 0x000fe20008000000 */
[-C--:B------:R-:W-:Y:S01]  /*14880*/  LEA R12, P1, R15, R3.reuse, 0x2 ;  /* 0x000000030f0c7211 */ /* 0x080fe200078210ff */
[----:B------:R3:W-:Y:S01]  /*14890*/  @P5 STG.E desc[UR26][R4.64], R126 ;  /* 0x0000007e04005986 */ /* 0x0007e2000c10191a */
[-C--:B------:R-:W-:Y:S02]  /*148a0*/  LEA.HI.X.SX32 R9, R14, R2.reuse, 0x2, P6 ;  /* 0x000000020e097211 */ /* 0x080fe400030f16ff */
[----:B------:R-:W-:Y:S01]  /*148b0*/  LEA R14, P6, R17, R3, 0x2 ;  /* 0x00000003110e7211 */ /* 0x000fe200078c10ff */
[----:B------:R3:W-:Y:S01]  /*148c0*/  @P4 STG.E desc[UR26][R6.64], R127 ;  /* 0x0000007f06004986 */ /* 0x0007e2000c10191a */
[----:B------:R-:W-:-:S02]  /*148d0*/  LEA.HI.X.SX32 R13, R15, R2, 0x2, P1 ;  /* 0x000000020f0d7211 */ /* 0x000fc400008f16ff */
[----:B--2---:R-:W-:Y:S01]  /*148e0*/  ISETP.LT.AND P1, PT, R18, UR6, !P0 ;  /* 0x0000000612007c0c */ /* 0x004fe2000c721270 */
[----:B------:R3:W-:Y:S01]  /*148f0*/  @P3 STG.E desc[UR26][R8.64], R128 ;  /* 0x0000008008003986 */ /* 0x0007e2000c10191a */
[----:B-1----:R-:W-:Y:S02]  /*14900*/  ISETP.LT.AND P0, PT, R0, UR4, !P0 ;  /* 0x0000000400007c0c */ /* 0x002fe4000c701270 */
[----:B------:R-:W-:Y:S01]  /*14910*/  LEA.HI.X.SX32 R15, R17, R2, 0x2, P6 ;  /* 0x00000002110f7211 */ /* 0x000fe200030f16ff */
[----:B------:R3:W-:Y:S01]  /*14920*/  @P2 STG.E desc[UR26][R12.64], R129 ;  /* 0x000000810c002986 */ /* 0x0007e2000c10191a */
[----:B-----5:R-:W-:-:S04]  /*14930*/  LEA R10, P6, R16, R3, 0x2 ;  /* 0x00000003100a7211 */ /* 0x020fc800078c10ff */
[----:B------:R-:W-:-:S05]  /*14940*/  LEA.HI.X.SX32 R11, R16, R2, 0x2, P6 ;  /* 0x00000002100b7211 */ /* 0x000fca00030f16ff */
[----:B------:R3:W-:Y:S04]  /*14950*/  @P1 STG.E desc[UR26][R10.64], R130 ;  /* 0x000000820a001986 */ /* 0x0007e8000c10191a */
[----:B------:R3:W-:Y:S01]  /*14960*/  @P0 STG.E desc[UR26][R14.64], R131 ;  /* 0x000000830e000986 */ /* 0x0007e2000c10191a */
[----:B------:R-:W-:Y:S06]  /*14970*/  BAR.SYNC.DEFER_BLOCKING 0x0 ;  /* 0x0000000000007b1d */ /* 0x000fec0000010000 */
[----:B------:R-:W-:Y:S05]  /*14980*/  BRA.U UP0, `(.L_x_14) ;  /* 0x0000000100a07547 */ /* 0x000fea000b800000 */
[----:B------:R-:W1:Y:S01]  /*14990*/  S2UR UR5, SR_CgaCtaId ;  /* 0x00000000000579c3 */ /* 0x000e620000008800 */
[----:B------:R-:W-:Y:S01]  /*149a0*/  NOP ;  /* 0x0000000000007918 */ /* 0x000fe20000000000 */
[----:B------:R-:W-:Y:S01]  /*149b0*/  UMOV UR4, 0x50 ;  /* 0x0000005000047882 */ /* 0x000fe20000000000 */
[----:B------:R-:W-:Y:S02]  /*149c0*/  IMAD.U32 R0, RZ, RZ, UR8 ;  /* 0x00000008ff007e24 */ /* 0x000fe4000f8e00ff */
[----:B------:R-:W-:Y:S02]  /*149d0*/  IMAD.MOV.U32 R3, RZ, RZ, 0xff ;  /* 0x000000ffff037424 */ /* 0x000fe400078e00ff */
[----:B---3--:R-:W-:Y:S01]  /*149e0*/  IMAD.MOV.U32 R7, RZ, RZ, 0x1 ;  /* 0x00000001ff077424 */ /* 0x008fe200078e00ff */
[----:B------:R-:W-:-:S04]  /*149f0*/  LOP3.LUT R0, R0, 0xffff, RZ, 0xc0, !PT ;  /* 0x0000ffff00007812 */ /* 0x000fc800078ec0ff */
[----:B------:R-:W-:-:S05]  /*14a00*/  SHF.R.U32.HI R0, RZ, 0x5, R0 ;  /* 0x00000005ff007819 */ /* 0x000fca0000011600 */
[----:B------:R-:W-:Y:S01]  /*14a10*/  VIADD R2, R0, 0x10 ;  /* 0x0000001000027836 */ /* 0x000fe20000000000 */
[----:B------:R-:W-:Y:S01]  /*14a20*/  SHF.L.U32 R0, R3, R0, RZ ;  /* 0x0000000003007219 */ /* 0x000fe200000006ff */
[----:B-1----:R-:W-:-:S03]  /*14a30*/  ULEA UR6, UR5, UR4, 0x18 ;  /* 0x0000000405067291 */ /* 0x002fc6000f8ec0ff */
[----:B------:R-:W-:-:S04]  /*14a40*/  SHF.L.U32 R3, R7, R2, RZ ;  /* 0x0000000207037219 */ /* 0x000fc800000006ff */
[----:B------:R-:W-:Y:S02]  /*14a50*/  LOP3.LUT R0, R3, R0, RZ, 0xfc, !PT ;  /* 0x0000000003007212 */ /* 0x000fe400078efcff */
[----:B------:R-:W1:Y:S02]  /*14a60*/  LDS R5, [UR6] ;  /* 0x00000006ff057984 */ /* 0x000e640008000800 */
[C---:B------:R-:W-:Y:S02]  /*14a70*/  LOP3.LUT R2, R0.reuse, 0xffff, RZ, 0xc0, !PT ;  /* 0x0000ffff00027812 */ /* 0x040fe400078ec0ff */
[----:B-1----:R-:W-:-:S04]  /*14a80*/  LOP3.LUT R3, R0, 0xffff, R5, 0x80, !PT ;  /* 0x0000ffff00037812 */ /* 0x002fc800078e8005 */
[----:B------:R-:W-:-:S13]  /*14a90*/  ISETP.NE.AND P0, PT, R3, R2, PT ;  /* 0x000000020300720c */ /* 0x000fda0003f05270 */
[----:B------:R-:W-:Y:S05]  /*14aa0*/  @P0 BRA `(.L_x_15) ;  /* 0x0000000000500947 */ /* 0x000fea0003800000 */
[----:B------:R-:W-:Y:S02]  /*14ab0*/  SHF.R.U32.HI R5, RZ, 0x10, R5 ;  /* 0x00000010ff057819 */ /* 0x000fe40000011605 */
[----:B------:R-:W-:-:S04]  /*14ac0*/  SHF.R.U32.HI R2, RZ, 0x10, R0 ;  /* 0x00000010ff027819 */ /* 0x000fc80000011600 */
[----:B------:R-:W-:-:S04]  /*14ad0*/  LOP3.LUT R5, R5, R2, RZ, 0xc0, !PT ;  /* 0x0000000205057212 */ /* 0x000fc800078ec0ff */
[----:B------:R-:W-:-:S13]  /*14ae0*/  ISETP.NE.AND P0, PT, R5, R2, PT ;  /* 0x000000020500720c */ /* 0x000fda0003f05270 */
[----:B------:R-:W-:Y:S05]  /*14af0*/  @P0 BRA `(.L_x_16) ;  /* 0x0000000000300947 */ /* 0x000fea0003800000 */
[----:B------:R-:W-:Y:S01]  /*14b00*/  R2UR UR4, R0 ;  /* 0x00000000000472ca */ /* 0x000fe200000e0000 */
[----:B------:R-:W-:Y:S01]  /*14b10*/  VOTEU.ANY UR5, UPT, PT ;  /* 0x0000000000057886 */ /* 0x000fe200038e0100 */
[----:B------:R-:W1:Y:S01]  /*14b20*/  S2R R0, SR_LANEID ;  /* 0x0000000000007919 */ /* 0x000e620000000000 */
[----:B------:R-:W-:-:S10]  /*14b30*/  UFLO.U32 UR5, UR5 ;  /* 0x00000005000572bd */ /* 0x000fd400080e0000 */
[----:B------:R-:W-:-:S06]  /*14b40*/  ULOP3.LUT UR4, URZ, UR4, URZ, 0x33, !UPT ;  /* 0x00000004ff047292 */ /* 0x000fcc000f8e33ff */
[----:B------:R-:W-:-:S04]  /*14b50*/  IMAD.U32 R2, RZ, RZ, UR4 ;  /* 0x00000004ff027e24 */ /* 0x000fc8000f8e00ff */
[----:B------:R-:W2:Y:S02]  /*14b60*/  REDUX UR7, R2 ;  /* 0x00000000020773c4 */ /* 0x000ea40000000000 */
[----:B------:R4:W-:Y:S01]  /*14b70*/  UTCATOMSWS.AND URZ, UR4 ;  /* 0x0000000400ff79e3 */ /* 0x0009e20008000000 */
[----:B-1----:R-:W-:Y:S01]  /*14b80*/  ISETP.EQ.U32.AND P0, PT, R0, UR5, PT ;  /* 0x0000000500007c0c */ /* 0x002fe2000bf02070 */
[----:B--2---:R-:W-:-:S12]  /*14b90*/  IMAD.U32 R0, RZ, RZ, UR7 ;  /* 0x00000007ff007e24 */ /* 0x004fd8000f8e00ff */
[----:B------:R4:W-:Y:S01]  /*14ba0*/  @P0 ATOMS.AND RZ, [UR6], R0 ;  /* 0x00000000ffff098c */ /* 0x0009e2000a800006 */
[----:B------:R-:W-:Y:S05]  /*14bb0*/  BRA `(.L_x_14) ;  /* 0x0000000000147947 */ /* 0x000fea0003800000 */
.L_x_16:
[----:B------:R-:W-:-:S07]  /*14bc0*/  MOV R2, 0x14be0 ;  /* 0x00014be000027802 */ /* 0x000fce0000000f00 */
[----:B------:R-:W-:Y:S05]  /*14bd0*/  CALL.REL.NOINC `($__internal_0_$__cuda_sm10x_tcgen05_guardrail_trap_col_being_dealloced_not_returned_by_alloc) ;  /* 0x00000000002c7944 */ /* 0x000fea0003c00000 */
[----:B------:R-:W-:Y:S05]  /*14be0*/  BRA `(.L_x_14) ;  /* 0x0000000000087947 */ /* 0x000fea0003800000 */
.L_x_15:
[----:B------:R-:W-:-:S07]  /*14bf0*/  MOV R2, 0x14c10 ;  /* 0x00014c1000027802 */ /* 0x000fce0000000f00 */
[----:B------:R-:W-:Y:S05]  /*14c00*/  CALL.REL.NOINC `($__internal_2_$__cuda_sm10x_tcgen05_guardrail_trap_unallocated_columns_being_dealloced) ;  /* 0x0000000000387944 */ /* 0x000fea0003c00000 */
.L_x_14:
[----:B------:R-:W-:Y:S01]  /*14c10*/  NOP ;  /* 0x0000000000007918 */ /* 0x000fe20000000000 */
[----:B----4-:R-:W-:Y:S05]  /*14c20*/  EXIT ;  /* 0x000000000000794d */ /* 0x010fea0003800000 */
.L_x_9:
[----:B------:R-:W1:Y:S02]  /*14c30*/  SYNCS.PHASECHK.TRANS64.TRYWAIT P1, [UR11], R4 ;  /* 0x00000004ff0075a7 */ /* 0x000e64000802110b */
[----:B-1----:R-:W-:Y:S05]  /*14c40*/  @!P1 BRA `(.L_x_9) ;  /* 0xfffffffc00f89947 */ /* 0x002fea000383ffff */
[----:B------:R-:W-:Y:S05]  /*14c50*/  BRA `(.L_x_17) ;  /* 0xffffff8800187947 */ /* 0x000fea000383ffff */
.L_x_13:
[----:B------:R-:W1:Y:S02]  /*14c60*/  SYNCS.PHASECHK.TRANS64.TRYWAIT P3, [UR11], R9 ;  /* 0x00000009ff0075a7 */ /* 0x000e64000806110b */
[----:B-1----:R-:W-:Y:S05]  /*14c70*/  @!P3 BRA `(.L_x_13) ;  /* 0xfffffffc00f8b947 */ /* 0x002fea000383ffff */
[----:B------:R-:W-:Y:S05]  /*14c80*/  BRA `(.L_x_12) ;  /* 0xffffffc400a47947 */ /* 0x000fea000383ffff */
        .weak           $__internal_0_$__cuda_sm10x_tcgen05_guardrail_trap_col_being_dealloced_not_returned_by_alloc
        .type           $__internal_0_$__cuda_sm10x_tcgen05_guardrail_trap_col_being_dealloced_not_returned_by_alloc,@function
        .size           $__internal_0_$__cuda_sm10x_tcgen05_guardrail_trap_col_being_dealloced_not_returned_by_alloc,($__internal_1_$__cuda_sm10x_tcgen05_guardrail_trap_phase_invalid_during_alloc - $__internal_0_$__cuda_sm10x_tcgen05_guardrail_trap_col_being_dealloced_not_returned_by_alloc)
$__internal_0_$__cuda_sm10x_tcgen05_guardrail_trap_col_being_dealloced_not_returned_by_alloc:
[----:B------:R-:W-:Y:S05]  /*14c90*/  BPT.TRAP 0x1 ;  /* 0x000000040000795c */ /* 0x000fea0000300000 */
[----:B------:R-:W-:-:S04]  /*14ca0*/  IMAD.MOV.U32 R3, RZ, RZ, 0x0 ;  /* 0x00000000ff037424 */ /* 0x000fc800078e00ff */
[----:B------:R-:W-:Y:S05]  /*14cb0*/  RET.REL.NODEC R2 `(matmul_kernel) ;  /* 0xfffffeb002d07950 */ /* 0x000fea0003c3ffff */
        .weak           $__internal_1_$__cuda_sm10x_tcgen05_guardrail_trap_phase_invalid_during_alloc
        .type           $__internal_1_$__cuda_sm10x_tcgen05_guardrail_trap_phase_invalid_during_alloc,@function
        .size           $__internal_1_$__cuda_sm10x_tcgen05_guardrail_trap_phase_invalid_during_alloc,($__internal_2_$__cuda_sm10x_tcgen05_guardrail_trap_unallocated_columns_being_dealloced - $__internal_1_$__cuda_sm10x_tcgen05_guardrail_trap_phase_invalid_during_alloc)
$__internal_1_$__cuda_sm10x_tcgen05_guardrail_trap_phase_invalid_during_alloc:
[----:B------:R-:W-:Y:S05]  /*14cc0*/  BPT.TRAP 0x1 ;  /* 0x000000040000795c */ /* 0x000fea0000300000 */
[----:B------:R-:W-:-:S04]  /*14cd0*/  IMAD.MOV.U32 R5, RZ, RZ, 0x0 ;  /* 0x00000000ff057424 */ /* 0x000fc800078e00ff */
[----:B------:R-:W-:Y:S05]  /*14ce0*/  RET.REL.NODEC R4 `(matmul_kernel) ;  /* 0xfffffeb004c47950 */ /* 0x000fea0003c3ffff */
        .weak           $__internal_2_$__cuda_sm10x_tcgen05_guardrail_trap_unallocated_columns_being_dealloced
        .type           $__internal_2_$__cuda_sm10x_tcgen05_guardrail_trap_unallocated_columns_being_dealloced,@function
        .size           $__internal_2_$__cuda_sm10x_tcgen05_guardrail_trap_unallocated_columns_being_dealloced,(.L_x_21 - $__internal_2_$__cuda_sm10x_tcgen05_guardrail_trap_unallocated_columns_being_dealloced)
$__internal_2_$__cuda_sm10x_tcgen05_guardrail_trap_unallocated_columns_being_dealloced:
[----:B------:R-:W-:Y:S05]  /*14cf0*/  BPT.TRAP 0x1 ;  /* 0x000000040000795c */ /* 0x000fea0000300000 */
[----:B------:R-:W-:-:S04]  /*14d00*/  IMAD.MOV.U32 R3, RZ, RZ, 0x0 ;  /* 0x00000000ff037424 */ /* 0x000fc800078e00ff */
[----:B------:R-:W-:Y:S05]  /*14d10*/  RET.REL.NODEC R2 `(matmul_kernel) ;  /* 0xfffffeb002b87950 */ /* 0x000fea0003c3ffff */
.L_x_18:
[----:B------:R-:W-:-:S00]  /*14d20*/  BRA `(.L_x_18) ;  /* 0xfffffffc00fc7947 */ /* 0x000fc0000383ffff */
[----:B------:R-:W-:-:S00]  /*14d30*/  NOP ;  /* 0x0000000000007918 */ /* 0x000fc00000000000 */
        /* <DEDUP_REMOVED lines=12> */
.L_x_21:


//--------------------- .nv.shared.matmul_kernel  --------------------------
	.section	.nv.shared.matmul_kernel,"aw",@nobits
	.sectionflags	@""
	.align	16
	.zero		1024


//--------------------- .nv.shared.reserved.0     --------------------------
	.section	.nv.shared.reserved.0,"aw",@nobits
	.align	8
	.weak		__nv_reservedSMEM_offset_0_alias
	.size		__nv_reservedSMEM_offset_0_alias, 0, 64
	.other		__nv_reservedSMEM_offset_0_alias,@"STO_CUDA_RESERVED_SHARED STV_DEFAULT"
__nv_reservedSMEM_offset_0_alias:
	.zero		0
.nv.shared.reserved.0:
	.zero		64
	.weak		__nv_reservedSMEM_allocation_phase
	.type		__nv_reservedSMEM_allocation_phase,@object
	.size		__nv_reservedSMEM_allocation_phase,(.L_0 - __nv_reservedSMEM_allocation_phase)
__nv_reservedSMEM_allocation_phase:
	.zero		1
.L_0:
	.zero		7
	.weak		__nv_reservedSMEM_devtool_atexit_pc
	.type		__nv_reservedSMEM_devtool_atexit_pc,@object
	.size		__nv_reservedSMEM_devtool_atexit_pc,(__nv_reservedSMEM_allocation_mask - __nv_reservedSMEM_devtool_atexit_pc)
__nv_reservedSMEM_devtool_atexit_pc:
	.zero		8
	.weak		__nv_reservedSMEM_allocation_mask
	.type		__nv_reservedSMEM_allocation_mask,@object
	.size		__nv_reservedSMEM_allocation_mask,(.L_2 - __nv_reservedSMEM_allocation_mask)
__nv_reservedSMEM_allocation_mask:
	.zero		4
.L_2:


//--------------------- .nv.constant0.matmul_kernel --------------------------
	.section	.nv.constant0.matmul_kernel,"a",@progbits
	.sectionflags	@""
	.align	4
.nv.constant0.matmul_kernel:
	.zero		976


//--------------------- SYMBOLS --------------------------

	.type		.nv.reservedSmem.offset0,@object
	.size		.nv.reservedSmem.offset0,0x4
	.type		.nv.reservedSmem.cap,@object
	.size		.nv.reservedSmem.cap,0x4
